def matmul_kernel(
    a_ptr,
    b_ptr,
    c_ptr,
    M,
    N,
    K,
    stride_am,
    stride_ak,
    stride_bk,
    stride_bn,
    stride_cm,
    stride_cn,
    BLOCK_M: tl.constexpr,
    BLOCK_N: tl.constexpr,
    BLOCK_K: tl.constexpr,
    GROUP_M: tl.constexpr,
):
    pid = tl.program_id(axis=0)
    num_pid_m = tl.cdiv(M, BLOCK_M)
    num_pid_n = tl.cdiv(N, BLOCK_N)
    num_pid_in_group = GROUP_M * num_pid_n
    group_id = pid // num_pid_in_group
    first_pid_m = group_id * GROUP_M
    group_size_m = min(num_pid_m - first_pid_m, GROUP_M)
    pid_m = first_pid_m + ((pid % num_pid_in_group) % group_size_m)
    pid_n = (pid % num_pid_in_group) // group_size_m

    offs_am = (pid_m * BLOCK_M + tl.arange(0, BLOCK_M)) % M
    offs_bn = (pid_n * BLOCK_N + tl.arange(0, BLOCK_N)) % N
    offs_k = tl.arange(0, BLOCK_K)
    a_ptrs = a_ptr + offs_am[:, None] * stride_am + offs_k[None, :] * stride_ak
    b_ptrs = b_ptr + offs_k[:, None] * stride_bk + offs_bn[None, :] * stride_bn

    acc = tl.zeros((BLOCK_M, BLOCK_N), dtype=tl.float32)
    for kk in range(0, tl.cdiv(K, BLOCK_K)):
        a = tl.load(a_ptrs, mask=offs_k[None, :] < K - kk * BLOCK_K, other=0.0)
        b = tl.load(b_ptrs, mask=offs_k[:, None] < K - kk * BLOCK_K, other=0.0)
        acc = tl.dot(a, b, acc)
        a_ptrs += BLOCK_K * stride_ak
        b_ptrs += BLOCK_K * stride_bk

    c = acc.to(c_ptr.dtype.element_ty)
    offs_cm = pid_m * BLOCK_M + tl.arange(0, BLOCK_M)
    offs_cn = pid_n * BLOCK_N + tl.arange(0, BLOCK_N)
    c_ptrs = c_ptr + offs_cm[:, None] * stride_cm + offs_cn[None, :] * stride_cn
    mask = (offs_cm[:, None] < M) & (offs_cn[None, :] < N)
    tl.store(c_ptrs, c, mask=mask)

# config = {"BLOCK_K": 128, "BLOCK_M": 256, "BLOCK_N": 128, "GROUP_M": 8, "arch": "sm_100", "dtype": "fp8e4m3", "num_ctas": 2, "num_stages": 3, "num_warps": 4}
# arch = sm_100


// ===== COMPILED SASS (sm_100a) =====

	.target	sm_100a

	.elftype	@"ET_EXEC"


//--------------------- .note.nv.tkinfo           --------------------------
	.section	.note.nv.tkinfo,"",@"SHT_NOTE"
	.sectionflags	@"SHF_NOTE_NV_TKINFO"
	.tkinfo
        /*0018*/ 	.word	0x00000081
        /*0030*/ 	.string	""
        /*0030*/ 	.string	"ptxas-blackwell"
        /*0030*/ 	.string	"Cuda compilation tools, release 12.9, V12.9.86"
        /*0030*/ 	.string	"Build cuda_12.9.r12.9/compiler.36037853_0"
        /*0030*/ 	.string	"-v  -suppress-debug-info  -lineinfo  -arch sm_100a "



//--------------------- .note.nv.cuver            --------------------------
	.section	.note.nv.cuver,"",@"SHT_NOTE"
	.sectionflags	@"SHF_NOTE_NV_CUVER"
        /*0018*/ 	.short	0x0001
        /*001a*/ 	.short	0x0064
        /*001c*/ 	.short	0x0001
        /*001e*/ 	.short	0x0000
        /*0020*/ 	.short	0x0001
        /*0022*/ 	.short	0x0000


//--------------------- .nv.info                  --------------------------
	.section	.nv.info,"",@"SHT_CUDA_INFO"
	.align	4


	//----- nvinfo : EIATTR_REGCOUNT
	.align		4
        /*0000*/ 	.byte	0x04, 0x2f
        /*0002*/ 	.short	(.L_6 - .L_5)
	.align		4
.L_5:
        /*0004*/ 	.word	index@(matmul_kernel)
        /*0008*/ 	.word	0x000000a8


	//----- nvinfo : EIATTR_FRAME_SIZE
	.align		4
.L_6:
        /*000c*/ 	.byte	0x04, 0x11
        /*000e*/ 	.short	(.L_8 - .L_7)
	.align		4
.L_7:
        /*0010*/ 	.word	index@($__internal_2_$__cuda_sm10x_tcgen05_guardrail_trap_unallocated_columns_being_dealloced)
        /*0014*/ 	.word	0x00000688


	//----- nvinfo : EIATTR_FRAME_SIZE
	.align		4
.L_8:
        /*0018*/ 	.byte	0x04, 0x11
        /*001a*/ 	.short	(.L_10 - .L_9)
	.align		4
.L_9:
        /*001c*/ 	.word	index@($__internal_1_$__cuda_sm10x_tcgen05_guardrail_trap_phase_invalid_during_alloc)
        /*0020*/ 	.word	0x00000688


	//----- nvinfo : EIATTR_FRAME_SIZE
	.align		4
.L_10:
        /*0024*/ 	.byte	0x04, 0x11
        /*0026*/ 	.short	(.L_12 - .L_11)
	.align		4
.L_11:
        /*0028*/ 	.word	index@($__internal_0_$__cuda_sm10x_tcgen05_guardrail_trap_col_being_dealloced_not_returned_by_alloc)
        /*002c*/ 	.word	0x00000688


	//----- nvinfo : EIATTR_FRAME_SIZE
	.align		4
.L_12:
        /*0030*/ 	.byte	0x04, 0x11
        /*0032*/ 	.short	(.L_14 - .L_13)
	.align		4
.L_13:
        /*0034*/ 	.word	index@(matmul_kernel)
        /*0038*/ 	.word	0x00000688


	//----- nvinfo : EIATTR_MIN_STACK_SIZE
	.align		4
.L_14:
        /*003c*/ 	.byte	0x04, 0x12
        /*003e*/ 	.short	(.L_16 - .L_15)
	.align		4
.L_15:
        /*0040*/ 	.word	index@(matmul_kernel)
        /*0044*/ 	.word	0x00000688
.L_16:


//--------------------- .nv.info.matmul_kernel    --------------------------
	.section	.nv.info.matmul_kernel,"",@"SHT_CUDA_INFO"
	.sectionflags	@""
	.align	4


	//----- nvinfo : EIATTR_CUDA_API_VERSION
	.align		4
        /*0000*/ 	.byte	0x04, 0x37
        /*0002*/ 	.short	(.L_18 - .L_17)
.L_17:
        /*0004*/ 	.word	0x00000081


	//----- nvinfo : EIATTR_KPARAM_INFO
	.align		4
.L_18:
        /*0008*/ 	.byte	0x04, 0x17
        /*000a*/ 	.short	(.L_20 - .L_19)
.L_19:
        /*000c*/ 	.word	0x00000000
        /*0010*/ 	.short	0x000d
        /*0012*/ 	.short	0x0048
        /*0014*/ 	.byte	0x00, 0xf4, 0x21, 0x00


	//----- nvinfo : EIATTR_KPARAM_INFO
	.align		4
.L_20:
        /*0018*/ 	.byte	0x04, 0x17
        /*001a*/ 	.short	(.L_22 - .L_21)
.L_21:
        /*001c*/ 	.word	0x00000000
        /*0020*/ 	.short	0x000c
        /*0022*/ 	.short	0x0040
        /*0024*/ 	.byte	0x00, 0xf4, 0x21, 0x00


	//----- nvinfo : EIATTR_KPARAM_INFO
	.align		4
.L_22:
        /*0028*/ 	.byte	0x04, 0x17
        /*002a*/ 	.short	(.L_24 - .L_23)
.L_23:
        /*002c*/ 	.word	0x00000000
        /*0030*/ 	.short	0x000b
        /*0032*/ 	.short	0x0038
        /*0034*/ 	.byte	0x00, 0xf0, 0x11, 0x00


	//----- nvinfo : EIATTR_KPARAM_INFO
	.align		4
.L_24:
        /*0038*/ 	.byte	0x04, 0x17
        /*003a*/ 	.short	(.L_26 - .L_25)
.L_25:
        /*003c*/ 	.word	0x00000000
        /*0040*/ 	.short	0x000a
        /*0042*/ 	.short	0x0034
        /*0044*/ 	.byte	0x00, 0xf0, 0x11, 0x00


	//----- nvinfo : EIATTR_KPARAM_INFO
	.align		4
.L_26:
        /*0048*/ 	.byte	0x04, 0x17
        /*004a*/ 	.short	(.L_28 - .L_27)
.L_27:
        /*004c*/ 	.word	0x00000000
        /*0050*/ 	.short	0x0009
        /*0052*/ 	.short	0x0030
        /*0054*/ 	.byte	0x00, 0xf0, 0x11, 0x00


	//----- nvinfo : EIATTR_KPARAM_INFO
	.align		4
.L_28:
        /*0058*/ 	.byte	0x04, 0x17
        /*005a*/ 	.short	(.L_30 - .L_29)
.L_29:
        /*005c*/ 	.word	0x00000000
        /*0060*/ 	.short	0x0008
        /*0062*/ 	.short	0x002c
        /*0064*/ 	.byte	0x00, 0xf0, 0x11, 0x00


	//----- nvinfo : EIATTR_KPARAM_INFO
	.align		4
.L_30:
        /*0068*/ 	.byte	0x04, 0x17
        /*006a*/ 	.short	(.L_32 - .L_31)
.L_31:
        /*006c*/ 	.word	0x00000000
        /*0070*/ 	.short	0x0007
        /*0072*/ 	.short	0x0028
        /*0074*/ 	.byte	0x00, 0xf0, 0x11, 0x00


	//----- nvinfo : EIATTR_KPARAM_INFO
	.align		4
.L_32:
        /*0078*/ 	.byte	0x04, 0x17
        /*007a*/ 	.short	(.L_34 - .L_33)
.L_33:
        /*007c*/ 	.word	0x00000000
        /*0080*/ 	.short	0x0006
        /*0082*/ 	.short	0x0024
        /*0084*/ 	.byte	0x00, 0xf0, 0x11, 0x00


	//----- nvinfo : EIATTR_KPARAM_INFO
	.align		4
.L_34:
        /*0088*/ 	.byte	0x04, 0x17
        /*008a*/ 	.short	(.L_36 - .L_35)
.L_35:
        /*008c*/ 	.word	0x00000000
        /*0090*/ 	.short	0x0005
        /*0092*/ 	.short	0x0020
        /*0094*/ 	.byte	0x00, 0xf0, 0x11, 0x00


	//----- nvinfo : EIATTR_KPARAM_INFO
	.align		4
.L_36:
        /*0098*/ 	.byte	0x04, 0x17
        /*009a*/ 	.short	(.L_38 - .L_37)
.L_37:
        /*009c*/ 	.word	0x00000000
        /*00a0*/ 	.short	0x0004
        /*00a2*/ 	.short	0x001c
        /*00a4*/ 	.byte	0x00, 0xf0, 0x11, 0x00


	//----- nvinfo : EIATTR_KPARAM_INFO
	.align		4
.L_38:
        /*00a8*/ 	.byte	0x04, 0x17
        /*00aa*/ 	.short	(.L_40 - .L_39)
.L_39:
        /*00ac*/ 	.word	0x00000000
        /*00b0*/ 	.short	0x0003
        /*00b2*/ 	.short	0x0018
        /*00b4*/ 	.byte	0x00, 0xf0, 0x11, 0x00


	//----- nvinfo : EIATTR_KPARAM_INFO
	.align		4
.L_40:
        /*00b8*/ 	.byte	0x04, 0x17
        /*00ba*/ 	.short	(.L_42 - .L_41)
.L_41:
        /*00bc*/ 	.word	0x00000000
        /*00c0*/ 	.short	0x0002
        /*00c2*/ 	.short	0x0010
        /*00c4*/ 	.byte	0x00, 0xf4, 0x21, 0x00


	//----- nvinfo : EIATTR_KPARAM_INFO
	.align		4
.L_42:
        /*00c8*/ 	.byte	0x04, 0x17
        /*00ca*/ 	.short	(.L_44 - .L_43)
.L_43:
        /*00cc*/ 	.word	0x00000000
        /*00d0*/ 	.short	0x0001
        /*00d2*/ 	.short	0x0008
        /*00d4*/ 	.byte	0x00, 0xf4, 0x21, 0x00


	//----- nvinfo : EIATTR_KPARAM_INFO
	.align		4
.L_44:
        /*00d8*/ 	.byte	0x04, 0x17
        /*00da*/ 	.short	(.L_46 - .L_45)
.L_45:
        /*00dc*/ 	.word	0x00000000
        /*00e0*/ 	.short	0x0000
        /*00e2*/ 	.short	0x0000
        /*00e4*/ 	.byte	0x00, 0xf4, 0x21, 0x00


	//----- nvinfo : EIATTR_EXPLICIT_CLUSTER
	.align		4
.L_46:
        /*00e8*/ 	.byte	0x01, 0x3e
	.zero		2


	//----- nvinfo : EIATTR_CTA_PER_CLUSTER
	.align		4
        /*00ec*/ 	.byte	0x04, 0x3d
        /*00ee*/ 	.short	(.L_48 - .L_47)
.L_47:
        /*00f0*/ 	.word	0x00000002
        /*00f4*/ 	.word	0x00000001
        /*00f8*/ 	.word	0x00000001


	//----- nvinfo : EIATTR_AT_ENTRY_FRAGMENTS
	.align		4
.L_48:
        /*00fc*/ 	.byte	0x04, 0x4f
        /*00fe*/ 	.short	(.L_50 - .L_49)


	//   ....[0]....
.L_49:
        /*0100*/ 	.word	0x00000004


	//   ....[1]....
        /*0104*/ 	.word	0x00000005


	//----- nvinfo : EIATTR_RESERVED_SMEM_USED
	.align		4
.L_50:
        /*0108*/ 	.byte	0x01, 0x41
	.zero		2


	//----- nvinfo : EIATTR_SPARSE_MMA_MASK
	.align		4
        /*010c*/ 	.byte	0x03, 0x50
        /*010e*/ 	.short	0x0000


	//----- nvinfo : EIATTR_TCGEN05_2CTA_USED
	.align		4
        /*0110*/ 	.byte	0x01, 0x52
	.zero		2


	//----- nvinfo : EIATTR_MAXREG_COUNT
	.align		4
        /*0114*/ 	.byte	0x03, 0x1b
        /*0116*/ 	.short	0x00ff


	//----- nvinfo : EIATTR_NUM_BARRIERS
	.align		4
        /*0118*/ 	.byte	0x02, 0x4c
        /*011a*/ 	.byte	0x01
	.zero		1


	//----- nvinfo : EIATTR_ANNOTATIONS
	.align		4
        /*011c*/ 	.byte	0x04, 0x55
        /*011e*/ 	.short	(.L_52 - .L_51)


	//   ....[0]....
.L_51:
        /*0120*/ 	.word	0x00000001
        /*0124*/ 	.byte	0x80, 0x19, 0x00, 0x00, 0x01, 0x00, 0x00, 0x00, 0x80, 0x20, 0x00, 0x00, 0x01, 0x00, 0x00, 0x00
        /* <DEDUP_REMOVED lines=684> */
        /*2bf4*/ 	.byte	0x30, 0x86, 0x01, 0x00, 0x01, 0x00, 0x00, 0x00, 0x00, 0x87, 0x01, 0x00


	//----- nvinfo : EIATTR_INT_WARP_WIDE_INSTR_OFFSETS
	.align		4
.L_52:
        /*2c00*/ 	.byte	0x04, 0x31
        /*2c02*/ 	.short	(.L_54 - .L_53)


	//   ....[0]....
.L_53:
        /*2c04*/ 	.word	0x00002030


	//   ....[1]....
        /*2c08*/ 	.word	0x00002060


	//   ....[2]....
        /*2c0c*/ 	.word	0x00008100


	//   ....[3]....
        /*2c10*/ 	.word	0x0001b6c0


	//   ....[4]....
        /*2c14*/ 	.word	0x0001b710


	//----- nvinfo : EIATTR_COOP_GROUP_MASK_REGIDS
	.align		4
.L_54:
        /*2c18*/ 	.byte	0x04, 0x29
        /*2c1a*/ 	.short	(.L_56 - .L_55)


	//   ....[0]....
.L_55:
        /*2c1c*/ 	.word	0xffffffff


	//   ....[1]....
        /*2c20*/ 	.word	0xffffffff


	//   ....[2]....
        /*2c24*/ 	.word	0xffffffff


	//   ....[3]....
        /*2c28*/ 	.word	0xffffffff


	//----- nvinfo : EIATTR_COOP_GROUP_INSTR_OFFSETS
	.align		4
.L_56:
        /*2c2c*/ 	.byte	0x04, 0x28
        /*2c2e*/ 	.short	(.L_58 - .L_57)


	//   ....[0]....
.L_57:
        /*2c30*/ 	.word	0x00000070


	//   ....[1]....
        /*2c34*/ 	.word	0x00000670


	//   ....[2]....
        /*2c38*/ 	.word	0x0001b550


	//   ....[3]....
        /*2c3c*/ 	.word	0x0001b7c0


	//----- nvinfo : EIATTR_VRC_CTA_INIT_COUNT
	.align		4
.L_58:
        /*2c40*/ 	.byte	0x02, 0x4a
        /*2c42*/ 	.byte	0x80
	.zero		1


	//----- nvinfo : EIATTR_MBARRIER_INSTR_OFFSETS
	.align		4
        /*2c44*/ 	.byte	0x04, 0x39
        /*2c46*/ 	.short	(.L_60 - .L_59)


	//   ....[0]....
.L_59:
        /*2c48*/ 	.word	0x000002f0
        /*2c4c*/ 	.word	0x00000009
        /*2c50*/ 	.word	0x00000000
        /*2c54*/ 	.short	0x010a
        /*2c56*/ 	.byte	0xff
	.zero		1


	//   ....[1]....
        /*2c58*/ 	.word	0x00000310
        /*2c5c*/ 	.word	0x00000009
        /*2c60*/ 	.word	0x00000000
        /*2c64*/ 	.short	0x010a
        /*2c66*/ 	.byte	0xff
	.zero		1


	//   ....[2]....
        /*2c68*/ 	.word	0x000004e0
        /*2c6c*/ 	.word	0x00000009
        /*2c70*/ 	.word	0x00000000
        /*2c74*/ 	.short	0x010a
        /*2c76*/ 	.byte	0xff
	.zero		1


	//   ....[3]....
        /*2c78*/ 	.word	0x00000500
        /*2c7c*/ 	.word	0x00000009
        /*2c80*/ 	.word	0x00000000
        /*2c84*/ 	.short	0x010a
        /*2c86*/ 	.byte	0xff
	.zero		1


	//   ....[4]....
        /*2c88*/ 	.word	0x000005f0
        /*2c8c*/ 	.word	0x00000003
        /*2c90*/ 	.word	0x00000000
        /*2c94*/ 	.short	0x0101
        /*2c96*/ 	.byte	0xff
	.zero		1


	//   ....[5]....
        /*2c98*/ 	.word	0x00002270
        /*2c9c*/ 	.word	0x000000ff
        /*2ca0*/ 	.word	0x00000000
        /*2ca4*/ 	.short	0x0100
        /*2ca6*/ 	.byte	0x08
	.zero		1


	//   ....[6]....
        /*2ca8*/ 	.word	0x00008200
        /*2cac*/ 	.word	0x000000ff
        /*2cb0*/ 	.word	0x0000c008
        /*2cb4*/ 	.short	0x0100
        /*2cb6*/ 	.byte	0x06
	.zero		1


	//   ....[7]....
        /*2cb8*/ 	.word	0x0000e000
        /*2cbc*/ 	.word	0x000000ff
        /*2cc0*/ 	.word	0x00000000
        /*2cc4*/ 	.short	0x010a
        /*2cc6*/ 	.byte	0x08
	.zero		1


	//   ....[8]....
        /*2cc8*/ 	.word	0x00016e00
        /*2ccc*/ 	.word	0x000000ff
        /*2cd0*/ 	.word	0x00000000
        /*2cd4*/ 	.short	0x010a
        /*2cd6*/ 	.byte	0x08
	.zero		1


	//   ....[9]....
        /*2cd8*/ 	.word	0x00016ee0
        /*2cdc*/ 	.word	0x000000ff
        /*2ce0*/ 	.word	0x0000c000
        /*2ce4*/ 	.short	0x0108
        /*2ce6*/ 	.byte	0x06
	.zero		1


	//   ....[10]....
        /*2ce8*/ 	.word	0x00016f20
        /*2cec*/ 	.word	0x000000ff
        /*2cf0*/ 	.word	0x0000c008
        /*2cf4*/ 	.short	0x0108
        /*2cf6*/ 	.byte	0x06
	.zero		1


	//   ....[11]....
        /*2cf8*/ 	.word	0x0001b7f0
        /*2cfc*/ 	.word	0x00000009
        /*2d00*/ 	.word	0x00000000
        /*2d04*/ 	.short	0x010a
        /*2d06*/ 	.byte	0xff
	.zero		1


	//   ....[12]....
        /*2d08*/ 	.word	0x0001b850
        /*2d0c*/ 	.word	0x00000009
        /*2d10*/ 	.word	0x00000000
        /*2d14*/ 	.short	0x010a
        /*2d16*/ 	.byte	0xff
	.zero		1


	//   ....[13]....
        /*2d18*/ 	.word	0x0001b8a0
        /*2d1c*/ 	.word	0x000000ff
        /*2d20*/ 	.word	0x00000000
        /*2d24*/ 	.short	0x010a
        /*2d26*/ 	.byte	0x08
	.zero		1


	//   ....[14]....
        /*2d28*/ 	.word	0x0001b8d0
        /*2d2c*/ 	.word	0x000000ff
        /*2d30*/ 	.word	0x00000000
        /*2d34*/ 	.short	0x010a
        /*2d36*/ 	.byte	0x08
	.zero		1


	//----- nvinfo : EIATTR_NUM_MBARRIERS
	.align		4
.L_60:
        /*2d38*/ 	.byte	0x03, 0x38
        /*2d3a*/ 	.short	0x0002


	//----- nvinfo : EIATTR_EXIT_INSTR_OFFSETS
	.align		4
        /*2d3c*/ 	.byte	0x04, 0x1c
        /*2d3e*/ 	.short	(.L_62 - .L_61)


	//   ....[0]....
.L_61:
        /*2d40*/ 	.word	0x0001b7d0


	//----- nvinfo : EIATTR_REQNTID
	.align		4
.L_62:
        /*2d44*/ 	.byte	0x04, 0x10
        /*2d46*/ 	.short	(.L_64 - .L_63)
.L_63:
        /*2d48*/ 	.word	0x00000080
        /*2d4c*/ 	.word	0x00000001
        /*2d50*/ 	.word	0x00000001


	//----- nvinfo : EIATTR_CRS_STACK_SIZE
	.align		4
.L_64:
        /*2d54*/ 	.byte	0x04, 0x1e
        /*2d56*/ 	.short	(.L_66 - .L_65)
.L_65:
        /*2d58*/ 	.word	0x00000000


	//----- nvinfo : EIATTR_CBANK_PARAM_SIZE
	.align		4
.L_66:
        /*2d5c*/ 	.byte	0x03, 0x19
        /*2d5e*/ 	.short	0x0050


	//----- nvinfo : EIATTR_PARAM_CBANK
	.align		4
        /*2d60*/ 	.byte	0x04, 0x0a
        /*2d62*/ 	.short	(.L_68 - .L_67)
	.align		4
.L_67:
        /*2d64*/ 	.word	index@(.nv.constant0.matmul_kernel)
        /*2d68*/ 	.short	0x0380
        /*2d6a*/ 	.short	0x0050


	//----- nvinfo : EIATTR_SW_WAR
	.align		4
.L_68:
        /*2d6c*/ 	.byte	0x04, 0x36
        /*2d6e*/ 	.short	(.L_70 - .L_69)
.L_69:
        /*2d70*/ 	.word	0x00000008
.L_70:


//--------------------- .nv.compat                --------------------------
	.section	.nv.compat,"",@"SHT_CUDA_COMPAT_INFO"
	.align	4
        /*0000*/ 	.byte	0x02, 0x02, 0x02, 0x00, 0x02, 0x05, 0x05, 0x00, 0x02, 0x03, 0x00, 0x00, 0x02, 0x06, 0x01, 0x00


//--------------------- .nv.callgraph             --------------------------
	.section	.nv.callgraph,"",@"SHT_CUDA_CALLGRAPH"
	.align	4
	.sectionentsize	8
	.align		4
        /*0000*/ 	.word	0x00000000
	.align		4
        /*0004*/ 	.word	0xffffffff
	.align		4
        /*0008*/ 	.word	0x00000000
	.align		4
        /*000c*/ 	.word	0xfffffffe
	.align		4
        /*0010*/ 	.word	0x00000000
	.align		4
        /*0014*/ 	.word	0xfffffffd
	.align		4
        /*0018*/ 	.word	0x00000000
	.align		4
        /*001c*/ 	.word	0xfffffffc


//--------------------- .text.matmul_kernel       --------------------------
	.section	.text.matmul_kernel,"ax",@progbits
	.align	128
        .global         matmul_kernel
        .type           matmul_kernel,@function
        .size           matmul_kernel,(.L_x_28 - matmul_kernel)
        .other          matmul_kernel,@"STO_CUDA_ENTRY STV_DEFAULT"
matmul_kernel:
.text.matmul_kernel:
[----:B------:R-:W0:Y:S01]  /*0000*/  LDC R1, c[0x0][0x37c] ;  /* 0x0000df00ff017b82 */ /* 0x000e220000000800 */
[----:B------:R-:W1:Y:S01]  /*0010*/  S2R R2, SR_TID.X ;  /* 0x0000000000027919 */ /* 0x000e620000002100 */
[----:B0-----:R-:W-:Y:S01]  /*0020*/  VIADD R1, R1, 0xfffff978 ;  /* 0xfffff97801017836 */ /* 0x001fe20000000000 */
[----:B-1----:R-:W-:-:S13]  /*0030*/  ISETP.GE.U32.AND P0, PT, R2, 0x20, PT ;  /* 0x000000200200780c */ /* 0x002fda0003f06070 */
[----:B------:R-:W-:Y:S02]  /*0040*/  VOTEU.ANY UP0, P0 ;  /* 0x0000000000ff7886 */ /* 0x000fe40000000100 */
[----:B------:R-:W-:Y:S05]  /*0050*/  BRA.U UP0, `(.L_x_0) ;  /* 0x0000000500887547 */ /* 0x000fea000b800000 */
[----:B------:R-:W0:Y:S01]  /*0060*/  S2R R13, SR_CgaCtaId ;  /* 0x00000000000d7919 */ /* 0x000e220000008800 */
[----:B------:R-:W-:Y:S01]  /*0070*/  NOP ;  /* 0x0000000000007918 */ /* 0x000fe20000000000 */
[----:B------:R-:W-:-:S04]  /*0080*/  MOV R0, 0x40 ;  /* 0x0000004000007802 */ /* 0x000fc80000000f00 */
[----:B0-----:R-:W-:Y:S02]  /*0090*/  LEA R3, R13, R0, 0x18 ;  /* 0x000000000d037211 */ /* 0x001fe400078ec0ff */
[----:B------:R-:W-:-:S04]  /*00a0*/  MOV R0, 0x400 ;  /* 0x0000040000007802 */ /* 0x000fc80000000f00 */
[----:B------:R-:W0:Y:S01]  /*00b0*/  LDS.U8 R3, [R3] ;  /* 0x0000000003037984 */ /* 0x000e220000000000 */
[----:B------:R-:W-:Y:S02]  /*00c0*/  LEA R0, R13, R0, 0x18 ;  /* 0x000000000d007211 */ /* 0x000fe400078ec0ff */
[----:B0-----:R-:W-:-:S13]  /*00d0*/  ISETP.NE.AND P0, PT, R3, RZ, PT ;  /* 0x000000ff0300720c */ /* 0x001fda0003f05270 */
[----:B------:R-:W-:Y:S05]  /*00e0*/  @P0 BRA `(.L_x_1) ;  /* 0x00000004004c0947 */ /* 0x000fea0003800000 */
[----:B------:R-:W-:-:S04]  /*00f0*/  LOP3.LUT R3, R13, 0x1, RZ, 0xc0, !PT ;  /* 0x000000010d037812 */ /* 0x000fc800078ec0ff */
[----:B------:R-:W-:Y:S02]  /*0100*/  ISETP.NE.U32.AND P0, PT, R3, 0x1, PT ;  /* 0x000000010300780c */ /* 0x000fe40003f05070 */
[----:B------:R-:W-:-:S11]  /*0110*/  LOP3.LUT R3, R13, 0x1, RZ, 0x3c, !PT ;  /* 0x000000010d037812 */ /* 0x000fd600078e3cff */
[----:B------:R-:W-:Y:S05]  /*0120*/  @!P0 BRA `(.L_x_2) ;  /* 0x0000000000c08947 */ /* 0x000fea0003800000 */
[----:B------:R-:W-:Y:S01]  /*0130*/  ELECT P1, URZ, PT ;  /* 0x0000000000ff782f */ /* 0x000fe20003820000 */
[----:B------:R-:W-:-:S12]  /*0140*/  BSSY B0, `(.L_x_2) ;  /* 0x000002e000007945 */ /* 0x000fd80003800000 */
[----:B------:R-:W-:Y:S05]  /*0150*/  @!P1 BRA `(.L_x_3) ;  /* 0x0000000000b09947 */ /* 0x000fea0003800000 */
[----:B------:R-:W-:-:S05]  /*0160*/  UMOV UR4, 0x4 ;  /* 0x0000000400047882 */ /* 0x000fca0000000000 */
[----:B------:R-:W-:Y:S04]  /*0170*/  DEPBAR.LE SB0, 0x36 ;  /* 0x00008d800000791a */ /* 0x000fe80000000000 */
[----:B------:R-:W0:Y:S02]  /*0180*/  UTCATOMSWS.2CTA.FIND_AND_SET.ALIGN UP1, UR4, UR4 ;  /* 0x00000004000475e3 */ /* 0x000e240008220800 */
[----:B0-----:R-:W-:Y:S01]  /*0190*/  PLOP3.LUT P1, PT, PT, PT, UP1, 0x80, 0x8 ;  /* 0x000000000008781c */ /* 0x001fe20003f2f018 */
[----:B------:R-:W-:-:S03]  /*01a0*/  IMAD.U32 R6, RZ, RZ, UR4 ;  /* 0x00000004ff067e24 */ /* 0x000fc6000f8e00ff */
[----:B------:R-:W-:-:S04]  /*01b0*/  SEL R4, RZ, 0xffffffff, !P1 ;  /* 0xffffffffff047807 */ /* 0x000fc80004800000 */
[----:B------:R-:W-:-:S13]  /*01c0*/  ISETP.NE.AND P1, PT, R4, RZ, PT ;  /* 0x000000ff0400720c */ /* 0x000fda0003f25270 */
[----:B------:R-:W-:Y:S05]  /*01d0*/  @P1 BRA `(.L_x_4) ;  /* 0x0000000000241947 */ /* 0x000fea0003800000 */
.L_x_5:
[----:B------:R-:W-:Y:S05]  /*01e0*/  NANOSLEEP 0x64 ;  /* 0x000000640000795d */ /* 0x000fea0003800000 */
[----:B------:R-:W-:-:S05]  /*01f0*/  UMOV UR4, 0x4 ;  /* 0x0000000400047882 */ /* 0x000fca0000000000 */
[----:B------:R-:W-:Y:S04]  /*0200*/  DEPBAR.LE SB0, 0x36 ;  /* 0x00008d800000791a */ /* 0x000fe80000000000 */
[----:B------:R-:W0:Y:S02]  /*0210*/  UTCATOMSWS.2CTA.FIND_AND_SET.ALIGN UP1, UR4, UR4 ;  /* 0x00000004000475e3 */ /* 0x000e240008220800 */
[----:B0-----:R-:W-:Y:S01]  /*0220*/  PLOP3.LUT P1, PT, PT, PT, UP1, 0x80, 0x8 ;  /* 0x000000000008781c */ /* 0x001fe20003f2f018 */
[----:B------:R-:W-:-:S03]  /*0230*/  IMAD.U32 R6, RZ, RZ, UR4 ;  /* 0x00000004ff067e24 */ /* 0x000fc6000f8e00ff */
[----:B------:R-:W-:-:S04]  /*0240*/  SEL R4, RZ, 0xffffffff, !P1 ;  /* 0xffffffffff047807 */ /* 0x000fc80004800000 */
[----:B------:R-:W-:-:S13]  /*0250*/  ISETP.NE.AND P1, PT, R4, RZ, PT ;  /* 0x000000ff0400720c */ /* 0x000fda0003f25270 */
[----:B------:R-:W-:Y:S05]  /*0260*/  @!P1 BRA `(.L_x_5) ;  /* 0xfffffffc00dc9947 */ /* 0x000fea000383ffff */
.L_x_4:
[----:B------:R-:W-:Y:S01]  /*0270*/  MOV R4, 0x60 ;  /* 0x0000006000047802 */ /* 0x000fe20000000f00 */
[----:B------:R-:W-:Y:S01]  /*0280*/  IMAD.MOV.U32 R12, RZ, RZ, 0x4 ;  /* 0x00000004ff0c7424 */ /* 0x000fe200078e00ff */
[----:B------:R-:W-:Y:S01]  /*0290*/  MOV R5, 0x58 ;  /* 0x0000005800057802 */ /* 0x000fe20000000f00 */
[----:B------:R-:W-:Y:S01]  /*02a0*/  IMAD.MOV.U32 R11, RZ, RZ, 0xf ;  /* 0x0000000fff0b7424 */ /* 0x000fe200078e00ff */
[C---:B------:R-:W-:Y:S02]  /*02b0*/  LEA R7, R13.reuse, R4, 0x18 ;  /* 0x000000040d077211 */ /* 0x040fe400078ec0ff */
[----:B------:R-:W-:-:S03]  /*02c0*/  LEA R9, R13, R5, 0x18 ;  /* 0x000000050d097211 */ /* 0x000fc600078ec0ff */
[----:B------:R-:W0:Y:S02]  /*02d0*/  LDS R4, [R7] ;  /* 0x0000000007047984 */ /* 0x000e240000000800 */
[----:B0-----:R-:W-:-:S04]  /*02e0*/  IMAD.U32 R4, R4, -0x80000000, RZ ;  /* 0x8000000004047824 */ /* 0x001fc800078e00ff */
[----:B------:R-:W0:Y:S02]  /*02f0*/  SYNCS.PHASECHK.TRANS64.TRYWAIT P1, [R9+URZ], R4 ;  /* 0x00000004090075a7 */ /* 0x000e2400080211ff */
[----:B0-----:R-:W-:Y:S05]  /*0300*/  @P1 BRA `(.L_x_6) ;  /* 0x0000000000081947 */ /* 0x001fea0003800000 */
[----:B------:R-:W0:Y:S02]  /*0310*/  SYNCS.PHASECHK.TRANS64.TRYWAIT P1, [R9+URZ], R4 ;  /* 0x00000004090075a7 */ /* 0x000e2400080211ff */
[----:B0-----:R-:W-:Y:S05]  /*0320*/  @!P1 BRA `(.L_x_7) ;  /* 0x000001b4002c9947 */ /* 0x001fea0003800000 */
.L_x_6:
[C---:B0-----:R-:W-:Y:S01]  /*0330*/  PRMT R9, R3.reuse, 0x654, R9 ;  /* 0x0000065403097816 */ /* 0x041fe20000000009 */
[C---:B------:R-:W-:Y:S01]  /*0340*/  IMAD.SHL.U32 R5, R6.reuse, 0x20, RZ ;  /* 0x0000002006057824 */ /* 0x040fe200078e00ff */
[----:B------:R-:W-:Y:S01]  /*0350*/  PRMT R8, R3, 0x654, R0 ;  /* 0x0000065403087816 */ /* 0x000fe20000000000 */
[----:B------:R-:W-:Y:S01]  /*0360*/  IMAD.MOV.U32 R14, RZ, RZ, 0x1 ;  /* 0x00000001ff0e7424 */ /* 0x000fe200078e00ff */
[----:B------:R0:W-:Y:S01]  /*0370*/  SYNCS.ARRIVE.TRANS64.RED RZ, [R9+URZ], R12 ;  /* 0x0000000c09ff79a7 */ /* 0x0001e200080004ff */
[----:B------:R-:W-:Y:S01]  /*0380*/  VIADD R10, R6, 0x10 ;  /* 0x00000010060a7836 */ /* 0x000fe20000000000 */
[----:B------:R0:W-:Y:S01]  /*0390*/  STS [R0], R5 ;  /* 0x0000000500007388 */ /* 0x0001e20000000800 */
[----:B------:R-:W-:-:S03]  /*03a0*/  SHF.L.U32 R4, R11, R6, RZ ;  /* 0x000000060b047219 */ /* 0x000fc600000006ff */
[----:B------:R-:W-:Y:S01]  /*03b0*/  SHF.L.U32 R11, R14, R10, RZ ;  /* 0x0000000a0e0b7219 */ /* 0x000fe200000006ff */
[----:B------:R0:W-:Y:S01]  /*03c0*/  STAS [R8.64], R6 ;  /* 0x0000000608007dbd */ /* 0x0001e2000c0008ff */
[----:B------:R-:W-:Y:S02]  /*03d0*/  MOV R10, 0x50 ;  /* 0x00000050000a7802 */ /* 0x000fe40000000f00 */
[----:B------:R-:W-:Y:S02]  /*03e0*/  LOP3.LUT R4, R11, R4, RZ, 0xfc, !PT ;  /* 0x000000040b047212 */ /* 0x000fe400078efcff */
[----:B------:R-:W-:-:S05]  /*03f0*/  LEA R11, R13, R10, 0x18 ;  /* 0x0000000a0d0b7211 */ /* 0x000fca00078ec0ff */
[----:B------:R0:W-:Y:S04]  /*0400*/  ATOMS.OR RZ, [R11], R4 ;  /* 0x000000040bff738c */ /* 0x0001e80003000000 */
[----:B------:R0:W-:Y:S02]  /*0410*/  ATOMS.XOR RZ, [R7], R14 ;  /* 0x0000000e07ff738c */ /* 0x0001e40003800000 */
.L_x_3:
[----:B------:R-:W-:Y:S05]  /*0420*/  BSYNC B0 ;  /* 0x0000000000007941 */ /* 0x000fea0003800000 */
.L_x_2:
[----:B------:R-:W-:Y:S05]  /*0430*/  @P0 BRA `(.L_x_8) ;  /* 0x0000000000880947 */ /* 0x000fea0003800000 */
[----:B------:R-:W-:Y:S05]  /*0440*/  WARPSYNC.ALL ;  /* 0x0000000000007948 */ /* 0x000fea0003800000 */
[----:B------:R-:W-:Y:S01]  /*0450*/  NOP ;  /* 0x0000000000007918 */ /* 0x000fe20000000000 */
[----:B------:R-:W-:-:S13]  /*0460*/  ELECT P0, URZ, PT ;  /* 0x0000000000ff782f */ /* 0x000fda0003800000 */
[----:B------:R-:W-:Y:S05]  /*0470*/  @!P0 BRA `(.L_x_8) ;  /* 0x0000000000788947 */ /* 0x000fea0003800000 */
[----:B0-----:R-:W-:Y:S02]  /*0480*/  MOV R4, 0x60 ;  /* 0x0000006000047802 */ /* 0x001fe40000000f00 */
[----:B------:R-:W-:Y:S02]  /*0490*/  MOV R6, 0x58 ;  /* 0x0000005800067802 */ /* 0x000fe40000000f00 */
        /* <DEDUP_REMOVED lines=8> */
.L_x_9:
[----:B------:R-:W1:Y:S01]  /*0520*/  LDS R4, [R0] ;  /* 0x0000000000047984 */ /* 0x000e620000000800 */
[----:B------:R-:W-:Y:S01]  /*0530*/  IMAD.MOV.U32 R7, RZ, RZ, 0xf ;  /* 0x0000000fff077424 */ /* 0x000fe200078e00ff */
[----:B------:R-:W-:Y:S01]  /*0540*/  PRMT R3, R3, 0x654, R9 ;  /* 0x0000065403037816 */ /* 0x000fe20000000009 */
[----:B------:R-:W-:Y:S02]  /*0550*/  IMAD.MOV.U32 R11, RZ, RZ, 0x1 ;  /* 0x00000001ff0b7424 */ /* 0x000fe400078e00ff */
[C---:B01----:R-:W-:Y:S02]  /*0560*/  IMAD.SHL.U32 R5, R4.reuse, 0x20, RZ ;  /* 0x0000002004057824 */ /* 0x043fe400078e00ff */
[----:B------:R-:W-:Y:S01]  /*0570*/  VIADD R6, R4, 0x10 ;  /* 0x0000001004067836 */ /* 0x000fe20000000000 */
[----:B------:R-:W-:Y:S02]  /*0580*/  SHF.L.U32 R4, R7, R4, RZ ;  /* 0x0000000407047219 */ /* 0x000fe400000006ff */
[----:B------:R1:W-:Y:S02]  /*0590*/  STS [R0], R5 ;  /* 0x0000000500007388 */ /* 0x0003e40000000800 */
[----:B------:R-:W-:-:S02]  /*05a0*/  SHF.L.U32 R7, R11, R6, RZ ;  /* 0x000000060b077219 */ /* 0x000fc400000006ff */
[----:B------:R-:W-:Y:S02]  /*05b0*/  MOV R6, 0x50 ;  /* 0x0000005000067802 */ /* 0x000fe40000000f00 */
[----:B------:R-:W-:Y:S02]  /*05c0*/  LOP3.LUT R4, R7, R4, RZ, 0xfc, !PT ;  /* 0x0000000407047212 */ /* 0x000fe400078efcff */
[----:B------:R-:W-:-:S05]  /*05d0*/  LEA R13, R13, R6, 0x18 ;  /* 0x000000060d0d7211 */ /* 0x000fca00078ec0ff */
[----:B------:R1:W-:Y:S01]  /*05e0*/  ATOMS.OR RZ, [R13], R4 ;  /* 0x000000040dff738c */ /* 0x0003e20003000000 */
[----:B------:R1:W-:Y:S03]  /*05f0*/  SYNCS.ARRIVE.TRANS64.RED.A1T0 RZ, [R3+URZ], RZ ;  /* 0x000000ff03ff79a7 */ /* 0x0003e600081004ff */
[----:B------:R1:W-:Y:S01]  /*0600*/  ATOMS.XOR RZ, [R8], R11 ;  /* 0x0000000b08ff738c */ /* 0x0003e20003800000 */
[----:B------:R-:W-:Y:S05]  /*0610*/  BRA `(.L_x_8) ;  /* 0x0000000000107947 */ /* 0x000fea0003800000 */
.L_x_1:
[----:B------:R-:W-:Y:S01]  /*0620*/  IMAD.MOV.U32 R3, RZ, RZ, -0x1 ;  /* 0xffffffffff037424 */ /* 0x000fe200078e00ff */
[----:B------:R-:W-:-:S04]  /*0630*/  MOV R4, 0x660 ;  /* 0x0000066000047802 */ /* 0x000fc80000000f00 */
[----:B------:R0:W-:Y:S03]  /*0640*/  STS [R0], R3 ;  /* 0x0000000300007388 */ /* 0x0001e60000000800 */
[----:B0-----:R-:W-:Y:S05]  /*0650*/  CALL.REL.NOINC `($__internal_1_$__cuda_sm10x_tcgen05_guardrail_trap_phase_invalid_during_alloc) ;  /* 0x000001b000b47944 */ /* 0x001fea0003c00000 */
.L_x_8:
[----:B------:R-:W-:Y:S05]  /*0660*/  WARPSYNC.ALL ;  /* 0x0000000000007948 */ /* 0x000fea0003800000 */
[----:B------:R-:W-:Y:S01]  /*0670*/  NOP ;  /* 0x0000000000007918 */ /* 0x000fe20000000000 */
.L_x_0:
[----:B------:R-:W2:Y:S08]  /*0680*/  LDC.64 R34, c[0x0][0x398] ;  /* 0x0000e600ff227b82 */ /* 0x000eb00000000a00 */
[----:B------:R-:W3:Y:S02]  /*0690*/  S2UR UR5, SR_CgaSize ;  /* 0x00000000000579c3 */ /* 0x000ee40000008a00 */
[----:B---3--:R-:W-:-:S12]  /*06a0*/  UIMAD UR5, UR5, -0xa0, URZ ;  /* 0xffffff60050578a4 */ /* 0x008fd8000f8e02ff */
[----:B------:R-:W3:Y:S01]  /*06b0*/  LDCU UR5, c[0x0][UR5+0x2b0] ;  /* 0x00005600050577ac */ /* 0x000ee20008000800 */
[----:B------:R-:W4:Y:S01]  /*06c0*/  S2R R142, SR_CgaCtaId ;  /* 0x00000000008e7919 */ /* 0x000f220000008800 */
[----:B------:R-:W-:Y:S01]  /*06d0*/  LOP3.LUT R16, R2, 0x7f, RZ, 0xc0, !PT ;  /* 0x0000007f02107812 */ /* 0x000fe200078ec0ff */
[----:B------:R-:W0:Y:S03]  /*06e0*/  LDCU UR12, c[0x0][0x3a4] ;  /* 0x00007480ff0c77ac */ /* 0x000e260008000800 */
[----:B------:R-:W-:Y:S01]  /*06f0*/  ISETP.NE.U32.AND P3, PT, R16, RZ, PT ;  /* 0x000000ff1000720c */ /* 0x000fe20003f65070 */
[----:B------:R-:W5:Y:S01]  /*0700*/  S2UR UR4, SR_CTAID.X ;  /* 0x00000000000479c3 */ /* 0x000f620000002500 */
[----:B------:R-:W1:Y:S01]  /*0710*/  LDCU.64 UR14, c[0x0][0x358] ;  /* 0x00006b00ff0e77ac */ /* 0x000e620008000a00 */
[----:B------:R-:W0:Y:S06]  /*0720*/  LDCU.128 UR20, c[0x0][0x380] ;  /* 0x00007000ff1477ac */ /* 0x000e2c0008000c00 */
[----:B------:R-:W0:Y:S02]  /*0730*/  LDC R92, c[0x0][0x3a0] ;  /* 0x0000e800ff5c7b82 */ /* 0x000e240000000800 */
[----:B012---:R-:W-:Y:S01]  /*0740*/  VIADD R0, R35, 0x7f ;  /* 0x0000007f23007836 */ /* 0x007fe20000000000 */
[----:B------:R-:W-:-:S05]  /*0750*/  IABS R30, R35 ;  /* 0x00000023001e7213 */ /* 0x000fca0000000000 */
[----:B------:R-:W0:Y:S01]  /*0760*/  LDC.64 R38, c[0x0][0x3a8] ;  /* 0x0000ea00ff267b82 */ /* 0x000e220000000a00 */
[----:B------:R-:W-:-:S04]  /*0770*/  SHF.R.S32.HI R3, RZ, 0x1f, R0 ;  /* 0x0000001fff037819 */ /* 0x000fc80000011400 */
[----:B------:R-:W-:Y:S01]  /*0780*/  LEA.HI R3, R3, R0, RZ, 0x7 ;  /* 0x0000000003037211 */ /* 0x000fe200078f38ff */
[----:B----4-:R-:W-:-:S03]  /*0790*/  IMAD.SHL.U32 R31, R142, 0x40, RZ ;  /* 0x000000408e1f7824 */ /* 0x010fc600078e00ff */
[----:B------:R-:W-:-:S05]  /*07a0*/  SHF.R.S32.HI R3, RZ, 0x7, R3 ;  /* 0x00000007ff037819 */ /* 0x000fca0000011403 */
[----:B------:R-:W-:Y:S01]  /*07b0*/  IMAD.SHL.U32 R6, R3, 0x8, RZ ;  /* 0x0000000803067824 */ /* 0x000fe200078e00ff */
[----:B-----5:R-:W-:Y:S01]  /*07c0*/  I2FP.F32.U32 R3, UR4 ;  /* 0x0000000400037c45 */ /* 0x020fe20008201000 */
[----:B------:R-:W1:Y:S03]  /*07d0*/  S2UR UR4, SR_CgaCtaId ;  /* 0x00000000000479c3 */ /* 0x000e660000008800 */
[----:B------:R-:W-:Y:S01]  /*07e0*/  IABS R9, R6 ;  /* 0x0000000600097213 */ /* 0x000fe20000000000 */
[----:B---3--:R-:W-:Y:S01]  /*07f0*/  FMUL R3, R3, UR5 ;  /* 0x0000000503037c20 */ /* 0x008fe20008400000 */
[----:B------:R-:W-:Y:S02]  /*0800*/  UMOV UR5, 0x1 ;  /* 0x0000000100057882 */ /* 0x000fe40000000000 */
[----:B------:R-:W2:Y:S08]  /*0810*/  I2F.RP R0, R9 ;  /* 0x0000000900007306 */ /* 0x000eb00000209400 */
[----:B------:R-:W-:Y:S08]  /*0820*/  F2I.U32.TRUNC.NTZ R7, R3 ;  /* 0x0000000300077305 */ /* 0x000ff0000020f000 */
[----:B--2---:R-:W2:Y:S02]  /*0830*/  MUFU.RCP R0, R0 ;  /* 0x0000000000007308 */ /* 0x004ea40000001000 */
[----:B--2---:R-:W-:Y:S01]  /*0840*/  VIADD R4, R0, 0xffffffe ;  /* 0x0ffffffe00047836 */ /* 0x004fe20000000000 */
[----:B------:R-:W-:-:S05]  /*0850*/  IABS R0, R7 ;  /* 0x0000000700007213 */ /* 0x000fca0000000000 */
[----:B------:R2:W3:Y:S02]  /*0860*/  F2I.FTZ.U32.TRUNC.NTZ R5, R4 ;  /* 0x0000000400057305 */ /* 0x0004e4000021f000 */
[----:B--2---:R-:W-:Y:S02]  /*0870*/  IMAD.MOV.U32 R4, RZ, RZ, RZ ;  /* 0x000000ffff047224 */ /* 0x004fe400078e00ff */
[----:B---3--:R-:W-:-:S04]  /*0880*/  IMAD.MOV R8, RZ, RZ, -R5 ;  /* 0x000000ffff087224 */ /* 0x008fc800078e0a05 */
[----:B------:R-:W-:Y:S01]  /*0890*/  IMAD R11, R8, R9, RZ ;  /* 0x00000009080b7224 */ /* 0x000fe200078e02ff */
[----:B------:R-:W-:-:S03]  /*08a0*/  IABS R8, R6 ;  /* 0x0000000600087213 */ /* 0x000fc60000000000 */
[----:B------:R-:W-:-:S04]  /*08b0*/  IMAD.HI.U32 R5, R5, R11, R4 ;  /* 0x0000000b05057227 */ /* 0x000fc800078e0004 */
[----:B------:R-:W-:Y:S02]  /*08c0*/  IMAD.MOV R4, RZ, RZ, -R8 ;  /* 0x000000ffff047224 */ /* 0x000fe400078e0a08 */
[----:B------:R-:W-:-:S04]  /*08d0*/  IMAD.HI.U32 R5, R5, R0, RZ ;  /* 0x0000000005057227 */ /* 0x000fc800078e00ff */
[----:B------:R-:W-:Y:S01]  /*08e0*/  IMAD R0, R5, R4, R0 ;  /* 0x0000000405007224 */ /* 0x000fe200078e0200 */
[----:B------:R-:W-:Y:S04]  /*08f0*/  BAR.SYNC.DEFER_BLOCKING 0x0 ;  /* 0x0000000000007b1d */ /* 0x000fe80000010000 */
[----:B------:R-:W-:-:S13]  /*0900*/  ISETP.GT.U32.AND P1, PT, R9, R0, PT ;  /* 0x000000000900720c */ /* 0x000fda0003f24070 */
[----:B------:R-:W-:Y:S02]  /*0910*/  @!P1 IMAD.IADD R0, R0, 0x1, -R9 ;  /* 0x0000000100009824 */ /* 0x000fe400078e0a09 */
[----:B------:R-:W-:Y:S01]  /*0920*/  @!P1 VIADD R5, R5, 0x1 ;  /* 0x0000000105059836 */ /* 0x000fe20000000000 */
[----:B------:R-:W-:Y:S02]  /*0930*/  ISETP.NE.AND P1, PT, R6, RZ, PT ;  /* 0x000000ff0600720c */ /* 0x000fe40003f25270 */
[----:B------:R-:W-:Y:S02]  /*0940*/  ISETP.GE.U32.AND P0, PT, R0, R9, PT ;  /* 0x000000090000720c */ /* 0x000fe40003f06070 */
[----:B------:R-:W-:-:S04]  /*0950*/  LOP3.LUT R0, R7, R6, RZ, 0x3c, !PT ;  /* 0x0000000607007212 */ /* 0x000fc800078e3cff */
[----:B------:R-:W-:Y:S01]  /*0960*/  ISETP.GE.AND P2, PT, R0, RZ, PT ;  /* 0x000000ff0000720c */ /* 0x000fe20003f46270 */
[----:B------:R-:W-:-:S05]  /*0970*/  VIADD R0, R34, 0xff ;  /* 0x000000ff22007836 */ /* 0x000fca0000000000 */
[----:B------:R-:W-:Y:S01]  /*0980*/  SHF.R.S32.HI R3, RZ, 0x1f, R0 ;  /* 0x0000001fff037819 */ /* 0x000fe20000011400 */
[----:B------:R-:W-:-:S03]  /*0990*/  @P0 VIADD R5, R5, 0x1 ;  /* 0x0000000105050836 */ /* 0x000fc60000000000 */
[----:B------:R-:W-:Y:S01]  /*09a0*/  LEA.HI R3, R3, R0, RZ, 0x8 ;  /* 0x0000000003037211 */ /* 0x000fe200078f40ff */
[----:B------:R-:W-:-:S04]  /*09b0*/  IMAD.MOV.U32 R4, RZ, RZ, R5 ;  /* 0x000000ffff047224 */ /* 0x000fc800078e0005 */
[----:B------:R-:W-:Y:S01]  /*09c0*/  @!P2 IMAD.MOV R4, RZ, RZ, -R4 ;  /* 0x000000ffff04a224 */ /* 0x000fe200078e0a04 */
[----:B------:R-:W-:-:S05]  /*09d0*/  @!P1 LOP3.LUT R4, RZ, R6, RZ, 0x33, !PT ;  /* 0x00000006ff049212 */ /* 0x000fca00078e33ff */
[----:B------:R-:W-:Y:S02]  /*09e0*/  IMAD.SHL.U32 R10, R4, 0x8, RZ ;  /* 0x00000008040a7824 */ /* 0x000fe400078e00ff */
[----:B------:R-:W-:-:S03]  /*09f0*/  IMAD.MOV R4, RZ, RZ, -R4 ;  /* 0x000000ffff047224 */ /* 0x000fc600078e0a04 */
[----:B------:R-:W-:Y:S01]  /*0a00*/  LEA.HI.SX32 R3, R3, -R10, 0x18 ;  /* 0x8000000a03037211 */ /* 0x000fe200078fc2ff */
[----:B------:R-:W-:Y:S02]  /*0a10*/  IMAD R8, R6, R4, R7 ;  /* 0x0000000406087224 */ /* 0x000fe400078e0207 */
[----:B------:R-:W-:Y:S01]  /*0a20*/  IMAD.MOV.U32 R4, RZ, RZ, RZ ;  /* 0x000000ffff047224 */ /* 0x000fe200078e00ff */
[----:B------:R-:W-:Y:S02]  /*0a30*/  VIMNMX R13, PT, PT, R3, 0x8, PT ;  /* 0x00000008030d7848 */ /* 0x000fe40003fe0100 */
[----:B------:R-:W-:Y:S02]  /*0a40*/  IABS R6, R8 ;  /* 0x0000000800067213 */ /* 0x000fe40000000000 */
[-C--:B------:R-:W-:Y:S02]  /*0a50*/  IABS R9, R13.reuse ;  /* 0x0000000d00097213 */ /* 0x080fe40000000000 */
[----:B------:R-:W-:-:S02]  /*0a60*/  IABS R7, R13 ;  /* 0x0000000d00077213 */ /* 0x000fc40000000000 */
[----:B------:R-:W2:Y:S08]  /*0a70*/  I2F.RP R0, R9 ;  /* 0x0000000900007306 */ /* 0x000eb00000209400 */
[----:B--2---:R-:W2:Y:S02]  /*0a80*/  MUFU.RCP R0, R0 ;  /* 0x0000000000007308 */ /* 0x004ea40000001000 */
[----:B--2---:R-:W-:-:S02]  /*0a90*/  VIADD R5, R0, 0xffffffe ;  /* 0x0ffffffe00057836 */ /* 0x004fc40000000000 */
[----:B------:R-:W-:Y:S01]  /*0aa0*/  IMAD.MOV R0, RZ, RZ, -R7 ;  /* 0x000000ffff007224 */ /* 0x000fe200078e0a07 */
[----:B------:R-:W-:-:S03]  /*0ab0*/  MOV R7, 0x400 ;  /* 0x0000040000077802 */ /* 0x000fc60000000f00 */
[----:B------:R-:W2:Y:S01]  /*0ac0*/  F2I.FTZ.U32.TRUNC.NTZ R5, R5 ;  /* 0x0000000500057305 */ /* 0x000ea2000021f000 */
[----:B------:R-:W-:-:S13]  /*0ad0*/  R2UR UR6, R7 ;  /* 0x00000000070672ca */ /* 0x000fda00000e0000 */
[----:B-1----:R-:W-:Y:S01]  /*0ae0*/  ULEA UR6, UR4, UR6, 0x18 ;  /* 0x0000000604067291 */ /* 0x002fe2000f8ec0ff */
[----:B--2---:R-:W-:-:S04]  /*0af0*/  IMAD.MOV R12, RZ, RZ, -R5 ;  /* 0x000000ffff0c7224 */ /* 0x004fc800078e0a05 */
[----:B------:R-:W-:-:S04]  /*0b00*/  IMAD R3, R12, R9, RZ ;  /* 0x000000090c037224 */ /* 0x000fc800078e02ff */
[----:B------:R-:W-:Y:S01]  /*0b10*/  IMAD.HI.U32 R4, R5, R3, R4 ;  /* 0x0000000305047227 */ /* 0x000fe200078e0004 */
[----:B------:R-:W-:Y:S01]  /*0b20*/  IABS R5, R34 ;  /* 0x0000002200057213 */ /* 0x000fe20000000000 */
[----:B------:R-:W1:Y:S02]  /*0b30*/  LDS R12, [UR6] ;  /* 0x00000006ff0c7984 */ /* 0x000e640008000800 */
[----:B------:R-:W-:Y:S02]  /*0b40*/  IMAD.MOV.U32 R3, RZ, RZ, R6 ;  /* 0x000000ffff037224 */ /* 0x000fe400078e0006 */
[----:B------:R-:W2:Y:S02]  /*0b50*/  I2F.RP R6, R30 ;  /* 0x0000001e00067306 */ /* 0x000ea40000209400 */
[----:B------:R-:W-:-:S04]  /*0b60*/  IMAD.HI.U32 R4, R4, R3, RZ ;  /* 0x0000000304047227 */ /* 0x000fc800078e00ff */
[----:B------:R-:W-:Y:S02]  /*0b70*/  IMAD R0, R4, R0, R3 ;  /* 0x0000000004007224 */ /* 0x000fe400078e0203 */
[----:B------:R-:W-:Y:S01]  /*0b80*/  IMAD.MOV.U32 R3, RZ, RZ, R5 ;  /* 0x000000ffff037224 */ /* 0x000fe200078e0005 */
[----:B------:R-:W-:Y:S02]  /*0b90*/  BAR.SYNC.DEFER_BLOCKING 0x0 ;  /* 0x0000000000007b1d */ /* 0x000fe40000010000 */
[----:B------:R-:W-:-:S04]  /*0ba0*/  ISETP.GT.U32.AND P1, PT, R9, R0, PT ;  /* 0x000000000900720c */ /* 0x000fc80003f24070 */
[----:B------:R-:W3:Y:S08]  /*0bb0*/  I2F.RP R5, R3 ;  /* 0x0000000300057306 */ /* 0x000ef00000209400 */
[----:B--2---:R-:W2:Y:S01]  /*0bc0*/  MUFU.RCP R6, R6 ;  /* 0x0000000600067308 */ /* 0x004ea20000001000 */
[----:B------:R-:W-:Y:S02]  /*0bd0*/  @!P1 IMAD.IADD R0, R0, 0x1, -R9 ;  /* 0x0000000100009824 */ /* 0x000fe400078e0a09 */
[----:B------:R-:W-:Y:S01]  /*0be0*/  @!P1 VIADD R4, R4, 0x1 ;  /* 0x0000000104049836 */ /* 0x000fe20000000000 */
[----:B------:R-:W-:-:S02]  /*0bf0*/  ISETP.NE.AND P1, PT, R13, RZ, PT ;  /* 0x000000ff0d00720c */ /* 0x000fc40003f25270 */
[----:B------:R-:W-:Y:S02]  /*0c00*/  ISETP.GE.U32.AND P0, PT, R0, R9, PT ;  /* 0x000000090000720c */ /* 0x000fe40003f06070 */
[----:B------:R-:W-:Y:S01]  /*0c10*/  LOP3.LUT R0, R8, R13, RZ, 0x3c, !PT ;  /* 0x0000000d08007212 */ /* 0x000fe200078e3cff */
[----:B---3--:R-:W3:Y:S03]  /*0c20*/  MUFU.RCP R5, R5 ;  /* 0x0000000500057308 */ /* 0x008ee60000001000 */
[----:B------:R-:W-:Y:S02]  /*0c30*/  ISETP.GE.AND P2, PT, R0, RZ, PT ;  /* 0x000000ff0000720c */ /* 0x000fe40003f46270 */
[----:B-1----:R-:W-:Y:S01]  /*0c40*/  R2UR UR16, R12 ;  /* 0x000000000c1072ca */ /* 0x002fe200000e0000 */
[----:B--2---:R-:W-:-:S04]  /*0c50*/  VIADD R32, R6, 0xffffffe ;  /* 0x0ffffffe06207836 */ /* 0x004fc80000000000 */
[----:B------:R-:W-:Y:S01]  /*0c60*/  @P0 VIADD R4, R4, 0x1 ;  /* 0x0000000104040836 */ /* 0x000fe20000000000 */
[----:B------:R1:W2:Y:S03]  /*0c70*/  F2I.FTZ.U32.TRUNC.NTZ R33, R32 ;  /* 0x0000002000217305 */ /* 0x0002a6000021f000 */
[----:B------:R-:W-:Y:S02]  /*0c80*/  IMAD.MOV.U32 R6, RZ, RZ, R4 ;  /* 0x000000ffff067224 */ /* 0x000fe400078e0004 */
[----:B---3--:R-:W-:Y:S02]  /*0c90*/  VIADD R4, R5, 0xffffffe ;  /* 0x0ffffffe05047836 */ /* 0x008fe40000000000 */
[----:B------:R-:W-:Y:S01]  /*0ca0*/  @!P2 IMAD.MOV R6, RZ, RZ, -R6 ;  /* 0x000000ffff06a224 */ /* 0x000fe200078e0a06 */
[----:B------:R-:W-:Y:S01]  /*0cb0*/  @!P1 LOP3.LUT R6, RZ, R13, RZ, 0x33, !PT ;  /* 0x0000000dff069212 */ /* 0x000fe200078e33ff */
[----:B------:R3:W4:Y:S01]  /*0cc0*/  F2I.FTZ.U32.TRUNC.NTZ R5, R4 ;  /* 0x0000000400057305 */ /* 0x000722000021f000 */
[----:B-1----:R-:W-:Y:S01]  /*0cd0*/  IMAD.MOV.U32 R32, RZ, RZ, RZ ;  /* 0x000000ffff207224 */ /* 0x002fe200078e00ff */
[----:B------:R-:W-:-:S02]  /*0ce0*/  ISETP.NE.AND P1, PT, R34, RZ, PT ;  /* 0x000000ff2200720c */ /* 0x000fc40003f25270 */
[----:B------:R-:W-:Y:S02]  /*0cf0*/  IMAD.SHL.U32 R0, R6, 0x80, RZ ;  /* 0x0000008006007824 */ /* 0x000fe400078e00ff */
[----:B--2---:R-:W-:Y:S02]  /*0d00*/  IMAD.MOV R7, RZ, RZ, -R33 ;  /* 0x000000ffff077224 */ /* 0x004fe400078e0a21 */
[----:B------:R-:W-:Y:S01]  /*0d10*/  IMAD.MOV R6, RZ, RZ, -R6 ;  /* 0x000000ffff067224 */ /* 0x000fe200078e0a06 */
[----:B------:R-:W-:Y:S01]  /*0d20*/  LOP3.LUT R31, R0, 0x40, R31, 0xf8, !PT ;  /* 0x00000040001f7812 */ /* 0x000fe200078ef81f */
[----:B------:R-:W-:Y:S02]  /*0d30*/  IMAD R7, R7, R30, RZ ;  /* 0x0000001e07077224 */ /* 0x000fe400078e02ff */
[----:B---3--:R-:W-:Y:S01]  /*0d40*/  IMAD R4, R13, R6, R8 ;  /* 0x000000060d047224 */ /* 0x008fe200078e0208 */
[----:B------:R-:W-:Y:S01]  /*0d50*/  IABS R11, R31 ;  /* 0x0000001f000b7213 */ /* 0x000fe20000000000 */
[----:B------:R-:W-:Y:S01]  /*0d60*/  IMAD.HI.U32 R32, R33, R7, R32 ;  /* 0x0000000721207227 */ /* 0x000fe200078e0020 */
[----:B------:R-:W-:-:S02]  /*0d70*/  LOP3.LUT R127, R31, 0x5, RZ, 0xfc, !PT ;  /* 0x000000051f7f7812 */ /* 0x000fc400078efcff */
[----:B------:R-:W-:Y:S01]  /*0d80*/  SHF.R.U32.HI R6, RZ, 0x5, R2 ;  /* 0x00000005ff067819 */ /* 0x000fe20000011602 */
[----:B----4-:R-:W-:Y:S01]  /*0d90*/  IMAD.MOV R14, RZ, RZ, -R5 ;  /* 0x000000ffff0e7224 */ /* 0x010fe200078e0a05 */
[----:B------:R-:W-:Y:S01]  /*0da0*/  IABS R13, R127 ;  /* 0x0000007f000d7213 */ /* 0x000fe20000000000 */
[----:B------:R-:W-:Y:S01]  /*0db0*/  IMAD.HI.U32 R8, R32, R11, RZ ;  /* 0x0000000b20087227 */ /* 0x000fe200078e00ff */
[C---:B------:R-:W-:Y:S02]  /*0dc0*/  LOP3.LUT R122, R31.reuse, 0x4, RZ, 0xfc, !PT ;  /* 0x000000041f7a7812 */ /* 0x040fe400078efcff */
[----:B------:R-:W-:Y:S01]  /*0dd0*/  R2UR UR9, R6 ;  /* 0x00000000060972ca */ /* 0x000fe200000e0000 */
[----:B------:R-:W-:Y:S01]  /*0de0*/  IMAD.IADD R6, R10, 0x1, R4 ;  /* 0x000000010a067824 */ /* 0x000fe200078e0204 */
[----:B------:R-:W-:Y:S01]  /*0df0*/  IABS R37, R122 ;  /* 0x0000007a00257213 */ /* 0x000fe20000000000 */
[----:B------:R-:W-:Y:S01]  /*0e00*/  IMAD R9, R14, R3, RZ ;  /* 0x000000030e097224 */ /* 0x000fe200078e02ff */
[C---:B------:R-:W-:Y:S01]  /*0e10*/  LOP3.LUT R125, R31.reuse, 0x3, RZ, 0xfc, !PT ;  /* 0x000000031f7d7812 */ /* 0x040fe200078efcff */
[----:B------:R-:W-:Y:S01]  /*0e20*/  IMAD.MOV R8, RZ, RZ, -R8 ;  /* 0x000000ffff087224 */ /* 0x000fe200078e0a08 */
[C---:B------:R-:W-:Y:S01]  /*0e30*/  LOP3.LUT R132, R31.reuse, 0x9, RZ, 0xfc, !PT ;  /* 0x000000091f847812 */ /* 0x040fe200078efcff */
[----:B------:R-:W-:Y:S01]  /*0e40*/  IMAD.MOV.U32 R4, RZ, RZ, RZ ;  /* 0x000000ffff047224 */ /* 0x000fe200078e00ff */
[C---:B------:R-:W-:Y:S01]  /*0e50*/  LOP3.LUT R130, R31.reuse, 0x8, RZ, 0xfc, !PT ;  /* 0x000000081f827812 */ /* 0x040fe200078efcff */
[----:B------:R-:W-:Y:S01]  /*0e60*/  IMAD.HI.U32 R10, R32, R13, RZ ;  /* 0x0000000d200a7227 */ /* 0x000fe200078e00ff */
[----:B------:R-:W-:-:S02]  /*0e70*/  LOP3.LUT R134, R31, 0xd, RZ, 0xfc, !PT ;  /* 0x0000000d1f867812 */ /* 0x000fc400078efcff */
[----:B------:R-:W-:Y:S01]  /*0e80*/  IABS R47, R130 ;  /* 0x00000082002f7213 */ /* 0x000fe20000000000 */
[----:B------:R-:W-:Y:S01]  /*0e90*/  IMAD.HI.U32 R4, R5, R9, R4 ;  /* 0x0000000905047227 */ /* 0x000fe200078e0004 */
[C---:B------:R-:W-:Y:S01]  /*0ea0*/  LOP3.LUT R121, R31.reuse, 0x2, RZ, 0xfc, !PT ;  /* 0x000000021f797812 */ /* 0x040fe200078efcff */
[----:B------:R-:W-:Y:S01]  /*0eb0*/  USHF.L.U32 UR4, UR9, 0x15, URZ ;  /* 0x0000001509047899 */ /* 0x000fe200080006ff */
[C---:B------:R-:W-:Y:S01]  /*0ec0*/  LOP3.LUT R136, R31.reuse, 0xe, RZ, 0xfc, !PT ;  /* 0x0000000e1f887812 */ /* 0x040fe200078efcff */
[----:B------:R-:W-:Y:S01]  /*0ed0*/  IMAD R36, R30, R8, R11 ;  /* 0x000000081e247224 */ /* 0x000fe200078e020b */
[----:B------:R-:W-:Y:S01]  /*0ee0*/  IABS R11, R125 ;  /* 0x0000007d000b7213 */ /* 0x000fe20000000000 */
[----:B------:R-:W-:Y:S01]  /*0ef0*/  IMAD.MOV R10, RZ, RZ, -R10 ;  /* 0x000000ffff0a7224 */ /* 0x000fe200078e0a0a */
[----:B------:R-:W-:Y:S01]  /*0f00*/  IABS R41, R121 ;  /* 0x0000007900297213 */ /* 0x000fe20000000000 */
[----:B------:R-:W-:Y:S01]  /*0f10*/  IMAD.HI.U32 R9, R32, R37, RZ ;  /* 0x0000002520097227 */ /* 0x000fe200078e00ff */
[C---:B------:R-:W-:Y:S01]  /*0f20*/  LOP3.LUT R116, R31.reuse, 0x1, RZ, 0xfc, !PT ;  /* 0x000000011f747812 */ /* 0x040fe200078efcff */
[----:B------:R-:W-:Y:S01]  /*0f30*/  ULOP3.LUT UR4, UR4, 0x600000, URZ, 0xc0, !UPT ;  /* 0x0060000004047892 */ /* 0x000fe2000f8ec0ff */
[----:B------:R-:W-:Y:S01]  /*0f40*/  IABS R53, R136 ;  /* 0x0000008800357213 */ /* 0x000fe20000000000 */
[----:B------:R-:W-:Y:S01]  /*0f50*/  IMAD R44, R30, R10, R13 ;  /* 0x0000000a1e2c7224 */ /* 0x000fe200078e020d */
[----:B------:R-:W-:Y:S01]  /*0f60*/  IABS R13, R132 ;  /* 0x00000084000d7213 */ /* 0x000fe20000000000 */
[----:B------:R-:W-:Y:S01]  /*0f70*/  IMAD.MOV R9, RZ, RZ, -R9 ;  /* 0x000000ffff097224 */ /* 0x000fe200078e0a09 */
[----:B------:R-:W-:Y:S01]  /*0f80*/  IABS R33, R116 ;  /* 0x0000007400217213 */ /* 0x000fe20000000000 */
[----:B------:R-:W-:Y:S01]  /*0f90*/  IMAD.HI.U32 R8, R32, R11, RZ ;  /* 0x0000000b20087227 */ /* 0x000fe200078e00ff */
[----:B------:R-:W-:-:S02]  /*0fa0*/  LOP3.LUT R128, R31, 0x7, RZ, 0xfc, !PT ;  /* 0x000000071f807812 */ /* 0x000fc400078efcff */
[C---:B------:R-:W-:Y:S01]  /*0fb0*/  LOP3.LUT R151, R31.reuse, 0x13, RZ, 0xfc, !PT ;  /* 0x000000131f977812 */ /* 0x040fe200078efcff */
[----:B------:R-:W-:Y:S01]  /*0fc0*/  IMAD R37, R30, R9, R37 ;  /* 0x000000091e257224 */ /* 0x000fe200078e0225 */
[C---:B------:R-:W-:Y:S01]  /*0fd0*/  LOP3.LUT R129, R31.reuse, 0x6, RZ, 0xfc, !PT ;  /* 0x000000061f817812 */ /* 0x040fe200078efcff */
[----:B------:R-:W-:Y:S01]  /*0fe0*/  IMAD.MOV R8, RZ, RZ, -R8 ;  /* 0x000000ffff087224 */ /* 0x000fe200078e0a08 */
[C---:B------:R-:W-:Y:S01]  /*0ff0*/  LOP3.LUT R153, R31.reuse, 0x12, RZ, 0xfc, !PT ;  /* 0x000000121f997812 */ /* 0x040fe200078efcff */
[----:B------:R-:W-:Y:S01]  /*1000*/  IMAD.HI.U32 R9, R32, R13, RZ ;  /* 0x0000000d20097227 */ /* 0x000fe200078e00ff */
[----:B------:R-:W-:Y:S02]  /*1010*/  IABS R43, R129 ;  /* 0x00000081002b7213 */ /* 0x000fe40000000000 */
[----:B------:R-:W-:Y:S01]  /*1020*/  IABS R55, R153 ;  /* 0x0000009900377213 */ /* 0x000fe20000000000 */
[----:B------:R-:W-:Y:S01]  /*1030*/  IMAD R40, R30, R8, R11 ;  /* 0x000000081e287224 */ /* 0x000fe200078e020b */
[----:B------:R-:W-:Y:S01]  /*1040*/  IABS R11, R128 ;  /* 0x00000080000b7213 */ /* 0x000fe20000000000 */
[----:B------:R-:W-:Y:S01]  /*1050*/  IMAD.MOV R9, RZ, RZ, -R9 ;  /* 0x000000ffff097224 */ /* 0x000fe200078e0a09 */
[C---:B------:R-:W-:Y:S01]  /*1060*/  LOP3.LUT R133, R31.reuse, 0xb, RZ, 0xfc, !PT ;  /* 0x0000000b1f857812 */ /* 0x040fe200078efcff */
[----:B------:R-:W-:Y:S01]  /*1070*/  IMAD.HI.U32 R8, R32, R47, RZ ;  /* 0x0000002f20087227 */ /* 0x000fe200078e00ff */
[----:B------:R-:W-:-:S02]  /*1080*/  LOP3.LUT R161, R31, 0x17, RZ, 0xfc, !PT ;  /* 0x000000171fa17812 */ /* 0x000fc400078efcff */
[C---:B------:R-:W-:Y:S01]  /*1090*/  LOP3.LUT R135, R31.reuse, 0xc, RZ, 0xfc, !PT ;  /* 0x0000000c1f877812 */ /* 0x040fe200078efcff */
[----:B------:R-:W-:Y:S01]  /*10a0*/  IMAD.SHL.U32 R7, R142, 0x80, RZ ;  /* 0x000000808e077824 */ /* 0x000fe200078e00ff */
[----:B------:R-:W-:Y:S01]  /*10b0*/  LOP3.LUT R163, R31, 0x18, RZ, 0xfc, !PT ;  /* 0x000000181fa37812 */ /* 0x000fe200078efcff */
[----:B------:R-:W-:Y:S01]  /*10c0*/  IMAD R46, R30, R9, R13 ;  /* 0x000000091e2e7224 */ /* 0x000fe200078e020d */
[----:B------:R-:W-:Y:S01]  /*10d0*/  IABS R13, R134 ;  /* 0x00000086000d7213 */ /* 0x000fe20000000000 */
[----:B------:R-:W-:Y:S01]  /*10e0*/  IMAD.MOV R8, RZ, RZ, -R8 ;  /* 0x000000ffff087224 */ /* 0x000fe200078e0a08 */
[----:B------:R-:W-:Y:S01]  /*10f0*/  LOP3.LUT R7, R7, 0x80, RZ, 0xc0, !PT ;  /* 0x0000008007077812 */ /* 0x000fe200078ec0ff */
[----:B------:R-:W-:Y:S01]  /*1100*/  IMAD.HI.U32 R9, R32, R53, RZ ;  /* 0x0000003520097227 */ /* 0x000fe200078e00ff */
[----:B------:R-:W-:Y:S02]  /*1110*/  IABS R49, R135 ;  /* 0x0000008700317213 */ /* 0x000fe40000000000 */
[----:B------:R-:W-:Y:S01]  /*1120*/  IABS R61, R163 ;  /* 0x000000a3003d7213 */ /* 0x000fe20000000000 */
[----:B------:R-:W-:Y:S01]  /*1130*/  IMAD R47, R30, R8, R47 ;  /* 0x000000081e2f7224 */ /* 0x000fe200078e022f */
[C---:B------:R-:W-:Y:S01]  /*1140*/  LOP3.LUT R140, R31.reuse, 0x11, RZ, 0xfc, !PT ;  /* 0x000000111f8c7812 */ /* 0x040fe200078efcff */
[----:B------:R-:W-:Y:S01]  /*1150*/  IMAD.HI.U32 R8, R32, R13, RZ ;  /* 0x0000000d20087227 */ /* 0x000fe200078e00ff */
[----:B------:R-:W-:-:S02]  /*1160*/  LOP3.LUT R103, R31, 0x1d, RZ, 0xfc, !PT ;  /* 0x0000001d1f677812 */ /* 0x000fc400078efcff */
[C---:B------:R-:W-:Y:S01]  /*1170*/  LOP3.LUT R137, R31.reuse, 0x10, RZ, 0xfc, !PT ;  /* 0x000000101f897812 */ /* 0x040fe200078efcff */
[----:B------:R-:W-:Y:S01]  /*1180*/  IMAD R5, R6, 0x100, R7 ;  /* 0x0000010006057824 */ /* 0x000fe200078e0207 */
[C---:B------:R-:W-:Y:S01]  /*1190*/  LOP3.LUT R165, R31.reuse, 0x1c, RZ, 0xfc, !PT ;  /* 0x0000001c1fa57812 */ /* 0x040fe200078efcff */
[C---:B------:R-:W-:Y:S01]  /*11a0*/  IMAD.HI.U32 R7, R32.reuse, R41, RZ ;  /* 0x0000002920077227 */ /* 0x040fe200078e00ff */
[----:B------:R-:W-:Y:S02]  /*11b0*/  IABS R51, R137 ;  /* 0x0000008900337213 */ /* 0x000fe40000000000 */
[----:B------:R-:W-:Y:S01]  /*11c0*/  IABS R63, R165 ;  /* 0x000000a5003f7213 */ /* 0x000fe20000000000 */
[----:B------:R-:W-:Y:S01]  /*11d0*/  IMAD.MOV R8, RZ, RZ, -R8 ;  /* 0x000000ffff087224 */ /* 0x000fe200078e0a08 */
[C---:B------:R-:W-:Y:S01]  /*11e0*/  LOP3.LUT R160, R31.reuse, 0x15, RZ, 0xfc, !PT ;  /* 0x000000151fa07812 */ /* 0x040fe200078efcff */
[----:B------:R-:W-:Y:S01]  /*11f0*/  IMAD.MOV R7, RZ, RZ, -R7 ;  /* 0x000000ffff077224 */ /* 0x000fe200078e0a07 */
[C---:B------:R-:W-:Y:S01]  /*1200*/  LOP3.LUT R106, R31.reuse, 0x21, RZ, 0xfc, !PT ;  /* 0x000000211f6a7812 */ /* 0x040fe200078efcff */
[----:B------:R-:W-:Y:S01]  /*1210*/  IMAD.HI.U32 R6, R32, R33, RZ ;  /* 0x0000002120067227 */ /* 0x000fe200078e00ff */
[----:B------:R-:W-:-:S02]  /*1220*/  LOP3.LUT R159, R31, 0x16, RZ, 0xfc, !PT ;  /* 0x000000161f9f7812 */ /* 0x000fc400078efcff */
[C---:B------:R-:W-:Y:S01]  /*1230*/  LOP3.LUT R91, R31.reuse, 0x22, RZ, 0xfc, !PT ;  /* 0x000000221f5b7812 */ /* 0x040fe200078efcff */
[C---:B------:R-:W-:Y:S01]  /*1240*/  IMAD R48, R30.reuse, R8, R13 ;  /* 0x000000081e307224 */ /* 0x040fe200078e020d */
[----:B------:R-:W-:Y:S01]  /*1250*/  IABS R13, R151 ;  /* 0x00000097000d7213 */ /* 0x000fe20000000000 */
[----:B------:R-:W-:Y:S01]  /*1260*/  IMAD.MOV R9, RZ, RZ, -R9 ;  /* 0x000000ffff097224 */ /* 0x000fe200078e0a09 */
        /* <DEDUP_REMOVED lines=8> */
[----:B------:R-:W-:Y:S01]  /*12f0*/  IMAD R53, R30, R9, R53 ;  /* 0x000000091e357224 */ /* 0x000fe200078e0235 */
[C---:B------:R-:W-:Y:S01]  /*1300*/  LOP3.LUT R164, R31.reuse, 0x1a, RZ, 0xfc, !PT ;  /* 0x0000001a1fa47812 */ /* 0x040fe200078efcff */
[----:B------:R-:W-:Y:S01]  /*1310*/  IMAD.HI.U32 R9, R32, R13, RZ ;  /* 0x0000000d20097227 */ /* 0x000fe200078e00ff */
[----:B------:R-:W-:Y:S02]  /*1320*/  IABS R77, R108 ;  /* 0x0000006c004d7213 */ /* 0x000fe40000000000 */
[----:B------:R-:W-:Y:S01]  /*1330*/  IABS R65, R164 ;  /* 0x000000a400417213 */ /* 0x000fe20000000000 */
[----:B------:R-:W-:Y:S01]  /*1340*/  IMAD R33, R30, R6, R33 ;  /* 0x000000061e217224 */ /* 0x000fe200078e0221 */
[C---:B------:R-:W-:Y:S01]  /*1350*/  LOP3.LUT R131, R31.reuse, 0xa, RZ, 0xfc, !PT ;  /* 0x0000000a1f837812 */ /* 0x040fe200078efcff */
[----:B------:R-:W-:Y:S01]  /*1360*/  IMAD.MOV R7, RZ, RZ, -R7 ;  /* 0x000000ffff077224 */ /* 0x000fe200078e0a07 */
[C---:B------:R-:W-:Y:S01]  /*1370*/  LOP3.LUT R102, R31.reuse, 0x1f, RZ, 0xfc, !PT ;  /* 0x0000001f1f667812 */ /* 0x040fe200078efcff */
[----:B------:R-:W-:Y:S01]  /*1380*/  IMAD.HI.U32 R6, R32, R43, RZ ;  /* 0x0000002b20067227 */ /* 0x000fe200078e00ff */
[----:B------:R-:W-:-:S02]  /*1390*/  LOP3.LUT R109, R31, 0x29, RZ, 0xfc, !PT ;  /* 0x000000291f6d7812 */ /* 0x000fc400078efcff */
[----:B------:R-:W-:Y:S01]  /*13a0*/  IABS R45, R131 ;  /* 0x00000083002d7213 */ /* 0x000fe20000000000 */
[----:B------:R-:W-:Y:S01]  /*13b0*/  IMAD.MOV R9, RZ, RZ, -R9 ;  /* 0x000000ffff097224 */ /* 0x000fe200078e0a09 */
[C---:B------:R-:W-:Y:S01]  /*13c0*/  LOP3.LUT R115, R31.reuse, 0x20, RZ, 0xfc, !PT ;  /* 0x000000201f737812 */ /* 0x040fe200078efcff */
[----:B------:R-:W-:Y:S01]  /*13d0*/  IMAD.HI.U32 R8, R32, R55, RZ ;  /* 0x0000003720087227 */ /* 0x000fe200078e00ff */
[C---:B------:R-:W-:Y:S02]  /*13e0*/  LOP3.LUT R138, R31.reuse, 0xf, RZ, 0xfc, !PT ;  /* 0x0000000f1f8a7812 */ /* 0x040fe400078efcff */
[----:B------:R-:W-:Y:S01]  /*13f0*/  IABS R71, R115 ;  /* 0x0000007300477213 */ /* 0x000fe20000000000 */
[C---:B------:R-:W-:Y:S01]  /*1400*/  IMAD R42, R30.reuse, R7, R11 ;  /* 0x000000071e2a7224 */ /* 0x040fe200078e020b */
[----:B------:R-:W-:Y:S01]  /*1410*/  IABS R11, R133 ;  /* 0x00000085000b7213 */ /* 0x000fe20000000000 */
[----:B------:R-:W-:Y:S01]  /*1420*/  IMAD.MOV R6, RZ, RZ, -R6 ;  /* 0x000000ffff067224 */ /* 0x000fe200078e0a06 */
[----:B------:R-:W-:Y:S01]  /*1430*/  IABS R15, R138 ;  /* 0x0000008a000f7213 */ /* 0x000fe20000000000 */
[C---:B------:R-:W-:Y:S01]  /*1440*/  IMAD R54, R30.reuse, R9, R13 ;  /* 0x000000091e367224 */ /* 0x040fe200078e020d */
[----:B------:R-:W-:Y:S01]  /*1450*/  IABS R13, R161 ;  /* 0x000000a1000d7213 */ /* 0x000fe20000000000 */
[----:B------:R-:W-:Y:S01]  /*1460*/  IMAD.MOV R8, RZ, RZ, -R8 ;  /* 0x000000ffff087224 */ /* 0x000fe200078e0a08 */
[C---:B------:R-:W-:Y:S01]  /*1470*/  LOP3.LUT R90, R31.reuse, 0x25, RZ, 0xfc, !PT ;  /* 0x000000251f5a7812 */ /* 0x040fe200078efcff */
[----:B------:R-:W-:Y:S01]  /*1480*/  IMAD R43, R30, R6, R43 ;  /* 0x000000061e2b7224 */ /* 0x000fe200078e022b */
[C---:B------:R-:W-:Y:S01]  /*1490*/  LOP3.LUT R155, R31.reuse, 0x14, RZ, 0xfc, !PT ;  /* 0x000000141f9b7812 */ /* 0x040fe200078efcff */
[----:B------:R-:W-:Y:S01]  /*14a0*/  IMAD.HI.U32 R6, R32, R11, RZ ;  /* 0x0000000b20067227 */ /* 0x000fe200078e00ff */
[----:B------:R-:W-:-:S02]  /*14b0*/  LOP3.LUT R107, R31, 0x24, RZ, 0xfc, !PT ;  /* 0x000000241f6b7812 */ /* 0x000fc400078efcff */
[----:B------:R-:W-:Y:S01]  /*14c0*/  IABS R59, R155 ;  /* 0x0000009b003b7213 */ /* 0x000fe20000000000 */
[----:B------:R-:W-:Y:S01]  /*14d0*/  IMAD R55, R30, R8, R55 ;  /* 0x000000081e377224 */ /* 0x000fe200078e0237 */
[----:B------:R-:W-:Y:S01]  /*14e0*/  IABS R73, R107 ;  /* 0x0000006b00497213 */ /* 0x000fe20000000000 */
[C---:B------:R-:W-:Y:S01]  /*14f0*/  IMAD.HI.U32 R8, R32.reuse, R13, RZ ;  /* 0x0000000d20087227 */ /* 0x040fe200078e00ff */
[C---:B------:R-:W-:Y:S02]  /*1500*/  LOP3.LUT R97, R31.reuse, 0x2a, RZ, 0xfc, !PT ;  /* 0x0000002a1f617812 */ /* 0x040fe400078efcff */
[C---:B------:R-:W-:Y:S01]  /*1510*/  LOP3.LUT R162, R31.reuse, 0x19, RZ, 0xfc, !PT ;  /* 0x000000191fa27812 */ /* 0x040fe200078efcff */
[----:B------:R-:W-:Y:S01]  /*1520*/  IMAD.MOV R6, RZ, RZ, -R6 ;  /* 0x000000ffff067224 */ /* 0x000fe200078e0a06 */
[----:B------:R-:W-:Y:S01]  /*1530*/  LOP3.LUT R96, R31, 0x2b, RZ, 0xfc, !PT ;  /* 0x0000002b1f607812 */ /* 0x000fe200078efcff */
[----:B------:R-:W-:Y:S01]  /*1540*/  IMAD.HI.U32 R7, R32, R49, RZ ;  /* 0x0000003120077227 */ /* 0x000fe200078e00ff */
[----:B------:R-:W-:-:S02]  /*1550*/  IABS R79, R97 ;  /* 0x00000061004f7213 */ /* 0x000fc40000000000 */
[C---:B------:R-:W-:Y:S01]  /*1560*/  LOP3.LUT R113, R31.reuse, 0x2e, RZ, 0xfc, !PT ;  /* 0x0000002e1f717812 */ /* 0x040fe200078efcff */
[----:B------:R-:W-:Y:S01]  /*1570*/  IMAD.MOV R8, RZ, RZ, -R8 ;  /* 0x000000ffff087224 */ /* 0x000fe200078e0a08 */
[C---:B------:R-:W-:Y:S01]  /*1580*/  LOP3.LUT R104, R31.reuse, 0x1e, RZ, 0xfc, !PT ;  /* 0x0000001e1f687812 */ /* 0x040fe200078efcff */
[----:B------:R-:W-:Y:S01]  /*1590*/  IMAD.HI.U32 R9, R32, R61, RZ ;  /* 0x0000003d20097227 */ /* 0x000fe200078e00ff */
[----:B------:R-:W-:Y:S02]  /*15a0*/  IABS R81, R113 ;  /* 0x0000007100517213 */ /* 0x000fe40000000000 */
[C---:B------:R-:W-:Y:S01]  /*15b0*/  LOP3.LUT R100, R31.reuse, 0x2d, RZ, 0xfc, !PT ;  /* 0x0000002d1f647812 */ /* 0x040fe200078efcff */
        /* <DEDUP_REMOVED lines=12> */
[C---:B------:R-:W-:Y:S01]  /*1680*/  LOP3.LUT R101, R31.reuse, 0x2c, RZ, 0xfc, !PT ;  /* 0x0000002c1f657812 */ /* 0x040fe200078efcff */
[----:B------:R-:W-:Y:S01]  /*1690*/  IMAD R61, R30, R9, R61 ;  /* 0x000000091e3d7224 */ /* 0x000fe200078e023d */
[----:B------:R-:W-:Y:S01]  /*16a0*/  IABS R85, R120 ;  /* 0x0000007800557213 */ /* 0x000fe20000000000 */
[C---:B------:R-:W-:Y:S01]  /*16b0*/  IMAD.HI.U32 R9, R32.reuse, R13, RZ ;  /* 0x0000000d20097227 */ /* 0x040fe200078e00ff */
[----:B------:R-:W-:Y:S02]  /*16c0*/  IABS R83, R101 ;  /* 0x0000006500537213 */ /* 0x000fe40000000000 */
[C---:B------:R-:W-:Y:S01]  /*16d0*/  LOP3.LUT R114, R31.reuse, 0x33, RZ, 0xfc, !PT ;  /* 0x000000331f727812 */ /* 0x040fe200078efcff */
[----:B------:R-:W-:Y:S01]  /*16e0*/  IMAD.MOV R7, RZ, RZ, -R7 ;  /* 0x000000ffff077224 */ /* 0x000fe200078e0a07 */
[C---:B------:R-:W-:Y:S01]  /*16f0*/  LOP3.LUT R98, R31.reuse, 0x28, RZ, 0xfc, !PT ;  /* 0x000000281f627812 */ /* 0x040fe200078efcff */
[----:B------:R-:W-:Y:S01]  /*1700*/  IMAD.HI.U32 R6, R32, R51, RZ ;  /* 0x0000003320067227 */ /* 0x000fe200078e00ff */
[----:B------:R-:W-:-:S02]  /*1710*/  LOP3.LUT R94, R31, 0x31, RZ, 0xfc, !PT ;  /* 0x000000311f5e7812 */ /* 0x000fc400078efcff */
[----:B------:R-:W-:Y:S01]  /*1720*/  LOP3.LUT R95, R31, 0x32, RZ, 0xfc, !PT ;  /* 0x000000321f5f7812 */ /* 0x000fe200078efcff */
[----:B------:R-:W-:Y:S01]  /*1730*/  IMAD.MOV R9, RZ, RZ, -R9 ;  /* 0x000000ffff097224 */ /* 0x000fe200078e0a09 */
[----:B------:R-:W-:Y:S01]  /*1740*/  IABS R87, R114 ;  /* 0x0000007200577213 */ /* 0x000fe20000000000 */
[----:B------:R-:W-:Y:S01]  /*1750*/  IMAD.HI.U32 R8, R32, R63, RZ ;  /* 0x0000003f20087227 */ /* 0x000fe200078e00ff */
[----:B------:R-:W-:-:S03]  /*1760*/  IABS R75, R98 ;  /* 0x00000062004b7213 */ /* 0x000fc60000000000 */
[C---:B------:R-:W-:Y:S01]  /*1770*/  IMAD R56, R30.reuse, R7, R11 ;  /* 0x000000071e387224 */ /* 0x040fe200078e020b */
[----:B------:R-:W-:Y:S01]  /*1780*/  IABS R11, R160 ;  /* 0x000000a0000b7213 */ /* 0x000fe20000000000 */
[----:B------:R-:W-:Y:S02]  /*1790*/  IMAD.MOV R6, RZ, RZ, -R6 ;  /* 0x000000ffff067224 */ /* 0x000fe400078e0a06 */
[C---:B------:R-:W-:Y:S01]  /*17a0*/  IMAD R68, R30.reuse, R9, R13 ;  /* 0x000000091e447224 */ /* 0x040fe200078e020d */
[----:B------:R-:W-:Y:S01]  /*17b0*/  IABS R13, R106 ;  /* 0x0000006a000d7213 */ /* 0x000fe20000000000 */
[----:B------:R-:W-:Y:S02]  /*17c0*/  IMAD.MOV R8, RZ, RZ, -R8 ;  /* 0x000000ffff087224 */ /* 0x000fe400078e0a08 */
[----:B------:R-:W-:Y:S02]  /*17d0*/  IMAD R51, R30, R6, R51 ;  /* 0x000000061e337224 */ /* 0x000fe400078e0233 */
[----:B------:R-:W-:-:S04]  /*17e0*/  IMAD.HI.U32 R6, R32, R11, RZ ;  /* 0x0000000b20067227 */ /* 0x000fc800078e00ff */
[----:B------:R-:W-:Y:S02]  /*17f0*/  IMAD R63, R30, R8, R63 ;  /* 0x000000081e3f7224 */ /* 0x000fe400078e023f */
[----:B------:R-:W-:-:S04]  /*1800*/  IMAD.HI.U32 R8, R32, R13, RZ ;  /* 0x0000000d20087227 */ /* 0x000fc800078e00ff */
[----:B------:R-:W-:Y:S02]  /*1810*/  IMAD.MOV R6, RZ, RZ, -R6 ;  /* 0x000000ffff067224 */ /* 0x000fe400078e0a06 */
[----:B------:R-:W-:-:S04]  /*1820*/  IMAD.HI.U32 R7, R32, R57, RZ ;  /* 0x0000003920077227 */ /* 0x000fc800078e00ff */
[----:B------:R-:W-:Y:S02]  /*1830*/  IMAD.MOV R8, RZ, RZ, -R8 ;  /* 0x000000ffff087224 */ /* 0x000fe400078e0a08 */
[----:B------:R-:W-:-:S04]  /*1840*/  IMAD.HI.U32 R9, R32, R69, RZ ;  /* 0x0000004520097227 */ /* 0x000fc800078e00ff */
        /* <DEDUP_REMOVED lines=10> */
[----:B------:R-:W-:-:S04]  /*18f0*/  IMAD.HI.U32 R8, R32, R77, RZ ;  /* 0x0000004d20087227 */ /* 0x000fc800078e00ff */
[----:B------:R-:W-:Y:S02]  /*1900*/  IMAD.MOV R7, RZ, RZ, -R7 ;  /* 0x000000ffff077224 */ /* 0x000fe400078e0a07 */
[----:B------:R-:W-:-:S04]  /*1910*/  IMAD.HI.U32 R6, R32, R65, RZ ;  /* 0x0000004120067227 */ /* 0x000fc800078e00ff */
[----:B------:R-:W-:Y:S02]  /*1920*/  IMAD.MOV R9, RZ, RZ, -R9 ;  /* 0x000000ffff097224 */ /* 0x000fe400078e0a09 */
[----:B------:R-:W-:Y:S02]  /*1930*/  IMAD.MOV R8, RZ, RZ, -R8 ;  /* 0x000000ffff087224 */ /* 0x000fe400078e0a08 */
[----:B------:R-:W-:Y:S02]  /*1940*/  IMAD.IADD R17, R16, 0x1, R5 ;  /* 0x0000000110117824 */ /* 0x000fe400078e0205 */
[C---:B------:R-:W-:Y:S01]  /*1950*/  IMAD R64, R30.reuse, R7, R11 ;  /* 0x000000071e407224 */ /* 0x040fe200078e020b */
[----:B------:R-:W-:Y:S01]  /*1960*/  IABS R11, R102 ;  /* 0x00000066000b7213 */ /* 0x000fe20000000000 */
[----:B------:R-:W-:Y:S01]  /*1970*/  IMAD.MOV R6, RZ, RZ, -R6 ;  /* 0x000000ffff067224 */ /* 0x000fe200078e0a06 */
[----:B------:R1:W-:Y:S01]  /*1980*/  STL [R1+0x588], R17 ;  /* 0x0005881101007387 */ /* 0x0003e20000100800 */
[C---:B------:R-:W-:Y:S01]  /*1990*/  IMAD R76, R30.reuse, R9, R13 ;  /* 0x000000091e4c7224 */ /* 0x040fe200078e020d */
[----:B------:R-:W-:Y:S01]  /*19a0*/  IABS R9, R109 ;  /* 0x0000006d00097213 */ /* 0x000fe20000000000 */
[C---:B------:R-:W-:Y:S01]  /*19b0*/  IMAD R77, R30.reuse, R8, R77 ;  /* 0x000000081e4d7224 */ /* 0x040fe200078e024d */
[----:B------:R-:W-:Y:S01]  /*19c0*/  IABS R8, R17 ;  /* 0x0000001100087213 */ /* 0x000fe20000000000 */
[----:B------:R-:W-:Y:S01]  /*19d0*/  IMAD R65, R30, R6, R65 ;  /* 0x000000061e417224 */ /* 0x000fe200078e0241 */
[----:B------:R-:W-:Y:S01]  /*19e0*/  ISETP.GE.AND P2, PT, R17, RZ, PT ;  /* 0x000000ff1100720c */ /* 0x000fe20003f46270 */
[----:B------:R-:W-:Y:S01]  /*19f0*/  IMAD.HI.U32 R10, R32, R45, RZ ;  /* 0x0000002d200a7227 */ /* 0x000fe200078e00ff */
[----:B------:R-:W-:-:S03]  /*1a00*/  IABS R13, R94 ;  /* 0x0000005e000d7213 */ /* 0x000fc60000000000 */
[----:B------:R-:W-:-:S04]  /*1a10*/  IMAD.HI.U32 R6, R32, R11, RZ ;  /* 0x0000000b20067227 */ /* 0x000fc800078e00ff */
[----:B------:R-:W-:-:S04]  /*1a20*/  IMAD.HI.U32 R2, R32, R9, RZ ;  /* 0x0000000920027227 */ /* 0x000fc800078e00ff */
[----:B------:R-:W-:-:S04]  /*1a30*/  IMAD.HI.U32 R4, R4, R8, RZ ;  /* 0x0000000804047227 */ /* 0x000fc800078e00ff */
[----:B------:R-:W-:Y:S02]  /*1a40*/  IMAD.MOV R10, RZ, RZ, -R10 ;  /* 0x000000ffff0a7224 */ /* 0x000fe400078e0a0a */
[----:B------:R-:W-:Y:S02]  /*1a50*/  IMAD.MOV R6, RZ, RZ, -R6 ;  /* 0x000000ffff067224 */ /* 0x000fe400078e0a06 */
[----:B------:R-:W-:-:S04]  /*1a60*/  IMAD.HI.U32 R7, R32, R71, RZ ;  /* 0x0000004720077227 */ /* 0x000fc800078e00ff */
[----:B------:R-:W-:Y:S02]  /*1a70*/  IMAD.MOV R2, RZ, RZ, -R2 ;  /* 0x000000ffff027224 */ /* 0x000fe400078e0a02 */
[----:B------:R-:W-:Y:S02]  /*1a80*/  IMAD.MOV R4, RZ, RZ, -R4 ;  /* 0x000000ffff047224 */ /* 0x000fe400078e0a04 */
[C---:B------:R-:W-:Y:S02]  /*1a90*/  IMAD R45, R30.reuse, R10, R45 ;  /* 0x0000000a1e2d7224 */ /* 0x040fe400078e022d */
[----:B------:R-:W-:Y:S01]  /*1aa0*/  IMAD R66, R30, R6, R11 ;  /* 0x000000061e427224 */ /* 0x000fe200078e020b */
[----:B------:R-:W-:Y:S01]  /*1ab0*/  IABS R11, R90 ;  /* 0x0000005a000b7213 */ /* 0x000fe20000000000 */
[----:B------:R-:W-:-:S04]  /*1ac0*/  IMAD.HI.U32 R10, R32, R15, RZ ;  /* 0x0000000f200a7227 */ /* 0x000fc800078e00ff */
[----:B------:R-:W-:Y:S02]  /*1ad0*/  IMAD.MOV R7, RZ, RZ, -R7 ;  /* 0x000000ffff077224 */ /* 0x000fe400078e0a07 */
[C---:B------:R-:W-:Y:S01]  /*1ae0*/  IMAD R80, R30.reuse, R2, R9 ;  /* 0x000000021e507224 */ /* 0x040fe200078e0209 */
[----:B------:R-:W-:Y:S01]  /*1af0*/  IABS R9, R100 ;  /* 0x0000006400097213 */ /* 0x000fe20000000000 */
[C---:B------:R-:W-:Y:S02]  /*1b00*/  IMAD R2, R3.reuse, R4, R8 ;  /* 0x0000000403027224 */ /* 0x040fe400078e0208 */
[----:B------:R-:W-:Y:S02]  /*1b10*/  IMAD.MOV R10, RZ, RZ, -R10 ;  /* 0x000000ffff0a7224 */ /* 0x000fe400078e0a0a */
[----:B------:R-:W-:Y:S01]  /*1b20*/  IMAD R71, R30, R7, R71 ;  /* 0x000000071e477224 */ /* 0x000fe200078e0247 */
[----:B------:R-:W-:Y:S01]  /*1b30*/  ISETP.GT.U32.AND P0, PT, R3, R2, PT ;  /* 0x000000020300720c */ /* 0x000fe20003f04070 */
[----:B------:R-:W-:-:S04]  /*1b40*/  IMAD.HI.U32 R7, R32, R11, RZ ;  /* 0x0000000b20077227 */ /* 0x000fc800078e00ff */
[----:B------:R-:W-:Y:S01]  /*1b50*/  IMAD R52, R30, R10, R15 ;  /* 0x0000000a1e347224 */ /* 0x000fe200078e020f */
[----:B------:R-:W-:Y:S01]  /*1b60*/  IABS R15, R162 ;  /* 0x000000a2000f7213 */ /* 0x000fe20000000000 */
[----:B------:R-:W-:-:S04]  /*1b70*/  IMAD.HI.U32 R10, R32, R59, RZ ;  /* 0x0000003b200a7227 */ /* 0x000fc800078e00ff */
[----:B------:R-:W-:Y:S02]  /*1b80*/  IMAD.MOV R7, RZ, RZ, -R7 ;  /* 0x000000ffff077224 */ /* 0x000fe400078e0a07 */
[----:B------:R-:W-:-:S04]  /*1b90*/  IMAD.HI.U32 R6, R32, R73, RZ ;  /* 0x0000004920067227 */ /* 0x000fc800078e00ff */
[----:B------:R-:W-:Y:S02]  /*1ba0*/  IMAD.MOV R10, RZ, RZ, -R10 ;  /* 0x000000ffff0a7224 */ /* 0x000fe400078e0a0a */
[----:B------:R-:W-:Y:S01]  /*1bb0*/  IMAD R72, R30, R7, R11 ;  /* 0x000000071e487224 */ /* 0x000fe200078e020b */
[----:B------:R-:W-:Y:S01]  /*1bc0*/  IABS R11, R96 ;  /* 0x00000060000b7213 */ /* 0x000fe20000000000 */
[----:B------:R-:W-:Y:S02]  /*1bd0*/  IMAD.MOV R6, RZ, RZ, -R6 ;  /* 0x000000ffff067224 */ /* 0x000fe400078e0a06 */
[----:B------:R-:W-:-:S04]  /*1be0*/  IMAD.HI.U32 R5, R32, R79, RZ ;  /* 0x0000004f20057227 */ /* 0x000fc800078e00ff */
[----:B------:R-:W-:Y:S02]  /*1bf0*/  IMAD R59, R30, R10, R59 ;  /* 0x0000000a1e3b7224 */ /* 0x000fe400078e023b */
[----:B------:R-:W-:-:S04]  /*1c00*/  IMAD.HI.U32 R10, R32, R15, RZ ;  /* 0x0000000f200a7227 */ /* 0x000fc800078e00ff */
[----:B------:R-:W-:Y:S02]  /*1c10*/  IMAD R73, R30, R6, R73 ;  /* 0x000000061e497224 */ /* 0x000fe400078e0249 */
[----:B------:R-:W-:-:S04]  /*1c20*/  IMAD.HI.U32 R6, R32, R11, RZ ;  /* 0x0000000b20067227 */ /* 0x000fc800078e00ff */
[----:B------:R-:W-:Y:S02]  /*1c30*/  IMAD.MOV R5, RZ, RZ, -R5 ;  /* 0x000000ffff057224 */ /* 0x000fe400078e0a05 */
[----:B------:R-:W-:Y:S02]  /*1c40*/  @!P0 IMAD.IADD R2, R2, 0x1, -R3 ;  /* 0x0000000102028824 */ /* 0x000fe400078e0a03 */
[----:B------:R-:W-:Y:S02]  /*1c50*/  IMAD.MOV R10, RZ, RZ, -R10 ;  /* 0x000000ffff0a7224 */ /* 0x000fe400078e0a0a */
[----:B------:R-:W-:Y:S01]  /*1c60*/  IMAD.MOV R6, RZ, RZ, -R6 ;  /* 0x000000ffff067224 */ /* 0x000fe200078e0a06 */
[----:B------:R-:W-:Y:S01]  /*1c70*/  ISETP.GT.U32.AND P0, PT, R3, R2, PT ;  /* 0x000000020300720c */ /* 0x000fe20003f04070 */
[----:B------:R-:W-:Y:S02]  /*1c80*/  IMAD R79, R30, R5, R79 ;  /* 0x000000051e4f7224 */ /* 0x000fe400078e024f */
[----:B------:R-:W-:-:S04]  /*1c90*/  IMAD.HI.U32 R5, R32, R81, RZ ;  /* 0x0000005120057227 */ /* 0x000fc800078e00ff */
[----:B------:R-:W-:Y:S01]  /*1ca0*/  IMAD R60, R30, R10, R15 ;  /* 0x0000000a1e3c7224 */ /* 0x000fe200078e020f */
[----:B------:R-:W-:Y:S01]  /*1cb0*/  IABS R15, R93 ;  /* 0x0000005d000f7213 */ /* 0x000fe20000000000 */
[----:B------:R-:W-:-:S04]  /*1cc0*/  IMAD.HI.U32 R10, R32, R67, RZ ;  /* 0x00000043200a7227 */ /* 0x000fc800078e00ff */
[----:B------:R-:W-:Y:S01]  /*1cd0*/  IMAD R78, R30, R6, R11 ;  /* 0x000000061e4e7224 */ /* 0x000fe200078e020b */
[----:B------:R-:W-:Y:S01]  /*1ce0*/  IABS R11, R118 ;  /* 0x00000076000b7213 */ /* 0x000fe20000000000 */
[----:B------:R-:W-:Y:S02]  /*1cf0*/  IMAD.MOV R5, RZ, RZ, -R5 ;  /* 0x000000ffff057224 */ /* 0x000fe400078e0a05 */
[----:B------:R-:W-:-:S04]  /*1d00*/  IMAD.HI.U32 R4, R32, R9, RZ ;  /* 0x0000000920047227 */ /* 0x000fc800078e00ff */
[----:B------:R-:W-:Y:S02]  /*1d10*/  IMAD.MOV R10, RZ, RZ, -R10 ;  /* 0x000000ffff0a7224 */ /* 0x000fe400078e0a0a */
[----:B------:R-:W-:-:S04]  /*1d20*/  IMAD.HI.U32 R6, R32, R11, RZ ;  /* 0x0000000b20067227 */ /* 0x000fc800078e00ff */
[----:B------:R-:W-:Y:S02]  /*1d30*/  IMAD R81, R30, R5, R81 ;  /* 0x000000051e517224 */ /* 0x000fe400078e0251 */
[----:B------:R-:W-:Y:S02]  /*1d40*/  IMAD.MOV R82, RZ, RZ, -R4 ;  /* 0x000000ffff527224 */ /* 0x000fe400078e0a04 */
[----:B------:R-:W-:Y:S02]  /*1d50*/  VIADD R5, R92, 0xffffffff ;  /* 0xffffffff5c057836 */ /* 0x000fe40000000000 */
[----:B------:R-:W-:Y:S02]  /*1d60*/  IMAD R67, R30, R10, R67 ;  /* 0x0000000a1e437224 */ /* 0x000fe400078e0243 */
[----:B------:R-:W-:-:S04]  /*1d70*/  IMAD.HI.U32 R4, R32, R85, RZ ;  /* 0x0000005520047227 */ /* 0x000fc800078e00ff */
[----:B------:R-:W-:-:S04]  /*1d80*/  IMAD.HI.U32 R10, R32, R15, RZ ;  /* 0x0000000f200a7227 */ /* 0x000fc800078e00ff */
[----:B------:R-:W-:-:S04]  /*1d90*/  IMAD.HI.U32 R7, R32, R83, RZ ;  /* 0x0000005320077227 */ /* 0x000fc800078e00ff */
[----:B------:R-:W-:Y:S02]  /*1da0*/  IMAD.MOV R6, RZ, RZ, -R6 ;  /* 0x000000ffff067224 */ /* 0x000fe400078e0a06 */
[----:B------:R-:W-:Y:S01]  /*1db0*/  @!P0 IMAD.IADD R2, R2, 0x1, -R3 ;  /* 0x0000000102028824 */ /* 0x000fe200078e0a03 */
[----:B------:R-:W-:Y:S01]  /*1dc0*/  ISETP.GE.U32.AND P0, PT, R5, 0x7fffff80, PT ;  /* 0x7fffff800500780c */ /* 0x000fe20003f06070 */
[----:B------:R-:W-:Y:S01]  /*1dd0*/  IMAD.MOV R4, RZ, RZ, -R4 ;  /* 0x000000ffff047224 */ /* 0x000fe200078e0a04 */
[----:B------:R-:W-:Y:S01]  /*1de0*/  IABS R5, R95 ;  /* 0x0000005f00057213 */ /* 0x000fe20000000000 */
[----:B------:R-:W-:Y:S02]  /*1df0*/  VIADD R3, R92, 0xfffffff7 ;  /* 0xfffffff75c037836 */ /* 0x000fe40000000000 */
[----:B------:R-:W-:Y:S02]  /*1e00*/  IMAD.MOV R10, RZ, RZ, -R10 ;  /* 0x000000ffff0a7224 */ /* 0x000fe400078e0a0a */
[----:B------:R-:W-:Y:S01]  /*1e10*/  IMAD.MOV R7, RZ, RZ, -R7 ;  /* 0x000000ffff077224 */ /* 0x000fe200078e0a07 */
[----:B------:R-:W-:Y:S01]  /*1e20*/  ISETP.GE.U32.AND P5, PT, R3, 0x7fffff78, PT ;  /* 0x7fffff780300780c */ /* 0x000fe20003fa6070 */
[----:B------:R-:W-:-:S02]  /*1e30*/  IMAD R86, R30, R6, R11 ;  /* 0x000000061e567224 */ /* 0x000fc400078e020b */
[----:B------:R-:W-:Y:S02]  /*1e40*/  VIADD R6, R92, 0xffffffef ;  /* 0xffffffef5c067836 */ /* 0x000fe40000000000 */
[C---:B------:R-:W-:Y:S02]  /*1e50*/  IMAD R85, R30.reuse, R4, R85 ;  /* 0x000000041e557224 */ /* 0x040fe400078e0255 */
[----:B------:R-:W-:Y:S01]  /*1e60*/  IMAD R74, R30, R10, R15 ;  /* 0x0000000a1e4a7224 */ /* 0x000fe200078e020f */
[----:B------:R-:W-:Y:S01]  /*1e70*/  ISETP.GE.U32.AND P4, PT, R6, 0x7fffff70, PT ;  /* 0x7fffff700600780c */ /* 0x000fe20003f86070 */
[----:B------:R-:W-:Y:S02]  /*1e80*/  IMAD R83, R30, R7, R83 ;  /* 0x000000071e537224 */ /* 0x000fe400078e0253 */
[----:B------:R-:W-:-:S04]  /*1e90*/  IMAD.HI.U32 R4, R32, R87, RZ ;  /* 0x0000005720047227 */ /* 0x000fc800078e00ff */
[----:B------:R-:W-:-:S04]  /*1ea0*/  IMAD.HI.U32 R10, R32, R75, RZ ;  /* 0x0000004b200a7227 */ /* 0x000fc800078e00ff */
[----:B------:R-:W-:-:S04]  /*1eb0*/  IMAD.HI.U32 R7, R32, R13, RZ ;  /* 0x0000000d20077227 */ /* 0x000fc800078e00ff */
[----:B------:R-:W-:-:S04]  /*1ec0*/  IMAD.HI.U32 R3, R32, R5, RZ ;  /* 0x0000000520037227 */ /* 0x000fc800078e00ff */
[----:B------:R-:W-:Y:S02]  /*1ed0*/  IMAD.MOV.U32 R6, RZ, RZ, R2 ;  /* 0x000000ffff067224 */ /* 0x000fe400078e0002 */
[----:B------:R-:W-:Y:S02]  /*1ee0*/  IMAD.MOV R4, RZ, RZ, -R4 ;  /* 0x000000ffff047224 */ /* 0x000fe400078e0a04 */
[----:B------:R-:W-:Y:S02]  /*1ef0*/  IMAD.MOV R10, RZ, RZ, -R10 ;  /* 0x000000ffff0a7224 */ /* 0x000fe400078e0a0a */
[----:B------:R-:W-:Y:S02]  /*1f00*/  IMAD.MOV R7, RZ, RZ, -R7 ;  /* 0x000000ffff077224 */ /* 0x000fe400078e0a07 */
[----:B------:R-:W-:Y:S02]  /*1f10*/  IMAD.MOV R3, RZ, RZ, -R3 ;  /* 0x000000ffff037224 */ /* 0x000fe400078e0a03 */
[----:B------:R-:W-:Y:S01]  /*1f20*/  @!P2 IMAD.MOV R6, RZ, RZ, -R6 ;  /* 0x000000ffff06a224 */ /* 0x000fe200078e0a06 */
[----:B------:R-:W-:Y:S01]  /*1f30*/  @!P1 LOP3.LUT R6, RZ, R34, RZ, 0x33, !PT ;  /* 0x00000022ff069212 */ /* 0x000fe200078e33ff */
[----:B------:R-:W-:-:S02]  /*1f40*/  IMAD R87, R30, R4, R87 ;  /* 0x000000041e577224 */ /* 0x000fc400078e0257 */
[C---:B------:R-:W-:Y:S02]  /*1f50*/  IMAD R75, R30.reuse, R10, R75 ;  /* 0x0000000a1e4b7224 */ /* 0x040fe400078e024b */
[C---:B------:R-:W-:Y:S02]  /*1f60*/  IMAD R82, R30.reuse, R82, R9 ;  /* 0x000000521e527224 */ /* 0x040fe400078e0209 */
[C---:B------:R-:W-:Y:S02]  /*1f70*/  IMAD R84, R30.reuse, R7, R13 ;  /* 0x000000071e547224 */ /* 0x040fe400078e020d */
[----:B------:R-:W-:Y:S02]  /*1f80*/  IMAD R88, R30, R3, R5 ;  /* 0x000000031e587224 */ /* 0x000fe400078e0205 */
[----:B------:R-:W-:Y:S01]  /*1f90*/  VIADD R4, R92, 0xffffffe7 ;  /* 0xffffffe75c047836 */ /* 0x000fe20000000000 */
[----:B01----:R-:W-:Y:S06]  /*1fa0*/  BRA.U UP0, `(.L_x_11) ;  /* 0x0000000100187547 */ /* 0x003fec000b800000 */
[----:B------:R-:W-:Y:S01]  /*1fb0*/  ELECT P1, URZ, PT ;  /* 0x0000000000ff782f */ /* 0x000fe20003820000 */
[----:B------:R-:W-:Y:S01]  /*1fc0*/  IMAD.MOV.U32 R2, RZ, RZ, 0x1 ;  /* 0x00000001ff027424 */ /* 0x000fe200078e00ff */
[----:B------:R-:W-:Y:S11]  /*1fd0*/  UVIRTCOUNT.DEALLOC.SMPOOL 0x80 ;  /* 0x000000800000784c */ /* 0x000ff60000000000 */
[----:B------:R-:W-:-:S04]  /*1fe0*/  @P1 MOV R3, 0x40 ;  /* 0x0000004000031802 */ /* 0x000fc80000000f00 */
[----:B------:R-:W-:-:S05]  /*1ff0*/  @P1 LEA R3, R142, R3, 0x18 ;  /* 0x000000038e031211 */ /* 0x000fca00078ec0ff */
[----:B------:R0:W-:Y:S02]  /*2000*/  @P1 STS.U8 [R3], R2 ;  /* 0x0000000203001388 */ /* 0x0001e40000000000 */
.L_x_11:
[----:B------:R-:W-:Y:S01]  /*2010*/  UIADD3 UR7, UPT, UPT, UR16, UR4, URZ ;  /* 0x0000000410077290 */ /* 0x000fe2000fffe0ff */
[----:B0-----:R-:W-:Y:S01]  /*2020*/  VIADD R3, R92, 0xffffffdf ;  /* 0xffffffdf5c037836 */ /* 0x001fe20000000000 */
[----:B------:R-:W-:Y:S01]  /*2030*/  VOTEU.ALL UP1, P3 ;  /* 0x0000000000ff7886 */ /* 0x000fe20001820000 */
[----:B------:R-:W-:Y:S01]  /*2040*/  UIADD3 UR8, UPT, UPT, UR6, 0xc000, URZ ;  /* 0x0000c00006087890 */ /* 0x000fe2000fffe0ff */
[----:B------:R-:W-:Y:S01]  /*2050*/  IMAD R2, R6, UR12, RZ ;  /* 0x0000000c06027c24 */ /* 0x000fe2000f8e02ff */
[----:B------:R-:W-:Y:S01]  /*2060*/  VOTEU.ALL UP2, P3 ;  /* 0x0000000000ff7886 */ /* 0x000fe20001840000 */
[----:B------:R-:W-:Y:S01]  /*2070*/  ISETP.GE.U32.AND P2, PT, R3, 0x7fffff60, PT ;  /* 0x7fffff600300780c */ /* 0x000fe20003f46070 */
[----:B------:R-:W-:Y:S01]  /*2080*/  STL [R1+0x680], R153 ;  /* 0x0006809901007387 */ /* 0x000fe20000100800 */
[----:B------:R-:W-:-:S04]  /*2090*/  @!UP1 UIADD3 UR10, UPT, UPT, -UR5, 0x100000, URZ ;  /* 0x00100000050a9890 */ /* 0x000fc8000fffe1ff */
[----:B------:R-:W-:Y:S02]  /*20a0*/  @!UP1 USHF.L.U32 UR11, UR10, 0xb, URZ ;  /* 0x0000000b0a0b9899 */ /* 0x000fe400080006ff */
[----:B------:R-:W-:Y:S01]  /*20b0*/  @!UP1 USHF.L.U32 UR10, UR10, 0x1, URZ ;  /* 0x000000010a0a9899 */ /* 0x000fe200080006ff */
[----:B------:R-:W-:Y:S01]  /*20c0*/  IMAD.SHL.U32 R6, R38, 0x8, RZ ;  /* 0x0000000826067824 */ /* 0x000fe200078e00ff */
[C---:B------:R-:W-:Y:S01]  /*20d0*/  IADD3 R3, P6, PT, R2.reuse, UR20, RZ ;  /* 0x0000001402037c10 */ /* 0x040fe2000ffde0ff */
[----:B------:R-:W-:Y:S01]  /*20e0*/  STTM.x128 tmem[UR7], RZ ;  /* 0x000000ff000079ed */ /* 0x000fe200083c0007 */
[----:B------:R-:W0:Y:S02]  /*20f0*/  FENCE.VIEW.ASYNC.T ;  /* 0x00000000000073c6 */ /* 0x000e240000000200 */
[----:B0-----:R-:W-:Y:S01]  /*2100*/  BAR.SYNC.DEFER_BLOCKING 0x0 ;  /* 0x0000000000007b1d */ /* 0x001fe20000010000 */
[----:B------:R-:W-:Y:S01]  /*2110*/  LEA.HI.X.SX32 R2, R2, UR21, 0x1, P6 ;  /* 0x0000001502027c11 */ /* 0x000fe2000b0f0eff */
[----:B------:R-:W-:Y:S01]  /*2120*/  VIADD R8, R92, 0xffffffd7 ;  /* 0xffffffd75c087836 */ /* 0x000fe20000000000 */
[----:B------:R-:W-:Y:S01]  /*2130*/  ISETP.GE.U32.AND P1, PT, R4, 0x7fffff68, PT ;  /* 0x7fffff680400780c */ /* 0x000fe20003f26070 */
[----:B------:R-:W-:Y:S01]  /*2140*/  @!P0 IMAD.MOV.U32 R4, RZ, RZ, R3 ;  /* 0x000000ffff048224 */ /* 0x000fe200078e0003 */
[----:B------:R-:W-:Y:S01]  /*2150*/  PRMT R7, RZ, 0x7610, R7 ;  /* 0x00007610ff077816 */ /* 0x000fe20000000007 */
[----:B------:R-:W-:Y:S01]  /*2160*/  @!P0 IMAD.MOV.U32 R5, RZ, RZ, R2 ;  /* 0x000000ffff058224 */ /* 0x000fe200078e0002 */
[----:B------:R-:W-:Y:S01]  /*2170*/  PRMT R10, RZ, 0x7610, R10 ;  /* 0x00007610ff0a7816 */ /* 0x000fe2000000000a */
[----:B------:R-:W-:Y:S01]  /*2180*/  STL [R1+0x67c], R151 ;  /* 0x00067c9701007387 */ /* 0x000fe20000100800 */
[----:B------:R-:W-:Y:S01]  /*2190*/  PRMT R9, RZ, 0x7610, R9 ;  /* 0x00007610ff097816 */ /* 0x000fe20000000009 */
[----:B------:R-:W-:Y:S01]  /*21a0*/  IMAD R139, R38, 0x18, RZ ;  /* 0x00000018268b7824 */ /* 0x000fe200078e02ff */
[----:B------:R-:W-:Y:S01]  /*21b0*/  PRMT R12, RZ, 0x7610, R12 ;  /* 0x00007610ff0c7816 */ /* 0x000fe2000000000c */
[----:B------:R-:W-:Y:S01]  /*21c0*/  STL [R1+0x678], R155 ;  /* 0x0006789b01007387 */ /* 0x000fe20000100800 */
[----:B------:R-:W-:Y:S01]  /*21d0*/  VIADD R11, R92, 0xffffffbf ;  /* 0xffffffbf5c0b7836 */ /* 0x000fe20000000000 */
[----:B------:R-:W-:Y:S01]  /*21e0*/  PRMT R146, RZ, 0x7610, R146 ;  /* 0x00007610ff927816 */ /* 0x000fe20000000092 */
[----:B------:R-:W0:Y:S01]  /*21f0*/  LDCU UR18, c[0x0][0x3b0] ;  /* 0x00007600ff1277ac */ /* 0x000e220008000800 */
[----:B------:R1:W-:Y:S01]  /*2200*/  STL [R1+0x674], R160 ;  /* 0x000674a001007387 */ /* 0x0003e20000100800 */
[----:B------:R-:W-:-:S02]  /*2210*/  PRMT R145, RZ, 0x7610, R145 ;  /* 0x00007610ff917816 */ /* 0x000fc40000000091 */
[----:B------:R-:W-:Y:S01]  /*2220*/  PRMT R16, RZ, 0x7610, R16 ;  /* 0x00007610ff107816 */ /* 0x000fe20000000010 */
[----:B------:R2:W-:Y:S01]  /*2230*/  STL [R1+0x670], R159 ;  /* 0x0006709f01007387 */ /* 0x0005e20000100800 */
[----:B------:R-:W-:Y:S01]  /*2240*/  PRMT R15, RZ, 0x7610, R15 ;  /* 0x00007610ff0f7816 */ /* 0x000fe2000000000f */
[----:B------:R-:W3:Y:S02]  /*2250*/  LDCU UR58, c[0x0][0x3b0] ;  /* 0x00007600ff3a77ac */ /* 0x000ee40008000800 */
[----:B------:R-:W4:Y:S02]  /*2260*/  FENCE.VIEW.ASYNC.S ;  /* 0x00000000000073c6 */ /* 0x000f240000000000 */
[----:B----4-:R4:W4:Y:S02]  /*2270*/  @!UP2 SYNCS.EXCH.64 URZ, [UR8], UR10 ;  /* 0x0000000a08ffa5b2 */ /* 0x0109240008000100 */
[----:B----4-:R-:W-:Y:S01]  /*2280*/  BAR.SYNC.DEFER_BLOCKING 0x0 ;  /* 0x0000000000007b1d */ /* 0x010fe20000010000 */
[----:B------:R-:W-:-:S02]  /*2290*/  PRMT R13, RZ, 0x7610, R13 ;  /* 0x00007610ff0d7816 */ /* 0x000fc4000000000d */
[----:B------:R-:W-:Y:S02]  /*22a0*/  PRMT R14, RZ, 0x7610, R14 ;  /* 0x00007610ff0e7816 */ /* 0x000fe4000000000e */
[----:B------:R-:W-:Y:S01]  /*22b0*/  PRMT R142, RZ, 0x7610, R142 ;  /* 0x00007610ff8e7816 */ /* 0x000fe2000000008e */
[----:B------:R-:W4:Y:S01]  /*22c0*/  LDCU UR30, c[0x0][0x3b0] ;  /* 0x00007600ff1e77ac */ /* 0x000f220008000800 */
[----:B------:R-:W-:Y:S01]  /*22d0*/  STL [R1+0x66c], R161 ;  /* 0x00066ca101007387 */ /* 0x000fe20000100800 */
[----:B-1----:R-:W-:Y:S01]  /*22e0*/  PRMT R160, RZ, 0x7610, R160 ;  /* 0x00007610ffa07816 */ /* 0x002fe200000000a0 */
[----:B------:R-:W1:Y:S02]  /*22f0*/  LDCU UR34, c[0x0][0x3b0] ;  /* 0x00007600ff2277ac */ /* 0x000e640008000800 */
[----:B------:R-:W-:Y:S01]  /*2300*/  STL [R1+0x668], R163 ;  /* 0x000668a301007387 */ /* 0x000fe20000100800 */
[----:B------:R-:W-:Y:S01]  /*2310*/  PRMT R151, RZ, 0x7610, R151 ;  /* 0x00007610ff977816 */ /* 0x000fe20000000097 */
[----:B------:R-:W0:Y:S02]  /*2320*/  LDCU UR10, c[0x0][0x3b0] ;  /* 0x00007600ff0a77ac */ /* 0x000e240008000800 */
[----:B------:R-:W-:Y:S01]  /*2330*/  STL [R1+0x664], R162 ;  /* 0x000664a201007387 */ /* 0x000fe20000100800 */
[----:B--2---:R-:W-:Y:S01]  /*2340*/  PRMT R159, RZ, 0x7610, R159 ;  /* 0x00007610ff9f7816 */ /* 0x004fe2000000009f */
[----:B------:R-:W2:Y:S02]  /*2350*/  LDCU UR19, c[0x0][0x3b0] ;  /* 0x00007600ff1377ac */ /* 0x000ea40008000800 */
[----:B------:R-:W-:Y:S01]  /*2360*/  STL [R1+0x660], R164 ;  /* 0x000660a401007387 */ /* 0x000fe20000100800 */
[----:B------:R-:W-:Y:S01]  /*2370*/  PRMT R158, RZ, 0x7610, R158 ;  /* 0x00007610ff9e7816 */ /* 0x000fe2000000009e */
[----:B------:R-:W0:Y:S02]  /*2380*/  LDCU UR59, c[0x0][0x3b0] ;  /* 0x00007600ff3b77ac */ /* 0x000e240008000800 */
[----:B------:R1:W2:Y:S01]  /*2390*/  @!P0 LDG.E.U8 R7, desc[UR14][R4.64] ;  /* 0x0000000e04078981 */ /* 0x0002a2000c1e1100 */
[----:B------:R-:W-:Y:S01]  /*23a0*/  PRMT R156, RZ, 0x7610, R156 ;  /* 0x00007610ff9c7816 */ /* 0x000fe2000000009c */
[----:B------:R-:W0:Y:S02]  /*23b0*/  LDCU UR29, c[0x0][0x3b0] ;  /* 0x00007600ff1d77ac */ /* 0x000e240008000800 */
[----:B------:R-:W-:Y:S01]  /*23c0*/  STL [R1+0x65c], R165 ;  /* 0x00065ca501007387 */ /* 0x000fe20000100800 */
[----:B------:R-:W-:Y:S01]  /*23d0*/  PRMT R152, RZ, 0x7610, R152 ;  /* 0x00007610ff987816 */ /* 0x000fe20000000098 */
[----:B------:R-:W0:Y:S02]  /*23e0*/  LDCU UR11, c[0x0][0x3b0] ;  /* 0x00007600ff0b77ac */ /* 0x000e240008000800 */
[----:B------:R-:W-:Y:S01]  /*23f0*/  STL [R1+0x658], R35 ;  /* 0x0006582301007387 */ /* 0x000fe20000100800 */
[----:B------:R-:W-:Y:S01]  /*2400*/  PRMT R147, RZ, 0x7610, R147 ;  /* 0x00007610ff937816 */ /* 0x000fe20000000093 */
[----:B------:R-:W0:Y:S02]  /*2410*/  LDCU UR60, c[0x0][0x3b0] ;  /* 0x00007600ff3c77ac */ /* 0x000e240008000800 */
[----:B------:R-:W-:Y:S01]  /*2420*/  STL [R1+0x654], R39 ;  /* 0x0006542701007387 */ /* 0x000fe20000100800 */
[C---:B-1----:R-:W-:Y:S01]  /*2430*/  IADD3 R4, P6, PT, R6.reuse, R3, RZ ;  /* 0x0000000306047210 */ /* 0x042fe20007fde0ff */
[----:B------:R-:W1:Y:S02]  /*2440*/  LDCU UR32, c[0x0][0x3b0] ;  /* 0x00007600ff2077ac */ /* 0x000e640008000800 */
[----:B------:R-:W-:Y:S01]  /*2450*/  STL [R1+0x58c], R0 ;  /* 0x00058c0001007387 */ /* 0x000fe20000100800 */
[----:B------:R-:W-:Y:S01]  /*2460*/  LEA.HI.X.SX32 R5, R6, R2, 0x1, P6 ;  /* 0x0000000206057211 */ /* 0x000fe200030f0eff */
[----:B------:R-:W0:Y:S04]  /*2470*/  LDCU UR12, c[0x0][0x3b0] ;  /* 0x00007600ff0c77ac */ /* 0x000e280008000800 */
[----:B------:R-:W3:Y:S01]  /*2480*/  @!P5 LDG.E.U8 R10, desc[UR14][R4.64] ;  /* 0x0000000e040ad981 */ /* 0x000ee2000c1e1100 */
[----:B------:R-:W-:Y:S01]  /*2490*/  PRMT R111, RZ, 0x7610, R111 ;  /* 0x00007610ff6f7816 */ /* 0x000fe2000000006f */
[----:B------:R-:W0:Y:S01]  /*24a0*/  LDCU UR13, c[0x0][0x3b0] ;  /* 0x00007600ff0d77ac */ /* 0x000e220008000800 */
[----:B------:R-:W-:-:S02]  /*24b0*/  PRMT R110, RZ, 0x7610, R110 ;  /* 0x00007610ff6e7816 */ /* 0x000fc4000000006e */
[----:B------:R-:W-:Y:S01]  /*24c0*/  PRMT R17, RZ, 0x7610, R17 ;  /* 0x00007610ff117816 */ /* 0x000fe20000000011 */
[----:B------:R-:W0:Y:S01]  /*24d0*/  LDCU UR17, c[0x0][0x3b0] ;  /* 0x00007600ff1177ac */ /* 0x000e220008000800 */
[----:B------:R-:W-:Y:S02]  /*24e0*/  PRMT R22, RZ, 0x7610, R22 ;  /* 0x00007610ff167816 */ /* 0x000fe40000000016 */
[----:B------:R-:W-:Y:S01]  /*24f0*/  PRMT R18, RZ, 0x7610, R18 ;  /* 0x00007610ff127816 */ /* 0x000fe20000000012 */
[----:B------:R-:W0:Y:S01]  /*2500*/  LDCU UR31, c[0x0][0x3b0] ;  /* 0x00007600ff1f77ac */ /* 0x000e220008000800 */
[----:B------:R-:W-:Y:S02]  /*2510*/  PRMT R20, RZ, 0x7610, R20 ;  /* 0x00007610ff147816 */ /* 0x000fe40000000014 */
        /* <DEDUP_REMOVED lines=35> */
[----:B------:R-:W-:Y:S01]  /*2750*/  PRMT R143, RZ, 0x7610, R143 ;  /* 0x00007610ff8f7816 */ /* 0x000fe2000000008f */
[----:B------:R-:W0:Y:S01]  /*2760*/  LDCU UR41, c[0x0][0x3b0] ;  /* 0x00007600ff2977ac */ /* 0x000e220008000800 */
        /* <DEDUP_REMOVED lines=18> */
[----:B--2---:R2:W-:Y:S02]  /*2890*/  STL [R1+0xc8], R7 ;  /* 0x0000c80701007387 */ /* 0x0045e40000100800 */
[----:B--2---:R-:W-:-:S05]  /*28a0*/  IMAD.SHL.U32 R7, R38, 0x10, RZ ;  /* 0x0000001026077824 */ /* 0x004fca00078e00ff */
[----:B------:R-:W-:-:S04]  /*28b0*/  IADD3 R6, P6, PT, R7, R3, RZ ;  /* 0x0000000307067210 */ /* 0x000fc80007fde0ff */
[----:B------:R-:W-:-:S05]  /*28c0*/  LEA.HI.X.SX32 R7, R7, R2, 0x1, P6 ;  /* 0x0000000207077211 */ /* 0x000fca00030f0eff */
[----:B------:R-:W2:Y:S01]  /*28d0*/  @!P4 LDG.E.U8 R9, desc[UR14][R6.64] ;  /* 0x0000000e0609c981 */ /* 0x000ea2000c1e1100 */
[----:B------:R-:W-:Y:S01]  /*28e0*/  ISETP.GE.U32.AND P0, PT, R8, 0x7fffff58, PT ;  /* 0x7fffff580800780c */ /* 0x000fe20003f06070 */
[----:B------:R-:W-:Y:S01]  /*28f0*/  VIADD R8, R92, 0xffffffcf ;  /* 0xffffffcf5c087836 */ /* 0x000fe20000000000 */
[C---:B------:R-:W-:Y:S01]  /*2900*/  IADD3 R141, P6, PT, R139.reuse, R3, RZ ;  /* 0x000000038b8d7210 */ /* 0x040fe20007fde0ff */
[----:B------:R-:W-:Y:S03]  /*2910*/  STL [R1+0x594], R4 ;  /* 0x0005940401007387 */ /* 0x000fe60000100800 */
[----:B------:R-:W-:Y:S01]  /*2920*/  ISETP.GE.U32.AND P5, PT, R8, 0x7fffff50, PT ;  /* 0x7fffff500800780c */ /* 0x000fe20003fa6070 */
[----:B------:R-:W-:Y:S01]  /*2930*/  VIADD R8, R92, 0xffffffc7 ;  /* 0xffffffc75c087836 */ /* 0x000fe20000000000 */
[----:B------:R-:W-:Y:S01]  /*2940*/  STL [R1+0x590], R5 ;  /* 0x0005900501007387 */ /* 0x000fe20000100800 */
[----:B------:R-:W-:-:S03]  /*2950*/  LEA.HI.X.SX32 R139, R139, R2, 0x1, P6 ;  /* 0x000000028b8b7211 */ /* 0x000fc600030f0eff */
[----:B------:R-:W-:Y:S01]  /*2960*/  STL [R1+0x59c], R6 ;  /* 0x00059c0601007387 */ /* 0x000fe20000100800 */
[----:B------:R-:W-:-:S03]  /*2970*/  ISETP.GE.U32.AND P4, PT, R8, 0x7fffff48, PT ;  /* 0x7fffff480800780c */ /* 0x000fc60003f86070 */
[----:B------:R-:W-:Y:S01]  /*2980*/  STL [R1+0x598], R7 ;  /* 0x0005980701007387 */ /* 0x000fe20000100800 */
[----:B------:R-:W-:-:S03]  /*2990*/  @!P1 IMAD.MOV.U32 R8, RZ, RZ, R141 ;  /* 0x000000ffff089224 */ /* 0x000fc600078e008d */
[----:B---3--:R3:W-:Y:S02]  /*29a0*/  STL [R1+0xc4], R10 ;  /* 0x0000c40a01007387 */ /* 0x0087e40000100800 */
[----:B---3--:R-:W-:-:S05]  /*29b0*/  IMAD.SHL.U32 R10, R38, 0x20, RZ ;  /* 0x00000020260a7824 */ /* 0x008fca00078e00ff */
[----:B------:R-:W-:Y:S01]  /*29c0*/  IADD3 R153, P6, PT, R10, R3, RZ ;  /* 0x000000030a997210 */ /* 0x000fe20007fde0ff */
[----:B--2---:R2:W-:Y:S02]  /*29d0*/  STL [R1+0x1fc], R9 ;  /* 0x0001fc0901007387 */ /* 0x0045e40000100800 */
[----:B--2---:R-:W-:-:S05]  /*29e0*/  @!P1 IMAD.MOV.U32 R9, RZ, RZ, R139 ;  /* 0x000000ffff099224 */ /* 0x004fca00078e008b */
[----:B------:R2:W3:Y:S02]  /*29f0*/  @!P1 LDG.E.U8 R12, desc[UR14][R8.64] ;  /* 0x0000000e080c9981 */ /* 0x0004e4000c1e1100 */
[----:B--2---:R-:W-:Y:S01]  /*2a00*/  LEA.HI.X.SX32 R9, R10, R2, 0x1, P6 ;  /* 0x000000020a097211 */ /* 0x004fe200030f0eff */
[----:B------:R-:W-:-:S05]  /*2a10*/  @!P2 IMAD.MOV.U32 R8, RZ, RZ, R153 ;  /* 0x000000ffff08a224 */ /* 0x000fca00078e0099 */
[----:B------:R2:W4:Y:S01]  /*2a20*/  @!P2 LDG.E.U8 R160, desc[UR14][R8.64] ;  /* 0x0000000e08a0a981 */ /* 0x000522000c1e1100 */
[----:B------:R-:W-:Y:S01]  /*2a30*/  ISETP.GE.U32.AND P1, PT, R11, 0x7fffff40, PT ;  /* 0x7fffff400b00780c */ /* 0x000fe20003f26070 */
[----:B------:R-:W-:Y:S02]  /*2a40*/  IMAD R11, R38, 0x28, RZ ;  /* 0x00000028260b7824 */ /* 0x000fe400078e02ff */
[----:B------:R-:W-:Y:S03]  /*2a50*/  STL [R1+0x5a4], R141 ;  /* 0x0005a48d01007387 */ /* 0x000fe60000100800 */
[C---:B------:R-:W-:Y:S01]  /*2a60*/  IADD3 R155, P6, PT, R11.reuse, R3, RZ ;  /* 0x000000030b9b7210 */ /* 0x040fe20007fde0ff */
[----:B------:R-:W-:Y:S04]  /*2a70*/  STL [R1+0x5a0], R139 ;  /* 0x0005a08b01007387 */ /* 0x000fe80000100800 */
[----:B------:R0:W-:Y:S01]  /*2a80*/  STL [R1+0x24], R153 ;  /* 0x0000249901007387 */ /* 0x0001e20000100800 */
[----:B--2---:R-:W-:-:S03]  /*2a90*/  LEA.HI.X.SX32 R8, R11, R2, 0x1, P6 ;  /* 0x000000020b087211 */ /* 0x004fc600030f0eff */
[----:B---3--:R-:W-:Y:S04]  /*2aa0*/  STL [R1+0xd8], R12 ;  /* 0x0000d80c01007387 */ /* 0x008fe80000100800 */
[----:B------:R2:W-:Y:S04]  /*2ab0*/  STL [R1+0x20], R9 ;  /* 0x0000200901007387 */ /* 0x0005e80000100800 */
[----:B0-----:R-:W3:Y:S01]  /*2ac0*/  LDL.LU R153, [R1+0x680] ;  /* 0x0006800001997983 */ /* 0x001ee20000300800 */
[----:B--2---:R-:W-:-:S03]  /*2ad0*/  IMAD.MOV.U32 R9, RZ, RZ, R155 ;  /* 0x000000ffff097224 */ /* 0x004fc600078e009b */
[----:B------:R-:W-:Y:S02]  /*2ae0*/  STL [R1+0x64], R155 ;  /* 0x0000649b01007387 */ /* 0x000fe40000100800 */
[-C--:B------:R-:W-:Y:S02]  /*2af0*/  @!P0 LOP3.LUT R9, R9, R8.reuse, RZ, 0x3c, !PT ;  /* 0x0000000809098212 */ /* 0x080fe400078e3cff */
[----:B----4-:R-:W-:Y:S04]  /*2b00*/  STL [R1+0xd4], R160 ;  /* 0x0000d4a001007387 */ /* 0x010fe80000100800 */
[----:B------:R0:W-:Y:S02]  /*2b10*/  STL [R1+0x60], R8 ;  /* 0x0000600801007387 */ /* 0x0001e40000100800 */
[----:B0-----:R-:W-:-:S04]  /*2b20*/  @!P0 LOP3.LUT R8, R9, R8, RZ, 0x3c, !PT ;  /* 0x0000000809088212 */ /* 0x001fc800078e3cff */
[----:B------:R-:W-:-:S05]  /*2b30*/  @!P0 LOP3.LUT R9, R9, R8, RZ, 0x3c, !PT ;  /* 0x0000000809098212 */ /* 0x000fca00078e3cff */
[----:B------:R0:W2:Y:S01]  /*2b40*/  @!P0 LDG.E.U8 R151, desc[UR14][R8.64] ;  /* 0x0000000e08978981 */ /* 0x0000a2000c1e1100 */
[----:B------:R-:W-:-:S05]  /*2b50*/  IMAD R10, R38, 0x30, RZ ;  /* 0x00000030260a7824 */ /* 0x000fca00078e02ff */
[----:B------:R-:W-:Y:S01]  /*2b60*/  IADD3 R160, P6, PT, R10, R3, RZ ;  /* 0x000000030aa07210 */ /* 0x000fe20007fde0ff */
[----:B------:R-:W-:-:S03]  /*2b70*/  IMAD R11, R38, 0x38, RZ ;  /* 0x00000038260b7824 */ /* 0x000fc600078e02ff */
[-C--:B------:R-:W-:Y:S01]  /*2b80*/  LEA.HI.X.SX32 R155, R10, R2.reuse, 0x1, P6 ;  /* 0x000000020a9b7211 */ /* 0x080fe200030f0eff */
[----:B0-----:R-:W-:Y:S01]  /*2b90*/  @!P5 IMAD.MOV.U32 R8, RZ, RZ, R160 ;  /* 0x000000ffff08d224 */ /* 0x001fe200078e00a0 */
[----:B------:R-:W-:Y:S02]  /*2ba0*/  PRMT R162, RZ, 0x7610, R162 ;  /* 0x00007610ffa27816 */ /* 0x000fe400000000a2 */
[C---:B------:R-:W-:Y:S01]  /*2bb0*/  IADD3 R10, P6, PT, R11.reuse, R3, RZ ;  /* 0x000000030b0a7210 */ /* 0x040fe20007fde0ff */
[----:B------:R-:W-:Y:S01]  /*2bc0*/  @!P5 IMAD.MOV.U32 R9, RZ, RZ, R155 ;  /* 0x000000ffff09d224 */ /* 0x000fe200078e009b */
[----:B------:R-:W-:Y:S04]  /*2bd0*/  STL [R1+0x30c], R160 ;  /* 0x00030ca001007387 */ /* 0x000fe80000100800 */
[----:B------:R0:W4:Y:S02]  /*2be0*/  @!P5 LDG.E.U8 R162, desc[UR14][R8.64] ;  /* 0x0000000e08a2d981 */ /* 0x000124000c1e1100 */
[----:B0-----:R-:W-:Y:S01]  /*2bf0*/  IMAD.MOV.U32 R9, RZ, RZ, R10 ;  /* 0x000000ffff097224 */ /* 0x001fe200078e000a */
[----:B------:R-:W-:-:S04]  /*2c00*/  LEA.HI.X.SX32 R8, R11, R2, 0x1, P6 ;  /* 0x000000020b087211 */ /* 0x000fc800030f0eff */
[-C--:B------:R-:W-:Y:S01]  /*2c10*/  @!P4 LOP3.LUT R9, R9, R8.reuse, RZ, 0x3c, !PT ;  /* 0x000000080909c212 */ /* 0x080fe200078e3cff */
[----:B--2---:R0:W-:Y:S04]  /*2c20*/  STL [R1+0x1f8], R151 ;  /* 0x0001f89701007387 */ /* 0x0041e80000100800 */
[----:B0-----:R-:W2:Y:S04]  /*2c30*/  LDL.LU R151, [R1+0x67c] ;  /* 0x00067c0001977983 */ /* 0x001ea80000300800 */
[----:B------:R0:W-:Y:S04]  /*2c40*/  STL [R1+0x308], R155 ;  /* 0x0003089b01007387 */ /* 0x0001e80000100800 */
[----:B0-----:R-:W2:Y:S04]  /*2c50*/  LDL.LU R155, [R1+0x678] ;  /* 0x00067800019b7983 */ /* 0x001ea80000300800 */
[----:B------:R-:W2:Y:S04]  /*2c60*/  LDL.LU R160, [R1+0x674] ;  /* 0x0006740001a07983 */ /* 0x000ea80000300800 */
[----:B------:R-:W-:Y:S04]  /*2c70*/  STL [R1+0x344], R10 ;  /* 0x0003440a01007387 */ /* 0x000fe80000100800 */
[----:B------:R0:W-:Y:S02]  /*2c80*/  STL [R1+0x340], R8 ;  /* 0x0003400801007387 */ /* 0x0001e40000100800 */
[----:B0-----:R-:W-:-:S04]  /*2c90*/  @!P4 LOP3.LUT R8, R9, R8, RZ, 0x3c, !PT ;  /* 0x000000080908c212 */ /* 0x001fc800078e3cff */
[----:B------:R-:W-:-:S05]  /*2ca0*/  @!P4 LOP3.LUT R9, R9, R8, RZ, 0x3c, !PT ;  /* 0x000000080909c212 */ /* 0x000fca00078e3cff */
[----:B------:R0:W2:Y:S01]  /*2cb0*/  @!P4 LDG.E.U8 R159, desc[UR14][R8.64] ;  /* 0x0000000e089fc981 */ /* 0x0000a2000c1e1100 */
[----:B------:R-:W-:-:S03]  /*2cc0*/  IMAD.SHL.U32 R10, R38, 0x40, RZ ;  /* 0x00000040260a7824 */ /* 0x000fc600078e00ff */
[----:B----4-:R4:W-:Y:S01]  /*2cd0*/  STL [R1+0xe8], R162 ;  /* 0x0000e8a201007387 */ /* 0x0109e20000100800 */
[----:B------:R-:W-:Y:S01]  /*2ce0*/  VIADD R11, R92, 0xffffff9f ;  /* 0xffffff9f5c0b7836 */ /* 0x000fe20000000000 */
[----:B----4-:R-:W-:-:S04]  /*2cf0*/  IADD3 R162, P6, PT, R10, R3, RZ ;  /* 0x000000030aa27210 */ /* 0x010fc80007fde0ff */
[----:B0-----:R-:W-:Y:S01]  /*2d00*/  LEA.HI.X.SX32 R8, R10, R2, 0x1, P6 ;  /* 0x000000020a087211 */ /* 0x001fe200030f0eff */
[----:B------:R-:W-:Y:S02]  /*2d10*/  IMAD.MOV.U32 R9, RZ, RZ, R162 ;  /* 0x000000ffff097224 */ /* 0x000fe400078e00a2 */
[----:B------:R-:W-:-:S03]  /*2d20*/  VIADD R12, R92, 0xffffffb7 ;  /* 0xffffffb75c0c7836 */ /* 0x000fc60000000000 */
[-C--:B------:R-:W-:Y:S02]  /*2d30*/  @!P1 LOP3.LUT R9, R9, R8.reuse, RZ, 0x3c, !PT ;  /* 0x0000000809099212 */ /* 0x080fe400078e3cff */
[----:B------:R-:W-:Y:S01]  /*2d40*/  ISETP.GE.U32.AND P4, PT, R11, 0x7fffff20, PT ;  /* 0x7fffff200b00780c */ /* 0x000fe20003f86070 */
[----:B------:R-:W-:Y:S01]  /*2d50*/  IMAD R11, R38, 0x48, RZ ;  /* 0x00000048260b7824 */ /* 0x000fe200078e02ff */
[----:B------:R-:W-:Y:S02]  /*2d60*/  ISETP.GE.U32.AND P2, PT, R12, 0x7fffff38, PT ;  /* 0x7fffff380c00780c */ /* 0x000fe40003f46070 */
[----:B------:R-:W-:Y:S02]  /*2d70*/  PRMT R163, RZ, 0x7610, R163 ;  /* 0x00007610ffa37816 */ /* 0x000fe400000000a3 */
[----:B------:R-:W-:Y:S01]  /*2d80*/  PRMT R161, RZ, 0x7610, R161 ;  /* 0x00007610ffa17816 */ /* 0x000fe200000000a1 */
[----:B--2---:R0:W-:Y:S04]  /*2d90*/  STL [R1+0xe4], R159 ;  /* 0x0000e49f01007387 */ /* 0x0041e80000100800 */
[----:B0-----:R-:W2:Y:S04]  /*2da0*/  LDL.LU R159, [R1+0x670] ;  /* 0x00067000019f7983 */ /* 0x001ea80000300800 */
[----:B------:R-:W-:Y:S04]  /*2db0*/  STL [R1+0x37c], R162 ;  /* 0x00037ca201007387 */ /* 0x000fe80000100800 */
[----:B------:R0:W-:Y:S02]  /*2dc0*/  STL [R1+0x378], R8 ;  /* 0x0003780801007387 */ /* 0x0001e40000100800 */
[----:B0-----:R-:W-:-:S02]  /*2dd0*/  @!P1 LOP3.LUT R8, R9, R8, RZ, 0x3c, !PT ;  /* 0x0000000809089212 */ /* 0x001fc400078e3cff */
[----:B------:R-:W-:Y:S02]  /*2de0*/  IADD3 R162, P6, PT, R11, R3, RZ ;  /* 0x000000030ba27210 */ /* 0x000fe40007fde0ff */
[----:B------:R-:W-:-:S05]  /*2df0*/  @!P1 LOP3.LUT R9, R9, R8, RZ, 0x3c, !PT ;  /* 0x0000000809099212 */ /* 0x000fca00078e3cff */
[----:B------:R0:W4:Y:S02]  /*2e00*/  @!P1 LDG.E.U8 R163, desc[UR14][R8.64] ;  /* 0x0000000e08a39981 */ /* 0x000124000c1e1100 */
[----:B0-----:R-:W-:Y:S01]  /*2e10*/  IMAD.MOV.U32 R9, RZ, RZ, R162 ;  /* 0x000000ffff097224 */ /* 0x001fe200078e00a2 */
[----:B------:R-:W-:Y:S01]  /*2e20*/  LEA.HI.X.SX32 R8, R11, R2, 0x1, P6 ;  /* 0x000000020b087211 */ /* 0x000fe200030f0eff */
[----:B------:R-:W-:Y:S03]  /*2e30*/  STL [R1+0x3b8], R162 ;  /* 0x0003b8a201007387 */ /* 0x000fe60000100800 */
[-C--:B------:R-:W-:Y:S01]  /*2e40*/  @!P2 LOP3.LUT R9, R9, R8.reuse, RZ, 0x3c, !PT ;  /* 0x000000080909a212 */ /* 0x080fe200078e3cff */
[----:B------:R0:W-:Y:S03]  /*2e50*/  STL [R1+0x3b4], R8 ;  /* 0x0003b40801007387 */ /* 0x0001e60000100800 */
[----:B0-----:R-:W-:-:S04]  /*2e60*/  @!P2 LOP3.LUT R8, R9, R8, RZ, 0x3c, !PT ;  /* 0x000000080908a212 */ /* 0x001fc800078e3cff */
[----:B------:R-:W-:-:S05]  /*2e70*/  @!P2 LOP3.LUT R9, R9, R8, RZ, 0x3c, !PT ;  /* 0x000000080909a212 */ /* 0x000fca00078e3cff */
[----:B------:R0:W2:Y:S01]  /*2e80*/  @!P2 LDG.E.U8 R161, desc[UR14][R8.64] ;  /* 0x0000000e08a1a981 */ /* 0x0000a2000c1e1100 */
[----:B------:R-:W-:Y:S02]  /*2e90*/  VIADD R12, R92, 0xffffffaf ;  /* 0xffffffaf5c0c7836 */ /* 0x000fe40000000000 */
[----:B------:R-:W-:-:S03]  /*2ea0*/  IMAD R10, R38, 0x50, RZ ;  /* 0x00000050260a7824 */ /* 0x000fc600078e02ff */
[----:B------:R-:W-:Y:S02]  /*2eb0*/  ISETP.GE.U32.AND P0, PT, R12, 0x7fffff30, PT ;  /* 0x7fffff300c00780c */ /* 0x000fe40003f06070 */
[----:B------:R-:W-:Y:S01]  /*2ec0*/  IADD3 R162, P6, PT, R10, R3, RZ ;  /* 0x000000030aa27210 */ /* 0x000fe20007fde0ff */
[----:B------:R-:W-:-:S04]  /*2ed0*/  VIADD R12, R92, 0xffffffa7 ;  /* 0xffffffa75c0c7836 */ /* 0x000fc80000000000 */
[----:B------:R-:W-:Y:S01]  /*2ee0*/  STL [R1+0x3f0], R162 ;  /* 0x0003f0a201007387 */ /* 0x000fe20000100800 */
[----:B------:R-:W-:Y:S01]  /*2ef0*/  IMAD R11, R38, 0x58, RZ ;  /* 0x00000058260b7824 */ /* 0x000fe200078e02ff */
[----:B------:R-:W-:Y:S02]  /*2f00*/  ISETP.GE.U32.AND P5, PT, R12, 0x7fffff28, PT ;  /* 0x7fffff280c00780c */ /* 0x000fe40003fa6070 */
[----:B------:R-:W-:Y:S02]  /*2f10*/  PRMT R165, RZ, 0x7610, R165 ;  /* 0x00007610ffa57816 */ /* 0x000fe400000000a5 */
[----:B0-----:R-:W-:Y:S01]  /*2f20*/  @!P0 IMAD.MOV.U32 R8, RZ, RZ, R162 ;  /* 0x000000ffff088224 */ /* 0x001fe200078e00a2 */
[----:B------:R-:W-:Y:S01]  /*2f30*/  PRMT R164, RZ, 0x7610, R164 ;  /* 0x00007610ffa47816 */ /* 0x000fe200000000a4 */
[----:B----4-:R0:W-:Y:S02]  /*2f40*/  STL [R1+0x1f4], R163 ;  /* 0x0001f4a301007387 */ /* 0x0101e40000100800 */
[----:B0-----:R-:W-:-:S02]  /*2f50*/  LEA.HI.X.SX32 R163, R10, R2, 0x1, P6 ;  /* 0x000000020aa37211 */ /* 0x001fc400030f0eff */
[----:B------:R-:W-:-:S03]  /*2f60*/  IADD3 R10, P6, PT, R11, R3, RZ ;  /* 0x000000030b0a7210 */ /* 0x000fc60007fde0ff */
[----:B------:R-:W-:-:S05]  /*2f70*/  @!P0 IMAD.MOV.U32 R9, RZ, RZ, R163 ;  /* 0x000000ffff098224 */ /* 0x000fca00078e00a3 */
[----:B------:R0:W4:Y:S02]  /*2f80*/  @!P0 LDG.E.U8 R165, desc[UR14][R8.64] ;  /* 0x0000000e08a58981 */ /* 0x000124000c1e1100 */
[----:B0-----:R-:W-:Y:S01]  /*2f90*/  IMAD.MOV.U32 R9, RZ, RZ, R10 ;  /* 0x000000ffff097224 */ /* 0x001fe200078e000a */
[----:B------:R-:W-:Y:S01]  /*2fa0*/  LEA.HI.X.SX32 R8, R11, R2, 0x1, P6 ;  /* 0x000000020b087211 */ /* 0x000fe200030f0eff */
[----:B--2---:R0:W-:Y:S03]  /*2fb0*/  STL [R1+0x1e4], R161 ;  /* 0x0001e4a101007387 */ /* 0x0041e60000100800 */
[-C--:B------:R-:W-:Y:S01]  /*2fc0*/  @!P5 LOP3.LUT R9, R9, R8.reuse, RZ, 0x3c, !PT ;  /* 0x000000080909d212 */ /* 0x080fe200078e3cff */
        /* <DEDUP_REMOVED lines=9> */
[----:B------:R-:W-:Y:S02]  /*3060*/  IMAD R10, R38, 0x60, RZ ;  /* 0x00000060260a7824 */ /* 0x000fe400078e02ff */
[C---:B------:R-:W-:Y:S02]  /*3070*/  VIADD R12, R92.reuse, 0xffffff97 ;  /* 0xffffff975c0c7836 */ /* 0x040fe40000000000 */
[----:B------:R-:W-:-:S03]  /*3080*/  VIADD R11, R92, 0xfffffff6 ;  /* 0xfffffff65c0b7836 */ /* 0x000fc60000000000 */
[----:B------:R-:W-:Y:S02]  /*3090*/  ISETP.GE.U32.AND P1, PT, R12, 0x7fffff18, PT ;  /* 0x7fffff180c00780c */ /* 0x000fe40003f26070 */
[----:B------:R-:W-:Y:S01]  /*30a0*/  ISETP.GE.U32.AND P5, PT, R11, 0x7fffff77, PT ;  /* 0x7fffff770b00780c */ /* 0x000fe20003fa6070 */
[----:B------:R-:W-:Y:S01]  /*30b0*/  IMAD R11, R38, 0x68, RZ ;  /* 0x00000068260b7824 */ /* 0x000fe200078e02ff */
[----:B------:R-:W-:Y:S01]  /*30c0*/  PRMT R35, RZ, 0x7610, R35 ;  /* 0x00007610ff237816 */ /* 0x000fe20000000023 */
[----:B----4-:R4:W-:Y:S02]  /*30d0*/  STL [R1+0x1e0], R165 ;  /* 0x0001e0a501007387 */ /* 0x0109e40000100800 */
[----:B----4-:R-:W-:-:S04]  /*30e0*/  IADD3 R165, P6, PT, R10, R3, RZ ;  /* 0x000000030aa57210 */ /* 0x010fc80007fde0ff */
[----:B0-----:R-:W-:Y:S01]  /*30f0*/  LEA.HI.X.SX32 R8, R10, R2, 0x1, P6 ;  /* 0x000000020a087211 */ /* 0x001fe200030f0eff */
[----:B------:R-:W-:-:S05]  /*3100*/  IMAD.MOV.U32 R9, RZ, RZ, R165 ;  /* 0x000000ffff097224 */ /* 0x000fca00078e00a5 */
[-C--:B------:R-:W-:Y:S01]  /*3110*/  @!P4 LOP3.LUT R9, R9, R8.reuse, RZ, 0x3c, !PT ;  /* 0x000000080909c212 */ /* 0x080fe200078e3cff */
[----:B--2---:R0:W-:Y:S04]  /*3120*/  STL [R1+0x1ec], R164 ;  /* 0x0001eca401007387 */ /* 0x0041e80000100800 */
[----:B0-----:R-:W2:Y:S04]  /*3130*/  LDL.LU R164, [R1+0x660] ;  /* 0x0006600001a47983 */ /* 0x001ea80000300800 */
[----:B------:R-:W-:Y:S04]  /*3140*/  STL [R1+0x460], R165 ;  /* 0x000460a501007387 */ /* 0x000fe80000100800 */
[----:B------:R0:W-:Y:S02]  /*3150*/  STL [R1+0x45c], R8 ;  /* 0x00045c0801007387 */ /* 0x0001e40000100800 */
[----:B0-----:R-:W-:-:S04]  /*3160*/  @!P4 LOP3.LUT R8, R9, R8, RZ, 0x3c, !PT ;  /* 0x000000080908c212 */ /* 0x001fc800078e3cff */
[----:B------:R-:W-:Y:S02]  /*3170*/  @!P4 LOP3.LUT R9, R9, R8, RZ, 0x3c, !PT ;  /* 0x000000080909c212 */ /* 0x000fe400078e3cff */
[----:B------:R-:W-:-:S03]  /*3180*/  IADD3 R165, P6, PT, R11, R3, RZ ;  /* 0x000000030ba57210 */ /* 0x000fc60007fde0ff */
[----:B------:R0:W4:Y:S02]  /*3190*/  @!P4 LDG.E.U8 R146, desc[UR14][R8.64] ;  /* 0x0000000e0892c981 */ /* 0x000124000c1e1100 */
[----:B0-----:R-:W-:Y:S01]  /*31a0*/  LEA.HI.X.SX32 R9, R11, R2, 0x1, P6 ;  /* 0x000000020b097211 */ /* 0x001fe200030f0eff */
[----:B------:R-:W-:-:S05]  /*31b0*/  @!P1 IMAD.MOV.U32 R8, RZ, RZ, R165 ;  /* 0x000000ffff089224 */ /* 0x000fca00078e00a5 */
[----:B------:R0:W2:Y:S01]  /*31c0*/  @!P1 LDG.E.U8 R35, desc[UR14][R8.64] ;  /* 0x0000000e08239981 */ /* 0x0000a2000c1e1100 */
[----:B------:R-:W-:-:S05]  /*31d0*/  VIADD R12, R92, 0xffffff8f ;  /* 0xffffff8f5c0c7836 */ /* 0x000fca0000000000 */
[----:B------:R-:W-:Y:S01]  /*31e0*/  ISETP.GE.U32.AND P2, PT, R12, 0x7fffff10, PT ;  /* 0x7fffff100c00780c */ /* 0x000fe20003f46070 */
[----:B------:R-:W-:Y:S01]  /*31f0*/  VIADD R12, R92, 0xffffff87 ;  /* 0xffffff875c0c7836 */ /* 0x000fe20000000000 */
[----:B------:R-:W-:Y:S04]  /*3200*/  STL [R1+0x498], R165 ;  /* 0x000498a501007387 */ /* 0x000fe80000100800 */
[----:B------:R-:W-:Y:S01]  /*3210*/  ISETP.GE.U32.AND P0, PT, R12, 0x7fffff08, PT ;  /* 0x7fffff080c00780c */ /* 0x000fe20003f06070 */
[----:B------:R-:W-:Y:S02]  /*3220*/  IMAD R12, R38, 0x70, RZ ;  /* 0x00000070260c7824 */ /* 0x000fe400078e02ff */
[C---:B------:R-:W-:Y:S02]  /*3230*/  VIADD R10, R92.reuse, 0xffffffee ;  /* 0xffffffee5c0a7836 */ /* 0x040fe40000000000 */
[----:B------:R-:W-:-:S03]  /*3240*/  VIADD R11, R92, 0xffffffe6 ;  /* 0xffffffe65c0b7836 */ /* 0x000fc60000000000 */
[----:B------:R-:W-:Y:S01]  /*3250*/  ISETP.GE.U32.AND P4, PT, R10, 0x7fffff6f, PT ;  /* 0x7fffff6f0a00780c */ /* 0x000fe20003f86070 */
[----:B------:R-:W-:Y:S01]  /*3260*/  IMAD R10, R38, 0x78, RZ ;  /* 0x00000078260a7824 */ /* 0x000fe200078e02ff */
[----:B------:R-:W-:Y:S01]  /*3270*/  ISETP.GE.U32.AND P1, PT, R11, 0x7fffff67, PT ;  /* 0x7fffff670b00780c */ /* 0x000fe20003f26070 */
[----:B------:R-:W-:Y:S01]  /*3280*/  VIADD R11, R92, 0xffffffde ;  /* 0xffffffde5c0b7836 */ /* 0x000fe20000000000 */
[----:B----4-:R4:W-:Y:S04]  /*3290*/  STL [R1+0x1dc], R146 ;  /* 0x0001dc9201007387 */ /* 0x0109e80000100800 */
[----:B------:R0:W-:Y:S01]  /*32a0*/  STL [R1+0x494], R9 ;  /* 0x0004940901007387 */ /* 0x0001e20000100800 */
[----:B----4-:R-:W-:-:S04]  /*32b0*/  IADD3 R146, P6, PT, R12, R3, RZ ;  /* 0x000000030c927210 */ /* 0x010fc80007fde0ff */
[----:B------:R-:W-:Y:S01]  /*32c0*/  LEA.HI.X.SX32 R12, R12, R2, 0x1, P6 ;  /* 0x000000020c0c7211 */ /* 0x000fe200030f0eff */
[----:B------:R-:W-:Y:S04]  /*32d0*/  STL [R1+0x4c8], R146 ;  /* 0x0004c89201007387 */ /* 0x000fe80000100800 */
[----:B------:R-:W4:Y:S04]  /*32e0*/  LDL.LU R165, [R1+0x65c] ;  /* 0x00065c0001a57983 */ /* 0x000f280000300800 */
[----:B------:R-:W-:Y:S01]  /*32f0*/  STL [R1+0x4c4], R12 ;  /* 0x0004c40c01007387 */ /* 0x000fe20000100800 */
[----:B0-----:R-:W-:-:S03]  /*3300*/  @!P2 IMAD.MOV.U32 R8, RZ, RZ, R146 ;  /* 0x000000ffff08a224 */ /* 0x001fc600078e0092 */
[----:B--2---:R0:W-:Y:S01]  /*3310*/  STL [R1+0x1c8], R35 ;  /* 0x0001c82301007387 */ /* 0x0041e20000100800 */
[----:B------:R-:W-:-:S05]  /*3320*/  @!P2 IMAD.MOV.U32 R9, RZ, RZ, R12 ;  /* 0x000000ffff09a224 */ /* 0x000fca00078e000c */
[----:B------:R2:W3:Y:S01]  /*3330*/  @!P2 LDG.E.U8 R145, desc[UR14][R8.64] ;  /* 0x0000000e0891a981 */ /* 0x0004e2000c1e1100 */
[----:B0-----:R-:W-:-:S04]  /*3340*/  IADD3 R35, P6, PT, R10, R3, RZ ;  /* 0x000000030a237210 */ /* 0x001fc80007fde0ff */
[----:B------:R-:W-:Y:S01]  /*3350*/  LEA.HI.X.SX32 R10, R10, R2, 0x1, P6 ;  /* 0x000000020a0a7211 */ /* 0x000fe200030f0eff */
[----:B------:R-:W-:Y:S01]  /*3360*/  STL [R1+0x500], R35 ;  /* 0x0005002301007387 */ /* 0x000fe20000100800 */
[----:B------:R-:W-:Y:S01]  /*3370*/  ISETP.GE.U32.AND P2, PT, R11, 0x7fffff5f, PT ;  /* 0x7fffff5f0b00780c */ /* 0x000fe20003f46070 */
[----:B--2---:R-:W-:Y:S02]  /*3380*/  IMAD R9, R38, 0x9, RZ ;  /* 0x0000000926097824 */ /* 0x004fe400078e02ff */
[----:B------:R0:W-:Y:S01]  /*3390*/  STL [R1+0x4fc], R10 ;  /* 0x0004fc0a01007387 */ /* 0x0001e20000100800 */
[----:B------:R-:W-:Y:S02]  /*33a0*/  @!P0 IMAD.MOV.U32 R11, RZ, RZ, R10 ;  /* 0x000000ffff0b8224 */ /* 0x000fe400078e000a */
[----:B------:R-:W-:Y:S01]  /*33b0*/  IADD3 R8, P6, PT, R9, R3, RZ ;  /* 0x0000000309087210 */ /* 0x000fe20007fde0ff */
[----:B0-----:R-:W-:-:S05]  /*33c0*/  @!P0 IMAD.MOV.U32 R10, RZ, RZ, R35 ;  /* 0x000000ffff0a8224 */ /* 0x001fca00078e0023 */
[----:B------:R0:W2:Y:S01]  /*33d0*/  @!P0 LDG.E.U8 R16, desc[UR14][R10.64] ;  /* 0x0000000e0a108981 */ /* 0x0000a2000c1e1100 */
[----:B------:R-:W-:-:S05]  /*33e0*/  LEA.HI.X.SX32 R9, R9, R2, 0x1, P6 ;  /* 0x0000000209097211 */ /* 0x000fca00030f0eff */
[----:B------:R-:W2:Y:S01]  /*33f0*/  @!P5 LDG.E.U8 R15, desc[UR14][R8.64] ;  /* 0x0000000e080fd981 */ /* 0x000ea2000c1e1100 */
[----:B0-----:R-:W-:-:S05]  /*3400*/  IMAD R11, R38, 0x11, RZ ;  /* 0x00000011260b7824 */ /* 0x001fca00078e02ff */
[----:B------:R-:W-:-:S04]  /*3410*/  IADD3 R10, P6, PT, R11, R3, RZ ;  /* 0x000000030b0a7210 */ /* 0x000fc80007fde0ff */
[----:B------:R-:W-:-:S05]  /*3420*/  LEA.HI.X.SX32 R11, R11, R2, 0x1, P6 ;  /* 0x000000020b0b7211 */ /* 0x000fca00030f0eff */
[----:B------:R-:W4:Y:S01]  /*3430*/  @!P4 LDG.E.U8 R13, desc[UR14][R10.64] ;  /* 0x0000000e0a0dc981 */ /* 0x000f22000c1e1100 */
[----:B------:R-:W-:-:S05]  /*3440*/  VIADD R12, R92, 0xffffffd6 ;  /* 0xffffffd65c0c7836 */ /* 0x000fca0000000000 */
[----:B------:R-:W-:Y:S01]  /*3450*/  ISETP.GE.U32.AND P0, PT, R12, 0x7fffff57, PT ;  /* 0x7fffff570c00780c */ /* 0x000fe20003f06070 */
[----:B------:R-:W-:-:S05]  /*3460*/  VIADD R12, R92, 0xffffffce ;  /* 0xffffffce5c0c7836 */ /* 0x000fca0000000000 */
[----:B------:R-:W-:Y:S01]  /*3470*/  ISETP.GE.U32.AND P5, PT, R12, 0x7fffff4f, PT ;  /* 0x7fffff4f0c00780c */ /* 0x000fe20003fa6070 */
[----:B------:R-:W-:-:S05]  /*3480*/  VIADD R12, R92, 0xffffffc6 ;  /* 0xffffffc65c0c7836 */ /* 0x000fca0000000000 */
[----:B------:R-:W-:Y:S01]  /*3490*/  ISETP.GE.U32.AND P4, PT, R12, 0x7fffff47, PT ;  /* 0x7fffff470c00780c */ /* 0x000fe20003f86070 */
[----:B---3--:R0:W-:Y:S02]  /*34a0*/  STL [R1+0x1f0], R145 ;  /* 0x0001f09101007387 */ /* 0x0081e40000100800 */
[----:B0-----:R-:W-:Y:S02]  /*34b0*/  IMAD R145, R38, 0x19, RZ ;  /* 0x0000001926917824 */ /* 0x001fe400078e02ff */
[----:B------:R-:W-:Y:S03]  /*34c0*/  STL [R1+0x5ac], R8 ;  /* 0x0005ac0801007387 */ /* 0x000fe60000100800 */
[C---:B------:R-:W-:Y:S01]  /*34d0*/  IADD3 R146, P6, PT, R145.reuse, R3, RZ ;  /* 0x0000000391927210 */ /* 0x040fe20007fde0ff */
[----:B------:R-:W-:Y:S03]  /*34e0*/  STL [R1+0x5a8], R9 ;  /* 0x0005a80901007387 */ /* 0x000fe60000100800 */
[----:B------:R-:W-:Y:S01]  /*34f0*/  LEA.HI.X.SX32 R145, R145, R2, 0x1, P6 ;  /* 0x0000000291917211 */ /* 0x000fe200030f0eff */
[----:B------:R-:W-:Y:S01]  /*3500*/  @!P1 IMAD.MOV.U32 R12, RZ, RZ, R146 ;  /* 0x000000ffff0c9224 */ /* 0x000fe200078e0092 */
[----:B--2---:R-:W-:Y:S04]  /*3510*/  STL [R1+0x1d4], R15 ;  /* 0x0001d40f01007387 */ /* 0x004fe80000100800 */
[----:B------:R-:W-:Y:S04]  /*3520*/  STL [R1+0x5b4], R10 ;  /* 0x0005b40a01007387 */ /* 0x000fe80000100800 */
[----:B------:R-:W-:Y:S04]  /*3530*/  STL [R1+0x5b0], R11 ;  /* 0x0005b00b01007387 */ /* 0x000fe80000100800 */
[----:B----4-:R0:W-:Y:S02]  /*3540*/  STL [R1+0x1c0], R13 ;  /* 0x0001c00d01007387 */ /* 0x0101e40000100800 */
[----:B0-----:R-:W-:-:S05]  /*3550*/  @!P1 IMAD.MOV.U32 R13, RZ, RZ, R145 ;  /* 0x000000ffff0d9224 */ /* 0x001fca00078e0091 */
[----:B------:R0:W2:Y:S01]  /*3560*/  @!P1 LDG.E.U8 R14, desc[UR14][R12.64] ;  /* 0x0000000e0c0e9981 */ /* 0x0000a2000c1e1100 */
[----:B------:R-:W-:-:S05]  /*3570*/  IMAD R15, R38, 0x21, RZ ;  /* 0x00000021260f7824 */ /* 0x000fca00078e02ff */
[----:B------:R-:W-:Y:S01]  /*3580*/  IADD3 R35, P6, PT, R15, R3, RZ ;  /* 0x000000030f237210 */ /* 0x000fe20007fde0ff */
[----:B------:R-:W-:Y:S04]  /*3590*/  STL [R1+0x5bc], R146 ;  /* 0x0005bc9201007387 */ /* 0x000fe80000100800 */
[----:B------:R-:W-:Y:S01]  /*35a0*/  STL [R1+0x5b8], R145 ;  /* 0x0005b89101007387 */ /* 0x000fe20000100800 */
[----:B0-----:R-:W-:-:S03]  /*35b0*/  VIADD R12, R92, 0xffffffbe ;  /* 0xffffffbe5c0c7836 */ /* 0x001fc60000000000 */
[----:B------:R-:W-:Y:S04]  /*35c0*/  STL [R1+0x2c], R35 ;  /* 0x00002c2301007387 */ /* 0x000fe80000100800 */
[----:B------:R-:W-:Y:S01]  /*35d0*/  STL [R1+0x1d8], R16 ;  /* 0x0001d81001007387 */ /* 0x000fe20000100800 */
[----:B------:R-:W-:Y:S01]  /*35e0*/  ISETP.GE.U32.AND P1, PT, R12, 0x7fffff3f, PT ;  /* 0x7fffff3f0c00780c */ /* 0x000fe20003f26070 */
[----:B------:R-:W-:Y:S01]  /*35f0*/  @!P2 IMAD.MOV.U32 R12, RZ, RZ, R35 ;  /* 0x000000ffff0ca224 */ /* 0x000fe200078e0023 */
[----:B------:R-:W-:-:S05]  /*3600*/  LEA.HI.X.SX32 R13, R15, R2, 0x1, P6 ;  /* 0x000000020f0d7211 */ /* 0x000fca00030f0eff */
[----:B------:R0:W3:Y:S04]  /*3610*/  @!P2 LDG.E.U8 R142, desc[UR14][R12.64] ;  /* 0x0000000e0c8ea981 */ /* 0x0000e8000c1e1100 */
[----:B--2---:R2:W-:Y:S02]  /*3620*/  STL [R1+0x1e8], R14 ;  /* 0x0001e80e01007387 */ /* 0x0045e40000100800 */
[----:B--2---:R-:W-:Y:S02]  /*3630*/  IMAD R14, R38, 0x29, RZ ;  /* 0x00000029260e7824 */ /* 0x004fe400078e02ff */
[----:B------:R2:W-:Y:S03]  /*3640*/  STL [R1+0x28], R13 ;  /* 0x0000280d01007387 */ /* 0x0005e60000100800 */
[C---:B------:R-:W-:Y:S01]  /*3650*/  IADD3 R16, P6, PT, R14.reuse, R3, RZ ;  /* 0x000000030e107210 */ /* 0x040fe20007fde0ff */
[----:B------:R-:W4:Y:S03]  /*3660*/  LDL.LU R35, [R1+0x658] ;  /* 0x0006580001237983 */ /* 0x000f260000300800 */
[----:B0-----:R-:W-:Y:S01]  /*3670*/  LEA.HI.X.SX32 R12, R14, R2, 0x1, P6 ;  /* 0x000000020e0c7211 */ /* 0x001fe200030f0eff */
[----:B--2---:R-:W-:Y:S01]  /*3680*/  IMAD.MOV.U32 R13, RZ, RZ, R16 ;  /* 0x000000ffff0d7224 */ /* 0x004fe200078e0010 */
[----:B------:R-:W-:Y:S04]  /*3690*/  STL [R1+0x6c], R16 ;  /* 0x00006c1001007387 */ /* 0x000fe80000100800 */
[-C--:B------:R-:W-:Y:S01]  /*36a0*/  @!P0 LOP3.LUT R13, R13, R12.reuse, RZ, 0x3c, !PT ;  /* 0x0000000c0d0d8212 */ /* 0x080fe200078e3cff */
[----:B------:R0:W-:Y:S03]  /*36b0*/  STL [R1+0x68], R12 ;  /* 0x0000680c01007387 */ /* 0x0001e60000100800 */
[----:B0-----:R-:W-:-:S04]  /*36c0*/  @!P0 LOP3.LUT R12, R13, R12, RZ, 0x3c, !PT ;  /* 0x0000000c0d0c8212 */ /* 0x001fc800078e3cff */
[----:B------:R-:W-:-:S05]  /*36d0*/  @!P0 LOP3.LUT R13, R13, R12, RZ, 0x3c, !PT ;  /* 0x0000000c0d0d8212 */ /* 0x000fca00078e3cff */
[----:B------:R0:W2:Y:S01]  /*36e0*/  @!P0 LDG.E.U8 R158, desc[UR14][R12.64] ;  /* 0x0000000e0c9e8981 */ /* 0x0000a2000c1e1100 */
[----:B------:R-:W-:-:S05]  /*36f0*/  VIADD R15, R92, 0xffffffb6 ;  /* 0xffffffb65c0f7836 */ /* 0x000fca0000000000 */
[----:B------:R-:W-:Y:S01]  /*3700*/  ISETP.GE.U32.AND P2, PT, R15, 0x7fffff37, PT ;  /* 0x7fffff370f00780c */ /* 0x000fe20003f46070 */
[C---:B------:R-:W-:Y:S01]  /*3710*/  IMAD R15, R38.reuse, 0x31, RZ ;  /* 0x00000031260f7824 */ /* 0x040fe200078e02ff */
[----:B---3--:R3:W-:Y:S01]  /*3720*/  STL [R1+0x1c4], R142 ;  /* 0x0001c48e01007387 */ /* 0x0087e20000100800 */
[----:B------:R-:W-:-:S03]  /*3730*/  IMAD R14, R38, 0x39, RZ ;  /* 0x00000039260e7824 */ /* 0x000fc600078e02ff */
[----:B---3--:R-:W-:-:S04]  /*3740*/  IADD3 R142, P6, PT, R15, R3, RZ ;  /* 0x000000030f8e7210 */ /* 0x008fc80007fde0ff */
[----:B0-----:R-:W-:Y:S01]  /*3750*/  LEA.HI.X.SX32 R13, R15, R2, 0x1, P6 ;  /* 0x000000020f0d7211 */ /* 0x001fe200030f0eff */
[----:B------:R-:W-:Y:S01]  /*3760*/  STL [R1+0x314], R142 ;  /* 0x0003148e01007387 */ /* 0x000fe20000100800 */
[----:B------:R-:W-:-:S05]  /*3770*/  @!P5 IMAD.MOV.U32 R12, RZ, RZ, R142 ;  /* 0x000000ffff0cd224 */ /* 0x000fca00078e008e */
[----:B------:R0:W3:Y:S04]  /*3780*/  @!P5 LDG.E.U8 R156, desc[UR14][R12.64] ;  /* 0x0000000e0c9cd981 */ /* 0x0000e8000c1e1100 */
[----:B--2---:R2:W-:Y:S02]  /*3790*/  STL [R1+0x1bc], R158 ;  /* 0x0001bc9e01007387 */ /* 0x0045e40000100800 */
[----:B--2---:R-:W-:-:S04]  /*37a0*/  IADD3 R158, P6, PT, R14, R3, RZ ;  /* 0x000000030e9e7210 */ /* 0x004fc80007fde0ff */
[----:B------:R-:W-:Y:S01]  /*37b0*/  LEA.HI.X.SX32 R14, R14, R2, 0x1, P6 ;  /* 0x000000020e0e7211 */ /* 0x000fe200030f0eff */
[----:B------:R2:W-:Y:S01]  /*37c0*/  STL [R1+0x310], R13 ;  /* 0x0003100d01007387 */ /* 0x0005e20000100800 */
[----:B0-----:R-:W-:-:S03]  /*37d0*/  @!P4 IMAD.MOV.U32 R12, RZ, RZ, R158 ;  /* 0x000000ffff0cc224 */ /* 0x001fc600078e009e */
[----:B--2---:R-:W-:-:S05]  /*37e0*/  @!P4 IMAD.MOV.U32 R13, RZ, RZ, R14 ;  /* 0x000000ffff0dc224 */ /* 0x004fca00078e000e */
[----:B------:R0:W2:Y:S01]  /*37f0*/  @!P4 LDG.E.U8 R152, desc[UR14][R12.64] ;  /* 0x0000000e0c98c981 */ /* 0x0000a2000c1e1100 */
[----:B------:R-:W-:-:S03]  /*3800*/  IMAD R15, R38, 0x41, RZ ;  /* 0x00000041260f7824 */ /* 0x000fc600078e02ff */
[----:B------:R-:W-:Y:S01]  /*3810*/  STL [R1+0x34c], R158 ;  /* 0x00034c9e01007387 */ /* 0x000fe20000100800 */
[----:B------:R-:W-:-:S03]  /*3820*/  VIADD R16, R92, 0xffffffae ;  /* 0xffffffae5c107836 */ /* 0x000fc60000000000 */
[----:B------:R-:W-:Y:S04]  /*3830*/  STL [R1+0x348], R14 ;  /* 0x0003480e01007387 */ /* 0x000fe80000100800 */
[----:B---3--:R3:W-:Y:S01]  /*3840*/  STL [R1+0x1d0], R156 ;  /* 0x0001d09c01007387 */ /* 0x0087e20000100800 */
[----:B------:R-:W-:Y:S01]  /*3850*/  ISETP.GE.U32.AND P0, PT, R16, 0x7fffff2f, PT ;  /* 0x7fffff2f1000780c */ /* 0x000fe20003f06070 */
[C---:B------:R-:W-:Y:S02]  /*3860*/  VIADD R16, R92.reuse, 0xffffffa6 ;  /* 0xffffffa65c107836 */ /* 0x040fe40000000000 */
[----:B0-----:R-:W-:Y:S01]  /*3870*/  VIADD R12, R92, 0xffffff9e ;  /* 0xffffff9e5c0c7836 */ /* 0x001fe20000000000 */
[----:B---3--:R-:W-:Y:S01]  /*3880*/  IADD3 R156, P6, PT, R15, R3, RZ ;  /* 0x000000030f9c7210 */ /* 0x008fe20007fde0ff */
[----:B------:R-:W-:-:S03]  /*3890*/  IMAD R14, R38, 0x49, RZ ;  /* 0x00000049260e7824 */ /* 0x000fc600078e02ff */
[----:B------:R-:W-:Y:S01]  /*38a0*/  LEA.HI.X.SX32 R158, R15, R2, 0x1, P6 ;  /* 0x000000020f9e7211 */ /* 0x000fe200030f0eff */
[----:B------:R-:W-:Y:S01]  /*38b0*/  STL [R1+0x384], R156 ;  /* 0x0003849c01007387 */ /* 0x000fe20000100800 */
[----:B------:R-:W-:-:S03]  /*38c0*/  ISETP.GE.U32.AND P5, PT, R16, 0x7fffff27, PT ;  /* 0x7fffff271000780c */ /* 0x000fc60003fa6070 */
[----:B------:R-:W-:Y:S01]  /*38d0*/  STL [R1+0x380], R158 ;  /* 0x0003809e01007387 */ /* 0x000fe20000100800 */
[----:B------:R-:W-:Y:S01]  /*38e0*/  PRMT R16, RZ, 0x7610, R16 ;  /* 0x00007610ff107816 */ /* 0x000fe20000000010 */
[----:B------:R-:W-:Y:S01]  /*38f0*/  @!P1 IMAD.MOV.U32 R13, RZ, RZ, R158 ;  /* 0x000000ffff0d9224 */ /* 0x000fe200078e009e */
[----:B------:R-:W-:Y:S01]  /*3900*/  ISETP.GE.U32.AND P4, PT, R12, 0x7fffff1f, PT ;  /* 0x7fffff1f0c00780c */ /* 0x000fe20003f86070 */
[----:B------:R-:W-:-:S05]  /*3910*/  @!P1 IMAD.MOV.U32 R12, RZ, RZ, R156 ;  /* 0x000000ffff0c9224 */ /* 0x000fca00078e009c */
[----:B------:R0:W3:Y:S04]  /*3920*/  @!P1 LDG.E.U8 R16, desc[UR14][R12.64] ;  /* 0x0000000e0c109981 */ /* 0x0000e8000c1e1100 */
[----:B--2---:R2:W-:Y:S02]  /*3930*/  STL [R1+0x1cc], R152 ;  /* 0x0001cc9801007387 */ /* 0x0045e40000100800 */
[----:B--2---:R-:W-:-:S04]  /*3940*/  IADD3 R152, P6, PT, R14, R3, RZ ;  /* 0x000000030e987210 */ /* 0x004fc80007fde0ff */
[----:B------:R-:W-:Y:S01]  /*3950*/  LEA.HI.X.SX32 R158, R14, R2, 0x1, P6 ;  /* 0x000000020e9e7211 */ /* 0x000fe200030f0eff */
[----:B0-----:R-:W-:-:S04]  /*3960*/  @!P2 IMAD.MOV.U32 R12, RZ, RZ, R152 ;  /* 0x000000ffff0ca224 */ /* 0x001fc800078e0098 */
[----:B------:R-:W-:-:S05]  /*3970*/  @!P2 IMAD.MOV.U32 R13, RZ, RZ, R158 ;  /* 0x000000ffff0da224 */ /* 0x000fca00078e009e */
[----:B------:R0:W2:Y:S01]  /*3980*/  @!P2 LDG.E.U8 R147, desc[UR14][R12.64] ;  /* 0x0000000e0c93a981 */ /* 0x0000a2000c1e1100 */
[----:B------:R-:W-:-:S05]  /*3990*/  VIADD R15, R92, 0xffffff96 ;  /* 0xffffff965c0f7836 */ /* 0x000fca0000000000 */
[----:B------:R-:W-:Y:S01]  /*39a0*/  ISETP.GE.U32.AND P1, PT, R15, 0x7fffff17, PT ;  /* 0x7fffff170f00780c */ /* 0x000fe20003f26070 */
[C---:B------:R-:W-:Y:S01]  /*39b0*/  IMAD R15, R38.reuse, 0x51, RZ ;  /* 0x00000051260f7824 */ /* 0x040fe200078e02ff */
[----:B------:R-:W-:Y:S04]  /*39c0*/  STL [R1+0x3c0], R152 ;  /* 0x0003c09801007387 */ /* 0x000fe80000100800 */
[----:B------:R-:W-:Y:S01]  /*39d0*/  IADD3 R156, P6, PT, R15, R3, RZ ;  /* 0x000000030f9c7210 */ /* 0x000fe20007fde0ff */
[----:B---3--:R-:W-:Y:S01]  /*39e0*/  STL [R1+0x1b4], R16 ;  /* 0x0001b41001007387 */ /* 0x008fe20000100800 */
[----:B------:R-:W-:-:S03]  /*39f0*/  IMAD R14, R38, 0x59, RZ ;  /* 0x00000059260e7824 */ /* 0x000fc600078e02ff */
[----:B------:R3:W-:Y:S01]  /*3a00*/  STL [R1+0x3bc], R158 ;  /* 0x0003bc9e01007387 */ /* 0x0007e20000100800 */
[----:B------:R-:W-:Y:S01]  /*3a10*/  PRMT R141, RZ, 0x7610, R141 ;  /* 0x00007610ff8d7816 */ /* 0x000fe2000000008d */
[----:B0-----:R-:W-:Y:S02]  /*3a20*/  @!P0 IMAD.MOV.U32 R12, RZ, RZ, R156 ;  /* 0x000000ffff0c8224 */ /* 0x001fe400078e009c */
[----:B------:R-:W-:Y:S01]  /*3a30*/  STL [R1+0x3f8], R156 ;  /* 0x0003f89c01007387 */ /* 0x000fe20000100800 */
[----:B---3--:R-:W-:-:S05]  /*3a40*/  LEA.HI.X.SX32 R158, R15, R2, 0x1, P6 ;  /* 0x000000020f9e7211 */ /* 0x008fca00030f0eff */
        /* <DEDUP_REMOVED lines=8> */
[----:B------:R-:W-:-:S03]  /*3ad0*/  IMAD R15, R38, 0x61, RZ ;  /* 0x00000061260f7824 */ /* 0x000fc600078e02ff */
[----:B------:R-:W-:Y:S04]  /*3ae0*/  STL [R1+0x3f4], R158 ;  /* 0x0003f49e01007387 */ /* 0x000fe80000100800 */
[----:B------:R-:W-:Y:S04]  /*3af0*/  STL [R1+0x430], R147 ;  /* 0x0004309301007387 */ /* 0x000fe80000100800 */
[----:B------:R-:W-:Y:S04]  /*3b00*/  STL [R1+0x42c], R152 ;  /* 0x00042c9801007387 */ /* 0x000fe80000100800 */
[----:B---3--:R3:W-:Y:S01]  /*3b10*/  STL [R1+0x1b0], R141 ;  /* 0x0001b08d01007387 */ /* 0x0087e20000100800 */
[----:B------:R-:W-:-:S02]  /*3b20*/  IMAD R14, R38, 0x69, RZ ;  /* 0x00000069260e7824 */ /* 0x000fc400078e02ff */
[----:B0-----:R-:W-:Y:S01]  /*3b30*/  VIADD R12, R92, 0xfffffffe ;  /* 0xfffffffe5c0c7836 */ /* 0x001fe20000000000 */
[----:B---3--:R-:W-:-:S04]  /*3b40*/  IADD3 R141, P6, PT, R15, R3, RZ ;  /* 0x000000030f8d7210 */ /* 0x008fc80007fde0ff */
[----:B------:R-:W-:Y:S01]  /*3b50*/  LEA.HI.X.SX32 R15, R15, R2, 0x1, P6 ;  /* 0x000000020f0f7211 */ /* 0x000fe200030f0eff */
[----:B------:R-:W-:Y:S01]  /*3b60*/  STL [R1+0x468], R141 ;  /* 0x0004688d01007387 */ /* 0x000fe20000100800 */
[----:B------:R-:W-:-:S03]  /*3b70*/  ISETP.GE.U32.AND P5, PT, R12, 0x7fffff7f, PT ;  /* 0x7fffff7f0c00780c */ /* 0x000fc60003fa6070 */
[----:B------:R-:W-:Y:S01]  /*3b80*/  STL [R1+0x464], R15 ;  /* 0x0004640f01007387 */ /* 0x000fe20000100800 */
[----:B------:R-:W-:Y:S02]  /*3b90*/  @!P4 IMAD.MOV.U32 R12, RZ, RZ, R141 ;  /* 0x000000ffff0cc224 */ /* 0x000fe400078e008d */
        /* <DEDUP_REMOVED lines=8> */
[----:B------:R-:W-:Y:S02]  /*3c20*/  VIADD R16, R92, 0xffffff8e ;  /* 0xffffff8e5c107836 */ /* 0x000fe40000000000 */
[----:B------:R-:W-:Y:S01]  /*3c30*/  IMAD R15, R38, 0x71, RZ ;  /* 0x00000071260f7824 */ /* 0x000fe200078e02ff */
[----:B------:R-:W-:Y:S02]  /*3c40*/  STL [R1+0x4a0], R111 ;  /* 0x0004a06f01007387 */ /* 0x000fe40000100800 */
[----:B------:R-:W-:Y:S01]  /*3c50*/  ISETP.GE.U32.AND P2, PT, R16, 0x7fffff0f, PT ;  /* 0x7fffff0f1000780c */ /* 0x000fe20003f46070 */
[----:B------:R-:W-:Y:S02]  /*3c60*/  VIADD R16, R92, 0xffffff86 ;  /* 0xffffff865c107836 */ /* 0x000fe40000000000 */
[----:B------:R-:W-:-:S03]  /*3c70*/  IMAD R14, R38, 0x79, RZ ;  /* 0x00000079260e7824 */ /* 0x000fc600078e02ff */
[----:B------:R-:W-:Y:S01]  /*3c80*/  ISETP.GE.U32.AND P0, PT, R16, 0x7fffff07, PT ;  /* 0x7fffff071000780c */ /* 0x000fe20003f06070 */
[----:B------:R-:W-:Y:S01]  /*3c90*/  VIADD R16, R92, 0xfffffffd ;  /* 0xfffffffd5c107836 */ /* 0x000fe20000000000 */
[----:B---3--:R3:W-:Y:S04]  /*3ca0*/  STL [R1+0x1a8], R110 ;  /* 0x0001a86e01007387 */ /* 0x0087e80000100800 */
[----:B------:R-:W-:Y:S01]  /*3cb0*/  STL [R1+0x49c], R141 ;  /* 0x00049c8d01007387 */ /* 0x000fe20000100800 */
[----:B---3--:R-:W-:-:S04]  /*3cc0*/  IADD3 R110, P6, PT, R15, R3, RZ ;  /* 0x000000030f6e7210 */ /* 0x008fc80007fde0ff */
[----:B------:R-:W-:Y:S01]  /*3cd0*/  LEA.HI.X.SX32 R111, R15, R2, 0x1, P6 ;  /* 0x000000020f6f7211 */ /* 0x000fe200030f0eff */
[----:B------:R-:W-:Y:S01]  /*3ce0*/  STL [R1+0x4e0], R110 ;  /* 0x0004e06e01007387 */ /* 0x000fe20000100800 */
[----:B------:R-:W-:Y:S01]  /*3cf0*/  ISETP.GE.U32.AND P4, PT, R16, 0x7fffff7e, PT ;  /* 0x7fffff7e1000780c */ /* 0x000fe20003f86070 */
[----:B0-----:R-:W-:Y:S02]  /*3d00*/  @!P2 IMAD.MOV.U32 R12, RZ, RZ, R110 ;  /* 0x000000ffff0ca224 */ /* 0x001fe400078e006e */
[----:B------:R-:W-:Y:S02]  /*3d10*/  @!P2 IMAD.MOV.U32 R13, RZ, RZ, R111 ;  /* 0x000000ffff0da224 */ /* 0x000fe400078e006f */
[C---:B------:R-:W-:Y:S02]  /*3d20*/  VIADD R16, R92.reuse, 0xfffffff5 ;  /* 0xfffffff55c107836 */ /* 0x040fe40000000000 */
[----:B------:R-:W-:Y:S01]  /*3d30*/  VIADD R15, R92, 0xffffffed ;  /* 0xffffffed5c0f7836 */ /* 0x000fe20000000000 */
[----:B------:R0:W3:Y:S02]  /*3d40*/  @!P2 LDG.E.U8 R22, desc[UR14][R12.64] ;  /* 0x0000000e0c16a981 */ /* 0x0000e4000c1e1100 */
[----:B------:R-:W-:-:S02]  /*3d50*/  ISETP.GE.U32.AND P1, PT, R16, 0x7fffff76, PT ;  /* 0x7fffff761000780c */ /* 0x000fc40003f26070 */
[----:B------:R-:W-:Y:S02]  /*3d60*/  ISETP.GE.U32.AND P2, PT, R15, 0x7fffff6e, PT ;  /* 0x7fffff6e0f00780c */ /* 0x000fe40003f46070 */
[----:B------:R-:W-:Y:S01]  /*3d70*/  PRMT R16, RZ, 0x7610, R16 ;  /* 0x00007610ff107816 */ /* 0x000fe20000000010 */
[----:B--2---:R2:W-:Y:S02]  /*3d80*/  STL [R1+0x90], R17 ;  /* 0x0000901101007387 */ /* 0x0045e40000100800 */
[C---:B--2---:R-:W-:Y:S02]  /*3d90*/  IADD3 R17, P6, PT, R14.reuse, R3, RZ ;  /* 0x000000030e117210 */ /* 0x044fe40007fde0ff */
[----:B------:R-:W-:Y:S02]  /*3da0*/  STL [R1+0x4cc], R111 ;  /* 0x0004cc6f01007387 */ /* 0x000fe40000100800 */
[----:B------:R-:W-:Y:S02]  /*3db0*/  LEA.HI.X.SX32 R14, R14, R2, 0x1, P6 ;  /* 0x000000020e0e7211 */ /* 0x000fe400030f0eff */
[----:B------:R-:W-:Y:S04]  /*3dc0*/  STL [R1+0x508], R17 ;  /* 0x0005081101007387 */ /* 0x000fe80000100800 */
[----:B------:R2:W-:Y:S01]  /*3dd0*/  STL [R1+0x504], R14 ;  /* 0x0005040e01007387 */ /* 0x0005e20000100800 */
[----:B------:R-:W-:-:S02]  /*3de0*/  @!P0 IMAD.MOV.U32 R15, RZ, RZ, R14 ;  /* 0x000000ffff0f8224 */ /* 0x000fc400078e000e */
[----:B--2---:R-:W-:-:S05]  /*3df0*/  @!P0 IMAD.MOV.U32 R14, RZ, RZ, R17 ;  /* 0x000000ffff0e8224 */ /* 0x004fca00078e0011 */
[----:B------:R2:W3:Y:S01]  /*3e00*/  @!P0 LDG.E.U8 R16, desc[UR14][R14.64] ;  /* 0x0000000e0e108981 */ /* 0x0004e2000c1e1100 */
[----:B0-----:R-:W-:Y:S01]  /*3e10*/  VIADD R13, R92, 0xffffffe5 ;  /* 0xffffffe55c0d7836 */ /* 0x001fe20000000000 */
[----:B------:R-:W-:-:S04]  /*3e20*/  IADD3 R12, P6, PT, R3, R38, RZ ;  /* 0x00000026030c7210 */ /* 0x000fc80007fde0ff */
[----:B------:R-:W-:Y:S02]  /*3e30*/  ISETP.GE.U32.AND P0, PT, R13, 0x7fffff66, PT ;  /* 0x7fffff660d00780c */ /* 0x000fe40003f06070 */
[C---:B------:R-:W-:Y:S01]  /*3e40*/  LEA.HI.X.SX32 R13, R38.reuse, R2, 0x1, P6 ;  /* 0x00000002260d7211 */ /* 0x040fe200030f0eff */
[C---:B--2---:R-:W-:Y:S02]  /*3e50*/  IMAD.SHL.U32 R15, R38.reuse, 0x2, RZ ;  /* 0x00000002260f7824 */ /* 0x044fe400078e00ff */
[----:B------:R-:W-:Y:S02]  /*3e60*/  IMAD R17, R38, 0xa, RZ ;  /* 0x0000000a26117824 */ /* 0x000fe400078e02ff */
[----:B------:R-:W2:Y:S01]  /*3e70*/  @!P5 LDG.E.U8 R18, desc[UR14][R12.64] ;  /* 0x0000000e0c12d981 */ /* 0x000ea2000c1e1100 */
[----:B------:R-:W-:-:S04]  /*3e80*/  IADD3 R14, P6, PT, R15, R3, RZ ;  /* 0x000000030f0e7210 */ /* 0x000fc80007fde0ff */
[----:B------:R-:W-:-:S05]  /*3e90*/  LEA.HI.X.SX32 R15, R15, R2, 0x1, P6 ;  /* 0x000000020f0f7211 */ /* 0x000fca00030f0eff */
[----:B------:R-:W2:Y:S04]  /*3ea0*/  @!P4 LDG.E.U8 R20, desc[UR14][R14.64] ;  /* 0x0000000e0e14c981 */ /* 0x000ea8000c1e1100 */
[----:B---3--:R0:W-:Y:S02]  /*3eb0*/  STL [R1+0x1a4], R16 ;  /* 0x0001a41001007387 */ /* 0x0081e40000100800 */
[----:B0-----:R-:W-:-:S05]  /*3ec0*/  VIADD R16, R92, 0xffffffdd ;  /* 0xffffffdd5c107836 */ /* 0x001fca0000000000 */
[----:B------:R-:W-:Y:S02]  /*3ed0*/  ISETP.GE.U32.AND P5, PT, R16, 0x7fffff5e, PT ;  /* 0x7fffff5e1000780c */ /* 0x000fe40003fa6070 */
[----:B------:R-:W-:-:S04]  /*3ee0*/  IADD3 R16, P6, PT, R17, R3, RZ ;  /* 0x0000000311107210 */ /* 0x000fc80007fde0ff */
[----:B------:R-:W-:-:S05]  /*3ef0*/  LEA.HI.X.SX32 R17, R17, R2, 0x1, P6 ;  /* 0x0000000211117211 */ /* 0x000fca00030f0eff */
[----:B------:R-:W3:Y:S01]  /*3f00*/  @!P1 LDG.E.U8 R19, desc[UR14][R16.64] ;  /* 0x0000000e10139981 */ /* 0x000ee2000c1e1100 */
[----:B------:R-:W-:-:S03]  /*3f10*/  IMAD R110, R38, 0x12, RZ ;  /* 0x00000012266e7824 */ /* 0x000fc600078e02ff */
[----:B------:R-:W-:Y:S04]  /*3f20*/  STL [R1+0x5c4], R12 ;  /* 0x0005c40c01007387 */ /* 0x000fe80000100800 */
[----:B------:R-:W-:Y:S04]  /*3f30*/  STL [R1+0x5c0], R13 ;  /* 0x0005c00d01007387 */ /* 0x000fe80000100800 */
[----:B--2---:R0:W-:Y:S01]  /*3f40*/  STL [R1+0x1a0], R18 ;  /* 0x0001a01201007387 */ /* 0x0041e20000100800 */
[----:B------:R-:W-:-:S03]  /*3f50*/  IADD3 R111, P6, PT, R110, R3, RZ ;  /* 0x000000036e6f7210 */ /* 0x000fc60007fde0ff */
[----:B------:R-:W-:Y:S01]  /*3f60*/  STL [R1+0x8c], R22 ;  /* 0x00008c1601007387 */ /* 0x000fe20000100800 */
[----:B0-----:R-:W-:-:S03]  /*3f70*/  VIADD R18, R92, 0xffffffd5 ;  /* 0xffffffd55c127836 */ /* 0x001fc60000000000 */
[----:B------:R-:W-:Y:S01]  /*3f80*/  STL [R1+0x5cc], R14 ;  /* 0x0005cc0e01007387 */ /* 0x000fe20000100800 */
[----:B------:R-:W-:Y:S02]  /*3f90*/  LEA.HI.X.SX32 R110, R110, R2, 0x1, P6 ;  /* 0x000000026e6e7211 */ /* 0x000fe400030f0eff */
[----:B------:R-:W-:Y:S01]  /*3fa0*/  ISETP.GE.U32.AND P4, PT, R18, 0x7fffff56, PT ;  /* 0x7fffff561200780c */ /* 0x000fe20003f86070 */
[----:B------:R-:W-:Y:S01]  /*3fb0*/  VIADD R18, R92, 0xffffffcd ;  /* 0xffffffcd5c127836 */ /* 0x000fe20000000000 */
[----:B------:R-:W-:Y:S04]  /*3fc0*/  STL [R1+0x5c8], R15 ;  /* 0x0005c80f01007387 */ /* 0x000fe80000100800 */
[----:B------:R-:W-:Y:S01]  /*3fd0*/  STL [R1+0x5d4], R16 ;  /* 0x0005d41001007387 */ /* 0x000fe20000100800 */
[----:B------:R-:W-:-:S03]  /*3fe0*/  ISETP.GE.U32.AND P1, PT, R18, 0x7fffff4e, PT ;  /* 0x7fffff4e1200780c */ /* 0x000fc60003f26070 */
[----:B------:R-:W-:Y:S01]  /*3ff0*/  STL [R1+0x5d0], R17 ;  /* 0x0005d01101007387 */ /* 0x000fe20000100800 */
[----:B------:R-:W-:-:S03]  /*4000*/  @!P2 IMAD.MOV.U32 R18, RZ, RZ, R111 ;  /* 0x000000ffff12a224 */ /* 0x000fc600078e006f */
[----:B------:R-:W-:Y:S04]  /*4010*/  STL [R1+0x98], R20 ;  /* 0x0000981401007387 */ /* 0x000fe80000100800 */
[----:B---3--:R0:W-:Y:S02]  /*4020*/  STL [R1+0x94], R19 ;  /* 0x0000941301007387 */ /* 0x0081e40000100800 */
[----:B0-----:R-:W-:-:S05]  /*4030*/  @!P2 IMAD.MOV.U32 R19, RZ, RZ, R110 ;  /* 0x000000ffff13a224 */ /* 0x001fca00078e006e */
[----:B------:R0:W2:Y:S01]  /*4040*/  @!P2 LDG.E.U8 R21, desc[UR14][R18.64] ;  /* 0x0000000e1215a981 */ /* 0x0000a2000c1e1100 */
[----:B------:R-:W-:-:S05]  /*4050*/  IMAD R147, R38, 0x1a, RZ ;  /* 0x0000001a26937824 */ /* 0x000fca00078e02ff */
[----:B------:R-:W-:-:S04]  /*4060*/  IADD3 R152, P6, PT, R147, R3, RZ ;  /* 0x0000000393987210 */ /* 0x000fc80007fde0ff */
[----:B------:R-:W-:Y:S01]  /*4070*/  LEA.HI.X.SX32 R147, R147, R2, 0x1, P6 ;  /* 0x0000000293937211 */ /* 0x000fe200030f0eff */
[----:B0-----:R-:W-:Y:S01]  /*4080*/  @!P0 IMAD.MOV.U32 R18, RZ, RZ, R152 ;  /* 0x000000ffff128224 */ /* 0x001fe200078e0098 */
[----:B------:R-:W-:Y:S03]  /*4090*/  STL [R1+0x5dc], R111 ;  /* 0x0005dc6f01007387 */ /* 0x000fe60000100800 */
[----:B------:R-:W-:Y:S01]  /*40a0*/  @!P0 IMAD.MOV.U32 R19, RZ, RZ, R147 ;  /* 0x000000ffff138224 */ /* 0x000fe200078e0093 */
[----:B------:R-:W-:Y:S04]  /*40b0*/  STL [R1+0x5d8], R110 ;  /* 0x0005d86e01007387 */ /* 0x000fe80000100800 */
[----:B------:R0:W3:Y:S04]  /*40c0*/  @!P0 LDG.E.U8 R126, desc[UR14][R18.64] ;  /* 0x0000000e127e8981 */ /* 0x0000e8000c1e1100 */
[----:B--2---:R2:W-:Y:S02]  /*40d0*/  STL [R1+0x19c], R21 ;  /* 0x00019c1501007387 */ /* 0x0045e40000100800 */
[----:B--2---:R-:W-:-:S05]  /*40e0*/  IMAD R21, R38, 0x22, RZ ;  /* 0x0000002226157824 */ /* 0x004fca00078e02ff */
[----:B------:R-:W-:-:S04]  /*40f0*/  IADD3 R156, P6, PT, R21, R3, RZ ;  /* 0x00000003159c7210 */ /* 0x000fc80007fde0ff */
[----:B------:R-:W-:Y:S01]  /*4100*/  LEA.HI.X.SX32 R158, R21, R2, 0x1, P6 ;  /* 0x00000002159e7211 */ /* 0x000fe200030f0eff */
[----:B0-----:R-:W-:-:S04]  /*4110*/  @!P5 IMAD.MOV.U32 R18, RZ, RZ, R156 ;  /* 0x000000ffff12d224 */ /* 0x001fc800078e009c */
[----:B------:R-:W-:-:S05]  /*4120*/  @!P5 IMAD.MOV.U32 R19, RZ, RZ, R158 ;  /* 0x000000ffff13d224 */ /* 0x000fca00078e009e */
[----:B------:R0:W2:Y:S01]  /*4130*/  @!P5 LDG.E.U8 R124, desc[UR14][R18.64] ;  /* 0x0000000e127cd981 */ /* 0x0000a2000c1e1100 */
[----:B------:R-:W-:-:S03]  /*4140*/  VIADD R20, R92, 0xffffffc5 ;  /* 0xffffffc55c147836 */ /* 0x000fc60000000000 */
[----:B------:R-:W-:Y:S02]  /*4150*/  STL [R1+0x5e4], R152 ;  /* 0x0005e49801007387 */ /* 0x000fe40000100800 */
[----:B------:R-:W-:Y:S01]  /*4160*/  ISETP.GE.U32.AND P2, PT, R20, 0x7fffff46, PT ;  /* 0x7fffff461400780c */ /* 0x000fe20003f46070 */
[----:B------:R-:W-:Y:S01]  /*4170*/  IMAD R20, R38, 0x2a, RZ ;  /* 0x0000002a26147824 */ /* 0x000fe200078e02ff */
[----:B------:R-:W-:Y:S04]  /*4180*/  STL [R1+0x5e0], R147 ;  /* 0x0005e09301007387 */ /* 0x000fe80000100800 */
[----:B------:R-:W-:Y:S04]  /*4190*/  STL [R1+0x34], R156 ;  /* 0x0000349c01007387 */ /* 0x000fe80000100800 */
[----:B---3--:R3:W-:Y:S02]  /*41a0*/  STL [R1+0xa0], R126 ;  /* 0x0000a07e01007387 */ /* 0x0087e40000100800 */
[----:B---3--:R-:W-:-:S04]  /*41b0*/  IADD3 R126, P6, PT, R20, R3, RZ ;  /* 0x00000003147e7210 */ /* 0x008fc80007fde0ff */
[----:B------:R-:W-:Y:S01]  /*41c0*/  LEA.HI.X.SX32 R141, R20, R2, 0x1, P6 ;  /* 0x00000002148d7211 */ /* 0x000fe200030f0eff */
[----:B0-----:R-:W-:-:S04]  /*41d0*/  @!P4 IMAD.MOV.U32 R18, RZ, RZ, R126 ;  /* 0x000000ffff12c224 */ /* 0x001fc800078e007e */
[----:B------:R-:W-:Y:S01]  /*41e0*/  @!P4 IMAD.MOV.U32 R19, RZ, RZ, R141 ;  /* 0x000000ffff13c224 */ /* 0x000fe200078e008d */
[----:B------:R-:W-:Y:S01]  /*41f0*/  STL [R1+0x30], R158 ;  /* 0x0000309e01007387 */ /* 0x000fe20000100800 */
[----:B------:R-:W-:Y:S02]  /*4200*/  IMAD R21, R38, 0x32, RZ ;  /* 0x0000003226157824 */ /* 0x000fe400078e02ff */
[----:B------:R-:W-:Y:S01]  /*4210*/  VIADD R22, R92, 0xffffffbd ;  /* 0xffffffbd5c167836 */ /* 0x000fe20000000000 */
[----:B------:R0:W3:Y:S04]  /*4220*/  @!P4 LDG.E.U8 R123, desc[UR14][R18.64] ;  /* 0x0000000e127bc981 */ /* 0x0000e8000c1e1100 */
[----:B------:R-:W-:Y:S01]  /*4230*/  STL [R1+0x74], R126 ;  /* 0x0000747e01007387 */ /* 0x000fe20000100800 */
[----:B------:R-:W-:-:S03]  /*4240*/  ISETP.GE.U32.AND P0, PT, R22, 0x7fffff3e, PT ;  /* 0x7fffff3e1600780c */ /* 0x000fc60003f06070 */
[----:B------:R-:W-:Y:S01]  /*4250*/  STL [R1+0x70], R141 ;  /* 0x0000708d01007387 */ /* 0x000fe20000100800 */
[C---:B------:R-:W-:Y:S02]  /*4260*/  VIADD R22, R92.reuse, 0xffffffb5 ;  /* 0xffffffb55c167836 */ /* 0x040fe40000000000 */
[----:B0-----:R-:W-:-:S03]  /*4270*/  VIADD R18, R92, 0xffffffad ;  /* 0xffffffad5c127836 */ /* 0x001fc60000000000 */
[----:B------:R-:W-:Y:S02]  /*4280*/  ISETP.GE.U32.AND P5, PT, R22, 0x7fffff36, PT ;  /* 0x7fffff361600780c */ /* 0x000fe40003fa6070 */
[----:B------:R-:W-:Y:S02]  /*4290*/  PRMT R22, RZ, 0x7610, R22 ;  /* 0x00007610ff167816 */ /* 0x000fe40000000016 */
[----:B------:R-:W-:Y:S01]  /*42a0*/  ISETP.GE.U32.AND P4, PT, R18, 0x7fffff2e, PT ;  /* 0x7fffff2e1200780c */ /* 0x000fe20003f86070 */
[----:B--2---:R0:W-:Y:S02]  /*42b0*/  STL [R1+0x9c], R124 ;  /* 0x00009c7c01007387 */ /* 0x0041e40000100800 */
[----:B0-----:R-:W-:-:S04]  /*42c0*/  IADD3 R124, P6, PT, R21, R3, RZ ;  /* 0x00000003157c7210 */ /* 0x001fc80007fde0ff */
[----:B------:R-:W-:Y:S01]  /*42d0*/  LEA.HI.X.SX32 R126, R21, R2, 0x1, P6 ;  /* 0x00000002157e7211 */ /* 0x000fe200030f0eff */
[----:B------:R-:W-:-:S04]  /*42e0*/  @!P1 IMAD.MOV.U32 R18, RZ, RZ, R124 ;  /* 0x000000ffff129224 */ /* 0x000fc800078e007c */
[----:B------:R-:W-:-:S05]  /*42f0*/  @!P1 IMAD.MOV.U32 R19, RZ, RZ, R126 ;  /* 0x000000ffff139224 */ /* 0x000fca00078e007e */
[----:B------:R0:W2:Y:S01]  /*4300*/  @!P1 LDG.E.U8 R22, desc[UR14][R18.64] ;  /* 0x0000000e12169981 */ /* 0x0000a2000c1e1100 */
[----:B------:R-:W-:-:S03]  /*4310*/  IMAD R20, R38, 0x3a, RZ ;  /* 0x0000003a26147824 */ /* 0x000fc600078e02ff */
[----:B------:R-:W-:Y:S04]  /*4320*/  STL [R1+0x31c], R124 ;  /* 0x00031c7c01007387 */ /* 0x000fe80000100800 */
[----:B------:R-:W-:Y:S01]  /*4330*/  STL [R1+0x318], R126 ;  /* 0x0003187e01007387 */ /* 0x000fe20000100800 */
[----:B------:R-:W-:-:S03]  /*4340*/  VIADD R21, R92, 0xffffffa5 ;  /* 0xffffffa55c157836 */ /* 0x000fc60000000000 */
[----:B---3--:R3:W-:Y:S02]  /*4350*/  STL [R1+0x198], R123 ;  /* 0x0001987b01007387 */ /* 0x0087e40000100800 */
[----:B------:R-:W-:Y:S02]  /*4360*/  ISETP.GE.U32.AND P1, PT, R21, 0x7fffff26, PT ;  /* 0x7fffff261500780c */ /* 0x000fe40003f26070 */
[----:B---3--:R-:W-:-:S04]  /*4370*/  IADD3 R123, P6, PT, R20, R3, RZ ;  /* 0x00000003147b7210 */ /* 0x008fc80007fde0ff */
[-C--:B------:R-:W-:Y:S01]  /*4380*/  LEA.HI.X.SX32 R126, R20, R2.reuse, 0x1, P6 ;  /* 0x00000002147e7211 */ /* 0x080fe200030f0eff */
[----:B0-----:R-:W-:Y:S02]  /*4390*/  @!P2 IMAD.MOV.U32 R18, RZ, RZ, R123 ;  /* 0x000000ffff12a224 */ /* 0x001fe400078e007b */
[----:B------:R-:W-:Y:S02]  /*43a0*/  IMAD R21, R38, 0x42, RZ ;  /* 0x0000004226157824 */ /* 0x000fe400078e02ff */
[----:B------:R-:W-:Y:S01]  /*43b0*/  @!P2 IMAD.MOV.U32 R19, RZ, RZ, R126 ;  /* 0x000000ffff13a224 */ /* 0x000fe200078e007e */
[----:B------:R-:W-:Y:S02]  /*43c0*/  STL [R1+0x354], R123 ;  /* 0x0003547b01007387 */ /* 0x000fe40000100800 */
[C---:B------:R-:W-:Y:S02]  /*43d0*/  IADD3 R124, P6, PT, R21.reuse, R3, RZ ;  /* 0x00000003157c7210 */ /* 0x040fe40007fde0ff */
[----:B------:R0:W3:Y:S03]  /*43e0*/  @!P2 LDG.E.U8 R119, desc[UR14][R18.64] ;  /* 0x0000000e1277a981 */ /* 0x0000e6000c1e1100 */
[----:B0-----:R-:W-:Y:S01]  /*43f0*/  @!P0 IMAD.MOV.U32 R18, RZ, RZ, R124 ;  /* 0x000000ffff128224 */ /* 0x001fe200078e007c */
[----:B--2---:R-:W-:Y:S04]  /*4400*/  STL [R1+0xa8], R22 ;  /* 0x0000a81601007387 */ /* 0x004fe80000100800 */
[----:B------:R0:W-:Y:S02]  /*4410*/  STL [R1+0x350], R126 ;  /* 0x0003507e01007387 */ /* 0x0001e40000100800 */
[----:B0-----:R-:W-:-:S05]  /*4420*/  LEA.HI.X.SX32 R126, R21, R2, 0x1, P6 ;  /* 0x00000002157e7211 */ /* 0x001fca00030f0eff */
[----:B------:R-:W-:-:S05]  /*4430*/  @!P0 IMAD.MOV.U32 R19, RZ, RZ, R126 ;  /* 0x000000ffff138224 */ /* 0x000fca00078e007e */
[----:B------:R0:W2:Y:S01]  /*4440*/  @!P0 LDG.E.U8 R117, desc[UR14][R18.64] ;  /* 0x0000000e12758981 */ /* 0x0000a2000c1e1100 */
[----:B------:R-:W-:-:S03]  /*4450*/  IMAD R20, R38, 0x4a, RZ ;  /* 0x0000004a26147824 */ /* 0x000fc600078e02ff */
[----:B------:R-:W-:Y:S01]  /*4460*/  STL [R1+0x38c], R124 ;  /* 0x00038c7c01007387 */ /* 0x000fe20000100800 */
[----:B------:R-:W-:-:S03]  /*4470*/  IMAD R21, R38, 0x52, RZ ;  /* 0x0000005226157824 */ /* 0x000fc600078e02ff */
[----:B---3--:R3:W-:Y:S02]  /*4480*/  STL [R1+0xa4], R119 ;  /* 0x0000a47701007387 */ /* 0x0087e40000100800 */
[----:B---3--:R-:W-:-:S04]  /*4490*/  IADD3 R119, P6, PT, R20, R3, RZ ;  /* 0x0000000314777210 */ /* 0x008fc80007fde0ff */
[----:B------:R-:W-:Y:S01]  /*44a0*/  LEA.HI.X.SX32 R123, R20, R2, 0x1, P6 ;  /* 0x00000002147b7211 */ /* 0x000fe200030f0eff */
[----:B0-----:R-:W-:Y:S01]  /*44b0*/  @!P5 IMAD.MOV.U32 R18, RZ, RZ, R119 ;  /* 0x000000ffff12d224 */ /* 0x001fe200078e0077 */
[----:B------:R-:W-:Y:S01]  /*44c0*/  STL [R1+0x388], R126 ;  /* 0x0003887e01007387 */ /* 0x000fe20000100800 */
[----:B------:R-:W-:Y:S02]  /*44d0*/  VIADD R22, R92, 0xffffff9d ;  /* 0xffffff9d5c167836 */ /* 0x000fe40000000000 */
[----:B------:R-:W-:Y:S01]  /*44e0*/  @!P5 IMAD.MOV.U32 R19, RZ, RZ, R123 ;  /* 0x000000ffff13d224 */ /* 0x000fe200078e007b */
[----:B------:R-:W-:Y:S04]  /*44f0*/  STL [R1+0x3c8], R119 ;  /* 0x0003c87701007387 */ /* 0x000fe80000100800 */
[----:B------:R-:W-:Y:S01]  /*4500*/  STL [R1+0x3c4], R123 ;  /* 0x0003c47b01007387 */ /* 0x000fe20000100800 */
[----:B------:R-:W-:-:S03]  /*4510*/  ISETP.GE.U32.AND P2, PT, R22, 0x7fffff1e, PT ;  /* 0x7fffff1e1600780c */ /* 0x000fc60003f46070 */
[----:B------:R0:W3:Y:S01]  /*4520*/  @!P5 LDG.E.U8 R112, desc[UR14][R18.64] ;  /* 0x0000000e1270d981 */ /* 0x0000e2000c1e1100 */
[----:B------:R-:W-:-:S05]  /*4530*/  VIADD R22, R92, 0xffffff95 ;  /* 0xffffff955c167836 */ /* 0x000fca0000000000 */
[----:B------:R-:W-:Y:S01]  /*4540*/  ISETP.GE.U32.AND P0, PT, R22, 0x7fffff16, PT ;  /* 0x7fffff161600780c */ /* 0x000fe20003f06070 */
[----:B0-----:R-:W-:Y:S01]  /*4550*/  VIADD R18, R92, 0xffffff8d ;  /* 0xffffff8d5c127836 */ /* 0x001fe20000000000 */
[----:B------:R-:W-:-:S04]  /*4560*/  PRMT R22, RZ, 0x7610, R22 ;  /* 0x00007610ff167816 */ /* 0x000fc80000000016 */
        /* <DEDUP_REMOVED lines=8> */
[----:B------:R-:W-:Y:S01]  /*45f0*/  STL [R1+0x400], R117 ;  /* 0x0004007501007387 */ /* 0x000fe20000100800 */
[----:B------:R-:W-:-:S03]  /*4600*/  VIADD R21, R92, 0xffffff85 ;  /* 0xffffff855c157836 */ /* 0x000fc60000000000 */
[----:B------:R-:W-:Y:S02]  /*4610*/  STL [R1+0x3fc], R119 ;  /* 0x0003fc7701007387 */ /* 0x000fe40000100800 */
[----:B------:R-:W-:Y:S01]  /*4620*/  ISETP.GE.U32.AND P4, PT, R21, 0x7fffff06, PT ;  /* 0x7fffff061500780c */ /* 0x000fe20003f86070 */
[----:B------:R-:W-:Y:S01]  /*4630*/  IMAD R21, R38, 0x62, RZ ;  /* 0x0000006226157824 */ /* 0x000fe200078e02ff */
[----:B---3--:R3:W-:Y:S02]  /*4640*/  STL [R1+0xb0], R112 ;  /* 0x0000b07001007387 */ /* 0x0087e40000100800 */
[----:B---3--:R-:W-:-:S04]  /*4650*/  IADD3 R112, P6, PT, R20, R3, RZ ;  /* 0x0000000314707210 */ /* 0x008fc80007fde0ff */
[----:B------:R-:W-:Y:S01]  /*4660*/  LEA.HI.X.SX32 R119, R20, R2, 0x1, P6 ;  /* 0x0000000214777211 */ /* 0x000fe200030f0eff */
[----:B0-----:R-:W-:Y:S01]  /*4670*/  @!P1 IMAD.MOV.U32 R18, RZ, RZ, R112 ;  /* 0x000000ffff129224 */ /* 0x001fe200078e0070 */
[----:B------:R-:W-:-:S03]  /*4680*/  IADD3 R117, P6, PT, R21, R3, RZ ;  /* 0x0000000315757210 */ /* 0x000fc60007fde0ff */
[----:B------:R-:W-:Y:S01]  /*4690*/  @!P1 IMAD.MOV.U32 R19, RZ, RZ, R119 ;  /* 0x000000ffff139224 */ /* 0x000fe200078e0077 */
[----:B------:R-:W-:Y:S04]  /*46a0*/  STL [R1+0x438], R112 ;  /* 0x0004387001007387 */ /* 0x000fe80000100800 */
[----:B------:R0:W3:Y:S02]  /*46b0*/  @!P1 LDG.E.U8 R89, desc[UR14][R18.64] ;  /* 0x0000000e12599981 */ /* 0x0000e4000c1e1100 */
[----:B0-----:R-:W-:Y:S02]  /*46c0*/  @!P2 IMAD.MOV.U32 R18, RZ, RZ, R117 ;  /* 0x000000ffff12a224 */ /* 0x001fe400078e0075 */
[----:B--2---:R-:W-:Y:S04]  /*46d0*/  STL [R1+0xac], R22 ;  /* 0x0000ac1601007387 */ /* 0x004fe80000100800 */
[----:B------:R0:W-:Y:S02]  /*46e0*/  STL [R1+0x434], R119 ;  /* 0x0004347701007387 */ /* 0x0001e40000100800 */
[----:B0-----:R-:W-:-:S05]  /*46f0*/  LEA.HI.X.SX32 R119, R21, R2, 0x1, P6 ;  /* 0x0000000215777211 */ /* 0x001fca00030f0eff */
[----:B------:R-:W-:-:S05]  /*4700*/  @!P2 IMAD.MOV.U32 R19, RZ, RZ, R119 ;  /* 0x000000ffff13a224 */ /* 0x000fca00078e0077 */
[----:B------:R0:W2:Y:S01]  /*4710*/  @!P2 LDG.E.U8 R23, desc[UR14][R18.64] ;  /* 0x0000000e1217a981 */ /* 0x0000a2000c1e1100 */
[----:B------:R-:W-:-:S03]  /*4720*/  IMAD R20, R38, 0x6a, RZ ;  /* 0x0000006a26147824 */ /* 0x000fc600078e02ff */
[----:B------:R-:W-:Y:S01]  /*4730*/  STL [R1+0x470], R117 ;  /* 0x0004707501007387 */ /* 0x000fe20000100800 */
[----:B------:R-:W-:Y:S02]  /*4740*/  IMAD R21, R38, 0x72, RZ ;  /* 0x0000007226157824 */ /* 0x000fe400078e02ff */
[----:B------:R-:W-:Y:S01]  /*4750*/  VIADD R22, R92, 0xfffffffc ;  /* 0xfffffffc5c167836 */ /* 0x000fe20000000000 */
[----:B---3--:R3:W-:Y:S02]  /*4760*/  STL [R1+0x190], R89 ;  /* 0x0001905901007387 */ /* 0x0087e40000100800 */
[----:B---3--:R-:W-:-:S04]  /*4770*/  IADD3 R89, P6, PT, R20, R3, RZ ;  /* 0x0000000314597210 */ /* 0x008fc80007fde0ff */
[----:B------:R-:W-:Y:S01]  /*4780*/  LEA.HI.X.SX32 R112, R20, R2, 0x1, P6 ;  /* 0x0000000214707211 */ /* 0x000fe200030f0eff */
[----:B------:R-:W-:Y:S01]  /*4790*/  STL [R1+0x46c], R119 ;  /* 0x00046c7701007387 */ /* 0x000fe20000100800 */
[----:B0-----:R-:W-:-:S03]  /*47a0*/  @!P0 IMAD.MOV.U32 R18, RZ, RZ, R89 ;  /* 0x000000ffff128224 */ /* 0x001fc600078e0059 */
[----:B------:R-:W-:Y:S01]  /*47b0*/  STL [R1+0x4a8], R89 ;  /* 0x0004a85901007387 */ /* 0x000fe20000100800 */
[----:B------:R-:W-:-:S03]  /*47c0*/  @!P0 IMAD.MOV.U32 R19, RZ, RZ, R112 ;  /* 0x000000ffff138224 */ /* 0x000fc600078e0070 */
[----:B------:R-:W-:Y:S01]  /*47d0*/  STL [R1+0x4a4], R112 ;  /* 0x0004a47001007387 */ /* 0x000fe20000100800 */
[----:B------:R-:W-:Y:S01]  /*47e0*/  ISETP.GE.U32.AND P1, PT, R22, 0x7fffff7d, PT ;  /* 0x7fffff7d1600780c */ /* 0x000fe20003f26070 */
[----:B------:R-:W-:Y:S02]  /*47f0*/  VIADD R22, R92, 0xfffffff4 ;  /* 0xfffffff45c167836 */ /* 0x000fe40000000000 */
[----:B------:R0:W3:Y:S03]  /*4800*/  @!P0 LDG.E.U8 R34, desc[UR14][R18.64] ;  /* 0x0000000e12228981 */ /* 0x0000e6000c1e1100 */
[----:B------:R-:W-:Y:S02]  /*4810*/  ISETP.GE.U32.AND P2, PT, R22, 0x7fffff75, PT ;  /* 0x7fffff751600780c */ /* 0x000fe40003f46070 */
[----:B------:R-:W-:Y:S01]  /*4820*/  PRMT R22, RZ, 0x7610, R22 ;  /* 0x00007610ff167816 */ /* 0x000fe20000000016 */
[----:B0-----:R-:W-:-:S05]  /*4830*/  VIADD R18, R92, 0xffffffec ;  /* 0xffffffec5c127836 */ /* 0x001fca0000000000 */
        /* <DEDUP_REMOVED lines=10> */
[----:B------:R-:W-:Y:S02]  /*48e0*/  VIADD R21, R92, 0xffffffe4 ;  /* 0xffffffe45c157836 */ /* 0x000fe40000000000 */
[----:B0-----:R-:W-:-:S03]  /*48f0*/  IMAD R19, R38, 0x3, RZ ;  /* 0x0000000326137824 */ /* 0x001fc600078e02ff */
[----:B------:R-:W-:Y:S01]  /*4900*/  ISETP.GE.U32.AND P5, PT, R21, 0x7fffff65, PT ;  /* 0x7fffff651500780c */ /* 0x000fe20003fa6070 */
[----:B---3--:R0:W-:Y:S02]  /*4910*/  STL [R1+0xb4], R34 ;  /* 0x0000b42201007387 */ /* 0x0081e40000100800 */
[----:B0-----:R-:W-:-:S04]  /*4920*/  IADD3 R34, P6, PT, R20, R3, RZ ;  /* 0x0000000314227210 */ /* 0x001fc80007fde0ff */
[----:B------:R-:W-:Y:S01]  /*4930*/  LEA.HI.X.SX32 R20, R20, R2, 0x1, P6 ;  /* 0x0000000214147211 */ /* 0x000fe200030f0eff */
[----:B------:R-:W-:Y:S01]  /*4940*/  STL [R1+0x510], R34 ;  /* 0x0005102201007387 */ /* 0x000fe20000100800 */
[----:B------:R-:W-:-:S03]  /*4950*/  IADD3 R18, P6, PT, R19, R3, RZ ;  /* 0x0000000313127210 */ /* 0x000fc60007fde0ff */
[----:B------:R-:W-:Y:S01]  /*4960*/  @!P4 IMAD.MOV.U32 R21, RZ, RZ, R20 ;  /* 0x000000ffff15c224 */ /* 0x000fe200078e0014 */
[----:B------:R-:W-:Y:S01]  /*4970*/  LEA.HI.X.SX32 R19, R19, R2, 0x1, P6 ;  /* 0x0000000213137211 */ /* 0x000fe200030f0eff */
[----:B------:R-:W-:Y:S02]  /*4980*/  IMAD R112, R38, 0x13, RZ ;  /* 0x0000001326707824 */ /* 0x000fe400078e02ff */
[----:B------:R-:W-:Y:S02]  /*4990*/  VIADD R23, R92, 0xffffffdc ;  /* 0xffffffdc5c177836 */ /* 0x000fe40000000000 */
[C---:B------:R-:W-:Y:S01]  /*49a0*/  IMAD R156, R38.reuse, 0x1b, RZ ;  /* 0x0000001b269c7824 */ /* 0x040fe200078e02ff */
[----:B------:R-:W3:Y:S04]  /*49b0*/  @!P1 LDG.E.U8 R26, desc[UR14][R18.64] ;  /* 0x0000000e121a9981 */ /* 0x000ee8000c1e1100 */
[----:B--2---:R0:W-:Y:S04]  /*49c0*/  STL [R1+0x18c], R22 ;  /* 0x00018c1601007387 */ /* 0x0041e80000100800 */
[----:B------:R2:W-:Y:S01]  /*49d0*/  STL [R1+0x50c], R20 ;  /* 0x00050c1401007387 */ /* 0x0005e20000100800 */
[----:B0-----:R-:W-:-:S02]  /*49e0*/  IMAD R22, R38, 0xb, RZ ;  /* 0x0000000b26167824 */ /* 0x001fc400078e02ff */
[----:B--2---:R-:W-:-:S05]  /*49f0*/  @!P4 IMAD.MOV.U32 R20, RZ, RZ, R34 ;  /* 0x000000ffff14c224 */ /* 0x004fca00078e0022 */
[----:B------:R0:W2:Y:S02]  /*4a00*/  @!P4 LDG.E.U8 R29, desc[UR14][R20.64] ;  /* 0x0000000e141dc981 */ /* 0x0000a4000c1e1100 */
[----:B0-----:R-:W-:-:S04]  /*4a10*/  IADD3 R20, P6, PT, R22, R3, RZ ;  /* 0x0000000316147210 */ /* 0x001fc80007fde0ff */
[----:B------:R-:W-:-:S05]  /*4a20*/  LEA.HI.X.SX32 R21, R22, R2, 0x1, P6 ;  /* 0x0000000216157211 */ /* 0x000fca00030f0eff */
[----:B------:R-:W2:Y:S01]  /*4a30*/  @!P2 LDG.E.U8 R24, desc[UR14][R20.64] ;  /* 0x0000000e1418a981 */ /* 0x000ea2000c1e1100 */
[----:B------:R-:W-:Y:S01]  /*4a40*/  IADD3 R117, P6, PT, R112, R3, RZ ;  /* 0x0000000370757210 */ /* 0x000fe20007fde0ff */
[C---:B------:R-:W-:Y:S01]  /*4a50*/  VIADD R22, R92.reuse, 0xffffffcc ;  /* 0xffffffcc5c167836 */ /* 0x040fe20000000000 */
[----:B------:R-:W-:Y:S01]  /*4a60*/  ISETP.GE.U32.AND P4, PT, R23, 0x7fffff5d, PT ;  /* 0x7fffff5d1700780c */ /* 0x000fe20003f86070 */
[----:B------:R-:W-:Y:S01]  /*4a70*/  VIADD R23, R92, 0xffffffd4 ;  /* 0xffffffd45c177836 */ /* 0x000fe20000000000 */
[----:B------:R-:W-:Y:S01]  /*4a80*/  LEA.HI.X.SX32 R112, R112, R2, 0x1, P6 ;  /* 0x0000000270707211 */ /* 0x000fe200030f0eff */
[----:B------:R-:W-:Y:S01]  /*4a90*/  STL [R1+0x5ec], R18 ;  /* 0x0005ec1201007387 */ /* 0x000fe20000100800 */
[----:B------:R-:W-:-:S03]  /*4aa0*/  ISETP.GE.U32.AND P2, PT, R22, 0x7fffff4d, PT ;  /* 0x7fffff4d1600780c */ /* 0x000fc60003f46070 */
[----:B------:R-:W-:Y:S01]  /*4ab0*/  STL [R1+0x5e8], R19 ;  /* 0x0005e81301007387 */ /* 0x000fe20000100800 */
[----:B------:R-:W-:Y:S01]  /*4ac0*/  ISETP.GE.U32.AND P1, PT, R23, 0x7fffff55, PT ;  /* 0x7fffff551700780c */ /* 0x000fe20003f26070 */
[----:B------:R-:W-:Y:S02]  /*4ad0*/  @!P0 IMAD.MOV.U32 R22, RZ, RZ, R117 ;  /* 0x000000ffff168224 */ /* 0x000fe400078e0075 */
[----:B------:R-:W-:Y:S01]  /*4ae0*/  STL [R1+0x5f4], R20 ;  /* 0x0005f41401007387 */ /* 0x000fe20000100800 */
[C---:B------:R-:W-:Y:S01]  /*4af0*/  IADD3 R158, P6, PT, R156.reuse, R3, RZ ;  /* 0x000000039c9e7210 */ /* 0x040fe20007fde0ff */
[----:B------:R-:W-:Y:S02]  /*4b00*/  @!P0 IMAD.MOV.U32 R23, RZ, RZ, R112 ;  /* 0x000000ffff178224 */ /* 0x000fe400078e0070 */
[----:B------:R-:W-:Y:S01]  /*4b10*/  STL [R1+0x5f0], R21 ;  /* 0x0005f01501007387 */ /* 0x000fe20000100800 */
[----:B------:R-:W-:-:S03]  /*4b20*/  LEA.HI.X.SX32 R156, R156, R2, 0x1, P6 ;  /* 0x000000029c9c7211 */ /* 0x000fc600030f0eff */
[----:B------:R0:W3:Y:S02]  /*4b30*/  @!P0 LDG.E.U8 R25, desc[UR14][R22.64] ;  /* 0x0000000e16198981 */ /* 0x0000e4000c1e1100 */
[----:B0-----:R-:W-:Y:S02]  /*4b40*/  @!P5 IMAD.MOV.U32 R22, RZ, RZ, R158 ;  /* 0x000000ffff16d224 */ /* 0x001fe400078e009e */
[----:B------:R-:W-:-:S05]  /*4b50*/  @!P5 IMAD.MOV.U32 R23, RZ, RZ, R156 ;  /* 0x000000ffff17d224 */ /* 0x000fca00078e009c */
[----:B------:R0:W3:Y:S04]  /*4b60*/  @!P5 LDG.E.U8 R28, desc[UR14][R22.64] ;  /* 0x0000000e161cd981 */ /* 0x0000e8000c1e1100 */
[----:B--2---:R2:W-:Y:S02]  /*4b70*/  STL [R1+0xbc], R24 ;  /* 0x0000bc1801007387 */ /* 0x0045e40000100800 */
[----:B--2---:R-:W-:-:S05]  /*4b80*/  VIADD R24, R92, 0xffffffc4 ;  /* 0xffffffc45c187836 */ /* 0x004fca0000000000 */
[----:B------:R-:W-:Y:S01]  /*4b90*/  ISETP.GE.U32.AND P0, PT, R24, 0x7fffff45, PT ;  /* 0x7fffff451800780c */ /* 0x000fe20003f06070 */
[----:B------:R-:W-:-:S05]  /*4ba0*/  IMAD R24, R38, 0x23, RZ ;  /* 0x0000002326187824 */ /* 0x000fca00078e02ff */
[----:B------:R-:W-:-:S04]  /*4bb0*/  IADD3 R34, P6, PT, R24, R3, RZ ;  /* 0x0000000318227210 */ /* 0x000fc80007fde0ff */
[----:B------:R-:W-:Y:S01]  /*4bc0*/  LEA.HI.X.SX32 R89, R24, R2, 0x1, P6 ;  /* 0x0000000218597211 */ /* 0x000fe200030f0eff */
[----:B0-----:R-:W-:-:S04]  /*4bd0*/  @!P4 IMAD.MOV.U32 R22, RZ, RZ, R34 ;  /* 0x000000ffff16c224 */ /* 0x001fc800078e0022 */
[----:B------:R-:W-:-:S05]  /*4be0*/  @!P4 IMAD.MOV.U32 R23, RZ, RZ, R89 ;  /* 0x000000ffff17c224 */ /* 0x000fca00078e0059 */
[----:B------:R0:W2:Y:S04]  /*4bf0*/  @!P4 LDG.E.U8 R27, desc[UR14][R22.64] ;  /* 0x0000000e161bc981 */ /* 0x0000a8000c1e1100 */
[----:B------:R-:W-:Y:S04]  /*4c00*/  STL [R1+0x5fc], R117 ;  /* 0x0005fc7501007387 */ /* 0x000fe80000100800 */
[----:B------:R-:W-:Y:S04]  /*4c10*/  STL [R1+0x5f8], R112 ;  /* 0x0005f87001007387 */ /* 0x000fe80000100800 */
[----:B------:R-:W-:Y:S04]  /*4c20*/  STL [R1+0x188], R29 ;  /* 0x0001881d01007387 */ /* 0x000fe80000100800 */
[----:B---3--:R-:W-:Y:S04]  /*4c30*/  STL [R1+0xc0], R26 ;  /* 0x0000c01a01007387 */ /* 0x008fe80000100800 */
[----:B------:R3:W-:Y:S04]  /*4c40*/  STL [R1+0x184], R25 ;  /* 0x0001841901007387 */ /* 0x0007e80000100800 */
[----:B------:R-:W-:Y:S04]  /*4c50*/  STL [R1+0x604], R158 ;  /* 0x0006049e01007387 */ /* 0x000fe80000100800 */
[----:B------:R-:W-:Y:S01]  /*4c60*/  STL [R1+0x600], R156 ;  /* 0x0006009c01007387 */ /* 0x000fe20000100800 */
[----:B---3--:R-:W-:-:S03]  /*4c70*/  IMAD R25, R38, 0x2b, RZ ;  /* 0x0000002b26197824 */ /* 0x008fc600078e02ff */
[----:B------:R-:W-:Y:S01]  /*4c80*/  STL [R1+0x3c], R34 ;  /* 0x00003c2201007387 */ /* 0x000fe20000100800 */
[----:B------:R-:W-:-:S03]  /*4c90*/  VIADD R26, R92, 0xffffffbc ;  /* 0xffffffbc5c1a7836 */ /* 0x000fc60000000000 */
[----:B------:R3:W-:Y:S02]  /*4ca0*/  STL [R1+0xd0], R28 ;  /* 0x0000d01c01007387 */ /* 0x0007e40000100800 */
[----:B------:R-:W-:Y:S01]  /*4cb0*/  ISETP.GE.U32.AND P5, PT, R26, 0x7fffff3d, PT ;  /* 0x7fffff3d1a00780c */ /* 0x000fe20003fa6070 */
[----:B------:R-:W-:Y:S01]  /*4cc0*/  IMAD R26, R38, 0x33, RZ ;  /* 0x00000033261a7824 */ /* 0x000fe200078e02ff */
[----:B---3--:R-:W-:-:S04]  /*4cd0*/  IADD3 R28, P6, PT, R25, R3, RZ ;  /* 0x00000003191c7210 */ /* 0x008fc80007fde0ff */
[----:B------:R-:W-:Y:S01]  /*4ce0*/  LEA.HI.X.SX32 R29, R25, R2, 0x1, P6 ;  /* 0x00000002191d7211 */ /* 0x000fe200030f0eff */
[----:B------:R-:W-:Y:S01]  /*4cf0*/  STL [R1+0x38], R89 ;  /* 0x0000385901007387 */ /* 0x000fe20000100800 */
[----:B------:R-:W-:Y:S01]  /*4d00*/  PRMT R20, RZ, 0x7610, R20 ;  /* 0x00007610ff147816 */ /* 0x000fe20000000014 */
[----:B0-----:R-:W-:Y:S02]  /*4d10*/  @!P1 IMAD.MOV.U32 R22, RZ, RZ, R28 ;  /* 0x000000ffff169224 */ /* 0x001fe400078e001c */
[----:B------:R-:W-:Y:S01]  /*4d20*/  STL [R1+0x7c], R28 ;  /* 0x00007c1c01007387 */ /* 0x000fe20000100800 */
[----:B------:R-:W-:-:S03]  /*4d30*/  @!P1 IMAD.MOV.U32 R23, RZ, RZ, R29 ;  /* 0x000000ffff179224 */ /* 0x000fc600078e001d */
[----:B------:R-:W-:Y:S04]  /*4d40*/  STL [R1+0x78], R29 ;  /* 0x0000781d01007387 */ /* 0x000fe80000100800 */
[----:B------:R0:W3:Y:S01]  /*4d50*/  @!P1 LDG.E.U8 R20, desc[UR14][R22.64] ;  /* 0x0000000e16149981 */ /* 0x0000e2000c1e1100 */
        /* <DEDUP_REMOVED lines=9> */
[----:B------:R-:W-:-:S05]  /*4df0*/  VIADD R24, R92, 0xffffffb4 ;  /* 0xffffffb45c187836 */ /* 0x000fca0000000000 */
[----:B------:R-:W-:Y:S01]  /*4e00*/  ISETP.GE.U32.AND P4, PT, R24, 0x7fffff35, PT ;  /* 0x7fffff351800780c */ /* 0x000fe20003f86070 */
[----:B------:R-:W-:Y:S01]  /*4e10*/  IMAD R24, R38, 0x3b, RZ ;  /* 0x0000003b26187824 */ /* 0x000fe200078e02ff */
[----:B------:R-:W-:Y:S01]  /*4e20*/  STL [R1+0x324], R27 ;  /* 0x0003241b01007387 */ /* 0x000fe20000100800 */
[----:B------:R-:W-:-:S03]  /*4e30*/  VIADD R25, R92, 0xffffffa4 ;  /* 0xffffffa45c197836 */ /* 0x000fc60000000000 */
[----:B------:R-:W-:Y:S02]  /*4e40*/  STL [R1+0x320], R26 ;  /* 0x0003201a01007387 */ /* 0x000fe40000100800 */
[----:B------:R-:W-:Y:S01]  /*4e50*/  ISETP.GE.U32.AND P2, PT, R25, 0x7fffff25, PT ;  /* 0x7fffff251900780c */ /* 0x000fe20003f46070 */
[----:B------:R-:W-:Y:S01]  /*4e60*/  IMAD R25, R38, 0x43, RZ ;  /* 0x0000004326197824 */ /* 0x000fe200078e02ff */
[----:B------:R-:W-:Y:S02]  /*4e70*/  PRMT R19, RZ, 0x7610, R19 ;  /* 0x00007610ff137816 */ /* 0x000fe40000000013 */
[----:B------:R-:W-:Y:S01]  /*4e80*/  PRMT R18, RZ, 0x7610, R18 ;  /* 0x00007610ff127816 */ /* 0x000fe20000000012 */
[----:B---3--:R3:W-:Y:S02]  /*4e90*/  STL [R1+0x180], R20 ;  /* 0x0001801401007387 */ /* 0x0087e40000100800 */
[----:B---3--:R-:W-:-:S04]  /*4ea0*/  IADD3 R20, P6, PT, R24, R3, RZ ;  /* 0x0000000318147210 */ /* 0x008fc80007fde0ff */
[----:B------:R-:W-:Y:S01]  /*4eb0*/  LEA.HI.X.SX32 R27, R24, R2, 0x1, P6 ;  /* 0x00000002181b7211 */ /* 0x000fe200030f0eff */
[----:B------:R-:W-:Y:S01]  /*4ec0*/  STL [R1+0x35c], R20 ;  /* 0x00035c1401007387 */ /* 0x000fe20000100800 */
[----:B0-----:R-:W-:-:S03]  /*4ed0*/  @!P0 IMAD.MOV.U32 R22, RZ, RZ, R20 ;  /* 0x000000ffff168224 */ /* 0x001fc600078e0014 */
[----:B------:R-:W-:Y:S01]  /*4ee0*/  @!P0 IMAD.MOV.U32 R23, RZ, RZ, R27 ;  /* 0x000000ffff178224 */ /* 0x000fe200078e001b */
[----:B------:R-:W-:Y:S04]  /*4ef0*/  STL [R1+0x358], R27 ;  /* 0x0003581b01007387 */ /* 0x000fe80000100800 */
        /* <DEDUP_REMOVED lines=8> */
[----:B------:R-:W-:Y:S01]  /*4f80*/  STL [R1+0x394], R21 ;  /* 0x0003941501007387 */ /* 0x000fe20000100800 */
        /* <DEDUP_REMOVED lines=8> */
[----:B------:R-:W-:Y:S01]  /*5010*/  STL [R1+0x3d0], R19 ;  /* 0x0003d01301007387 */ /* 0x000fe20000100800 */
[----:B------:R-:W-:-:S03]  /*5020*/  @!P4 IMAD.MOV.U32 R23, RZ, RZ, R20 ;  /* 0x000000ffff17c224 */ /* 0x000fc600078e0014 */
[----:B------:R-:W-:Y:S04]  /*5030*/  STL [R1+0x3cc], R20 ;  /* 0x0003cc1401007387 */ /* 0x000fe80000100800 */
[----:B------:R0:W3:Y:S02]  /*5040*/  @!P4 LDG.E.U8 R16, desc[UR14][R22.64] ;  /* 0x0000000e1610c981 */ /* 0x0000e4000c1e1100 */
        /* <DEDUP_REMOVED lines=11> */
[----:B------:R-:W-:Y:S01]  /*5100*/  STL [R1+0x404], R19 ;  /* 0x0004041301007387 */ /* 0x000fe20000100800 */
[----:B------:R-:W-:Y:S01]  /*5110*/  VIADD R26, R92, 0xffffff9c ;  /* 0xffffff9c5c1a7836 */ /* 0x000fe20000000000 */
[----:B------:R-:W-:Y:S01]  /*5120*/  ISETP.GE.U32.AND P1, PT, R25, 0x7fffff05, PT ;  /* 0x7fffff051900780c */ /* 0x000fe20003f26070 */
[----:B------:R-:W-:Y:S01]  /*5130*/  IMAD R25, R38, 0x63, RZ ;  /* 0x0000006326197824 */ /* 0x000fe200078e02ff */
[----:B------:R-:W-:Y:S02]  /*5140*/  PRMT R15, RZ, 0x7610, R15 ;  /* 0x00007610ff0f7816 */ /* 0x000fe4000000000f */
[----:B------:R-:W-:Y:S02]  /*5150*/  ISETP.GE.U32.AND P0, PT, R26, 0x7fffff1d, PT ;  /* 0x7fffff1d1a00780c */ /* 0x000fe40003f06070 */
        /* <DEDUP_REMOVED lines=45> */
[----:B------:R-:W-:Y:S02]  /*5430*/  VIADD R26, R92, 0xfffffff3 ;  /* 0xfffffff35c1a7836 */ /* 0x000fe40000000000 */
[----:B0-----:R-:W-:Y:S01]  /*5440*/  IMAD.SHL.U32 R23, R38, 0x4, RZ ;  /* 0x0000000426177824 */ /* 0x001fe200078e00ff */
[----:B------:R-:W-:Y:S02]  /*5450*/  ISETP.GE.U32.AND P4, PT, R25, 0x7fffff64, PT ;  /* 0x7fffff641900780c */ /* 0x000fe40003f86070 */
[----:B------:R-:W-:Y:S02]  /*5460*/  PRMT R11, RZ, 0x7610, R11 ;  /* 0x00007610ff0b7816 */ /* 0x000fe4000000000b */
[----:B------:R-:W-:Y:S01]  /*5470*/  ISETP.GE.U32.AND P0, PT, R26, 0x7fffff74, PT ;  /* 0x7fffff741a00780c */ /* 0x000fe20003f06070 */
[----:B------:R-:W-:Y:S01]  /*5480*/  IMAD R26, R38, 0xc, RZ ;  /* 0x0000000c261a7824 */ /* 0x000fe200078e02ff */
[----:B------:R-:W-:Y:S01]  /*5490*/  PRMT R8, RZ, 0x7610, R8 ;  /* 0x00007610ff087816 */ /* 0x000fe20000000008 */
[----:B---3--:R0:W-:Y:S02]  /*54a0*/  STL [R1+0x170], R12 ;  /* 0x0001700c01007387 */ /* 0x0081e40000100800 */
[----:B0-----:R-:W-:-:S05]  /*54b0*/  IADD3 R12, P6, PT, R24, R3, RZ ;  /* 0x00000003180c7210 */ /* 0x001fca0007fde0ff */
[----:B------:R-:W-:Y:S01]  /*54c0*/  STL [R1+0x518], R12 ;  /* 0x0005180c01007387 */ /* 0x000fe20000100800 */
[----:B------:R-:W-:-:S03]  /*54d0*/  PRMT R10, RZ, 0x7610, R10 ;  /* 0x00007610ff0a7816 */ /* 0x000fc6000000000a */
[----:B--2---:R0:W-:Y:S02]  /*54e0*/  STL [R1+0x16c], R13 ;  /* 0x00016c0d01007387 */ /* 0x0041e40000100800 */
[----:B0-----:R-:W-:Y:S01]  /*54f0*/  LEA.HI.X.SX32 R13, R24, R2, 0x1, P6 ;  /* 0x00000002180d7211 */ /* 0x001fe200030f0eff */
[----:B------:R-:W-:Y:S01]  /*5500*/  @!P1 IMAD.MOV.U32 R24, RZ, RZ, R12 ;  /* 0x000000ffff189224 */ /* 0x000fe200078e000c */
[----:B------:R-:W-:-:S03]  /*5510*/  IADD3 R22, P6, PT, R23, R3, RZ ;  /* 0x0000000317167210 */ /* 0x000fc60007fde0ff */
[----:B------:R-:W-:Y:S01]  /*5520*/  @!P1 IMAD.MOV.U32 R25, RZ, RZ, R13 ;  /* 0x000000ffff199224 */ /* 0x000fe200078e000d */
[----:B------:R-:W-:-:S04]  /*5530*/  LEA.HI.X.SX32 R23, R23, R2, 0x1, P6 ;  /* 0x0000000217177211 */ /* 0x000fc800030f0eff */
[----:B------:R0:W2:Y:S04]  /*5540*/  @!P1 LDG.E.U8 R11, desc[UR14][R24.64] ;  /* 0x0000000e180b9981 */ /* 0x0000a8000c1e1100 */
[----:B------:R-:W3:Y:S01]  /*5550*/  @!P2 LDG.E.U8 R10, desc[UR14][R22.64] ;  /* 0x0000000e160aa981 */ /* 0x000ee2000c1e1100 */
[----:B0-----:R-:W-:-:S04]  /*5560*/  IADD3 R24, P6, PT, R26, R3, RZ ;  /* 0x000000031a187210 */ /* 0x001fc80007fde0ff */
[----:B------:R-:W-:-:S05]  /*5570*/  LEA.HI.X.SX32 R25, R26, R2, 0x1, P6 ;  /* 0x000000021a197211 */ /* 0x000fca00030f0eff */
[----:B------:R-:W2:Y:S01]  /*5580*/  @!P0 LDG.E.U8 R8, desc[UR14][R24.64] ;  /* 0x0000000e18088981 */ /* 0x000ea2000c1e1100 */
[----:B------:R-:W-:Y:S02]  /*5590*/  IMAD R119, R38, 0x14, RZ ;  /* 0x0000001426777824 */ /* 0x000fe400078e02ff */
[----:B------:R-:W-:Y:S01]  /*55a0*/  VIADD R27, R92, 0xffffffdb ;  /* 0xffffffdb5c1b7836 */ /* 0x000fe20000000000 */
[----:B------:R-:W-:Y:S02]  /*55b0*/  STL [R1+0x514], R13 ;  /* 0x0005140d01007387 */ /* 0x000fe40000100800 */
[----:B------:R-:W-:Y:S01]  /*55c0*/  IADD3 R123, P6, PT, R119, R3, RZ ;  /* 0x00000003777b7210 */ /* 0x000fe20007fde0ff */
[----:B------:R-:W-:Y:S01]  /*55d0*/  IMAD R28, R38, 0x1c, RZ ;  /* 0x0000001c261c7824 */ /* 0x000fe200078e02ff */
[----:B------:R-:W-:Y:S01]  /*55e0*/  ISETP.GE.U32.AND P1, PT, R27, 0x7fffff5c, PT ;  /* 0x7fffff5c1b00780c */ /* 0x000fe20003f26070 */
[----:B------:R-:W-:Y:S01]  /*55f0*/  STL [R1+0x60c], R22 ;  /* 0x00060c1601007387 */ /* 0x000fe20000100800 */
[C---:B------:R-:W-:Y:S01]  /*5600*/  VIADD R27, R92.reuse, 0xffffffd3 ;  /* 0xffffffd35c1b7836 */ /* 0x040fe20000000000 */
[----:B------:R-:W-:Y:S01]  /*5610*/  LEA.HI.X.SX32 R119, R119, R2, 0x1, P6 ;  /* 0x0000000277777211 */ /* 0x000fe200030f0eff */
[----:B------:R-:W-:Y:S01]  /*5620*/  VIADD R26, R92, 0xffffffcb ;  /* 0xffffffcb5c1a7836 */ /* 0x000fe20000000000 */
[----:B------:R-:W-:Y:S04]  /*5630*/  STL [R1+0x608], R23 ;  /* 0x0006081701007387 */ /* 0x000fe80000100800 */
[----:B------:R-:W-:Y:S01]  /*5640*/  STL [R1+0x614], R24 ;  /* 0x0006141801007387 */ /* 0x000fe20000100800 */
[----:B------:R-:W-:-:S03]  /*5650*/  ISETP.GE.U32.AND P2, PT, R27, 0x7fffff54, PT ;  /* 0x7fffff541b00780c */ /* 0x000fc60003f46070 */
[----:B------:R-:W-:Y:S01]  /*5660*/  STL [R1+0x610], R25 ;  /* 0x0006101901007387 */ /* 0x000fe20000100800 */
[----:B------:R-:W-:Y:S01]  /*5670*/  PRMT R9, RZ, 0x7610, R9 ;  /* 0x00007610ff097816 */ /* 0x000fe20000000009 */
[----:B------:R-:W-:Y:S01]  /*5680*/  @!P5 IMAD.MOV.U32 R27, RZ, RZ, R119 ;  /* 0x000000ffff1bd224 */ /* 0x000fe200078e0077 */
[----:B------:R-:W-:Y:S01]  /*5690*/  ISETP.GE.U32.AND P0, PT, R26, 0x7fffff4c, PT ;  /* 0x7fffff4c1a00780c */ /* 0x000fe20003f06070 */
[----:B------:R-:W-:-:S05]  /*56a0*/  @!P5 IMAD.MOV.U32 R26, RZ, RZ, R123 ;  /* 0x000000ffff1ad224 */ /* 0x000fca00078e007b */
[----:B------:R0:W4:Y:S01]  /*56b0*/  @!P5 LDG.E.U8 R9, desc[UR14][R26.64] ;  /* 0x0000000e1a09d981 */ /* 0x000122000c1e1100 */
[----:B------:R-:W-:-:S03]  /*56c0*/  PRMT R7, RZ, 0x7610, R7 ;  /* 0x00007610ff077816 */ /* 0x000fc60000000007 */
[----:B--2---:R2:W-:Y:S04]  /*56d0*/  STL [R1+0x160], R8 ;  /* 0x0001600801007387 */ /* 0x0045e80000100800 */
[----:B------:R-:W-:Y:S01]  /*56e0*/  STL [R1+0x61c], R123 ;  /* 0x00061c7b01007387 */ /* 0x000fe20000100800 */
[----:B--2---:R-:W-:-:S03]  /*56f0*/  IADD3 R8, P6, PT, R28, R3, RZ ;  /* 0x000000031c087210 */ /* 0x004fc60007fde0ff */
[----:B------:R-:W-:Y:S04]  /*5700*/  STL [R1+0x618], R119 ;  /* 0x0006187701007387 */ /* 0x000fe80000100800 */
[----:B------:R-:W-:Y:S04]  /*5710*/  STL [R1+0x4], R8 ;  /* 0x0000040801007387 */ /* 0x000fe80000100800 */
[----:B------:R-:W-:Y:S04]  /*5720*/  STL [R1+0x168], R11 ;  /* 0x0001680b01007387 */ /* 0x000fe80000100800 */
[----:B---3--:R2:W-:Y:S01]  /*5730*/  STL [R1+0x164], R10 ;  /* 0x0001640a01007387 */ /* 0x0085e20000100800 */
[----:B0-----:R-:W-:Y:S01]  /*5740*/  @!P4 IMAD.MOV.U32 R26, RZ, RZ, R8 ;  /* 0x000000ffff1ac224 */ /* 0x001fe200078e0008 */
[----:B--2---:R-:W-:-:S05]  /*5750*/  LEA.HI.X.SX32 R10, R28, R2, 0x1, P6 ;  /* 0x000000021c0a7211 */ /* 0x004fca00030f0eff */
[----:B------:R-:W-:-:S05]  /*5760*/  @!P4 IMAD.MOV.U32 R27, RZ, RZ, R10 ;  /* 0x000000ffff1bc224 */ /* 0x000fca00078e000a */
[----:B------:R0:W2:Y:S01]  /*5770*/  @!P4 LDG.E.U8 R7, desc[UR14][R26.64] ;  /* 0x0000000e1a07c981 */ /* 0x0000a2000c1e1100 */
[----:B------:R-:W-:-:S05]  /*5780*/  VIADD R29, R92, 0xffffffc3 ;  /* 0xffffffc35c1d7836 */ /* 0x000fca0000000000 */
[----:B------:R-:W-:Y:S01]  /*5790*/  ISETP.GE.U32.AND P5, PT, R29, 0x7fffff44, PT ;  /* 0x7fffff441d00780c */ /* 0x000fe20003fa6070 */
[C---:B------:R-:W-:Y:S01]  /*57a0*/  IMAD R29, R38.reuse, 0x24, RZ ;  /* 0x00000024261d7824 */ /* 0x040fe200078e02ff */
[----:B------:R-:W-:Y:S04]  /*57b0*/  STL [R1], R10 ;  /* 0x0000000a01007387 */ /* 0x000fe80000100800 */
[----:B----4-:R3:W-:Y:S01]  /*57c0*/  STL [R1+0x15c], R9 ;  /* 0x00015c0901007387 */ /* 0x0107e20000100800 */
[----:B------:R-:W-:Y:S01]  /*57d0*/  IMAD R28, R38, 0x2c, RZ ;  /* 0x0000002c261c7824 */ /* 0x000fe200078e02ff */
[----:B------:R-:W-:Y:S02]  /*57e0*/  PRMT R6, RZ, 0x7610, R6 ;  /* 0x00007610ff067816 */ /* 0x000fe40000000006 */
[----:B---3--:R-:W-:-:S04]  /*57f0*/  IADD3 R9, P6, PT, R29, R3, RZ ;  /* 0x000000031d097210 */ /* 0x008fc80007fde0ff */
[----:B------:R-:W-:Y:S01]  /*5800*/  LEA.HI.X.SX32 R10, R29, R2, 0x1, P6 ;  /* 0x000000021d0a7211 */ /* 0x000fe200030f0eff */
[----:B------:R-:W-:Y:S01]  /*5810*/  STL [R1+0x44], R9 ;  /* 0x0000440901007387 */ /* 0x000fe20000100800 */
[----:B0-----:R-:W-:-:S03]  /*5820*/  @!P1 IMAD.MOV.U32 R26, RZ, RZ, R9 ;  /* 0x000000ffff1a9224 */ /* 0x001fc600078e0009 */
[----:B------:R-:W-:-:S05]  /*5830*/  @!P1 IMAD.MOV.U32 R27, RZ, RZ, R10 ;  /* 0x000000ffff1b9224 */ /* 0x000fca00078e000a */
[----:B------:R0:W3:Y:S01]  /*5840*/  @!P1 LDG.E.U8 R6, desc[UR14][R26.64] ;  /* 0x0000000e1a069981 */ /* 0x0000e2000c1e1100 */
[----:B------:R-:W-:-:S03]  /*5850*/  PRMT R5, RZ, 0x7610, R5 ;  /* 0x00007610ff057816 */ /* 0x000fc60000000005 */
        /* <DEDUP_REMOVED lines=16> */
[----:B------:R-:W-:-:S03]  /*5960*/  PRMT R4, RZ, 0x7610, R4 ;  /* 0x00007610ff047816 */ /* 0x000fc60000000004 */
[----:B------:R-:W-:Y:S01]  /*5970*/  STL [R1+0x328], R7 ;  /* 0x0003280701007387 */ /* 0x000fe20000100800 */
[----:B------:R-:W-:Y:S01]  /*5980*/  ISETP.GE.U32.AND P2, PT, R26, 0x7fffff2c, PT ;  /* 0x7fffff2c1a00780c */ /* 0x000fe20003f46070 */
[----:B------:R-:W-:Y:S02]  /*5990*/  @!P0 IMAD.MOV.U32 R26, RZ, RZ, R6 ;  /* 0x000000ffff1a8224 */ /* 0x000fe400078e0006 */
[----:B------:R-:W-:Y:S01]  /*59a0*/  @!P0 IMAD.MOV.U32 R27, RZ, RZ, R7 ;  /* 0x000000ffff1b8224 */ /* 0x000fe200078e0007 */
[----:B------:R-:W-:-:S04]  /*59b0*/  PRMT R0, RZ, 0x7610, R0 ;  /* 0x00007610ff007816 */ /* 0x000fc80000000000 */
[----:B------:R0:W3:Y:S04]  /*59c0*/  @!P0 LDG.E.U8 R4, desc[UR14][R26.64] ;  /* 0x0000000e1a048981 */ /* 0x0000e8000c1e1100 */
[----:B--2---:R2:W-:Y:S02]  /*59d0*/  STL [R1+0x150], R5 ;  /* 0x0001500501007387 */ /* 0x0045e40000100800 */
[----:B--2---:R-:W-:-:S04]  /*59e0*/  IADD3 R5, P6, PT, R28, R3, RZ ;  /* 0x000000031c057210 */ /* 0x004fc80007fde0ff */
[----:B------:R-:W-:Y:S01]  /*59f0*/  LEA.HI.X.SX32 R6, R28, R2, 0x1, P6 ;  /* 0x000000021c067211 */ /* 0x000fe200030f0eff */
[----:B0-----:R-:W-:-:S04]  /*5a00*/  @!P5 IMAD.MOV.U32 R26, RZ, RZ, R5 ;  /* 0x000000ffff1ad224 */ /* 0x001fc800078e0005 */
[----:B------:R-:W-:-:S05]  /*5a10*/  @!P5 IMAD.MOV.U32 R27, RZ, RZ, R6 ;  /* 0x000000ffff1bd224 */ /* 0x000fca00078e0006 */
[----:B------:R0:W2:Y:S01]  /*5a20*/  @!P5 LDG.E.U8 R0, desc[UR14][R26.64] ;  /* 0x0000000e1a00d981 */ /* 0x0000a2000c1e1100 */
[C---:B------:R-:W-:Y:S02]  /*5a30*/  VIADD R29, R92.reuse, 0xffffffa3 ;  /* 0xffffffa35c1d7836 */ /* 0x040fe40000000000 */
[----:B------:R-:W-:-:S03]  /*5a40*/  VIADD R34, R92, 0xffffffbb ;  /* 0xffffffbb5c227836 */ /* 0x000fc60000000000 */
[----:B------:R-:W-:Y:S01]  /*5a50*/  ISETP.GE.U32.AND P0, PT, R29, 0x7fffff24, PT ;  /* 0x7fffff241d00780c */ /* 0x000fe20003f06070 */
[----:B------:R-:W-:Y:S01]  /*5a60*/  IMAD R29, R38, 0x44, RZ ;  /* 0x00000044261d7824 */ /* 0x000fe200078e02ff */
[----:B------:R-:W-:Y:S01]  /*5a70*/  ISETP.GE.U32.AND P4, PT, R34, 0x7fffff3c, PT ;  /* 0x7fffff3c2200780c */ /* 0x000fe20003f86070 */
[----:B------:R-:W-:Y:S01]  /*5a80*/  STL [R1+0x364], R5 ;  /* 0x0003640501007387 */ /* 0x000fe20000100800 */
[----:B------:R-:W-:-:S03]  /*5a90*/  VIADD R34, R92, 0xffffffb3 ;  /* 0xffffffb35c227836 */ /* 0x000fc60000000000 */
[----:B------:R-:W-:Y:S01]  /*5aa0*/  STL [R1+0x360], R6 ;  /* 0x0003600601007387 */ /* 0x000fe20000100800 */
[----:B------:R-:W-:Y:S01]  /*5ab0*/  IMAD R28, R38, 0x4c, RZ ;  /* 0x0000004c261c7824 */ /* 0x000fe200078e02ff */
[----:B------:R-:W-:Y:S02]  /*5ac0*/  ISETP.GE.U32.AND P1, PT, R34, 0x7fffff34, PT ;  /* 0x7fffff342200780c */ /* 0x000fe40003f26070 */
[----:B---3--:R3:W-:Y:S01]  /*5ad0*/  STL [R1+0x14c], R4 ;  /* 0x00014c0401007387 */ /* 0x0087e20000100800 */
[----:B------:R-:W-:Y:S02]  /*5ae0*/  PRMT R39, RZ, 0x7610, R39 ;  /* 0x00007610ff277816 */ /* 0x000fe40000000027 */
[----:B---3--:R-:W-:-:S04]  /*5af0*/  IADD3 R4, P6, PT, R29, R3, RZ ;  /* 0x000000031d047210 */ /* 0x008fc80007fde0ff */
[----:B------:R-:W-:Y:S01]  /*5b00*/  LEA.HI.X.SX32 R6, R29, R2, 0x1, P6 ;  /* 0x000000021d067211 */ /* 0x000fe200030f0eff */
[----:B------:R-:W-:Y:S01]  /*5b10*/  STL [R1+0x39c], R4 ;  /* 0x00039c0401007387 */ /* 0x000fe20000100800 */
[----:B0-----:R-:W-:-:S03]  /*5b20*/  @!P4 IMAD.MOV.U32 R26, RZ, RZ, R4 ;  /* 0x000000ffff1ac224 */ /* 0x001fc600078e0004 */
[----:B------:R-:W-:Y:S01]  /*5b30*/  @!P4 IMAD.MOV.U32 R27, RZ, RZ, R6 ;  /* 0x000000ffff1bc224 */ /* 0x000fe200078e0006 */
[----:B------:R-:W-:Y:S01]  /*5b40*/  PRMT R158, RZ, 0x7610, R158 ;  /* 0x00007610ff9e7816 */ /* 0x000fe2000000009e */
[----:B------:R-:W-:-:S03]  /*5b50*/  IMAD R29, R38, 0x54, RZ ;  /* 0x00000054261d7824 */ /* 0x000fc600078e02ff */
[----:B------:R0:W3:Y:S01]  /*5b60*/  @!P4 LDG.E.U8 R39, desc[UR14][R26.64] ;  /* 0x0000000e1a27c981 */ /* 0x0000e2000c1e1100 */
[----:B------:R-:W-:Y:S01]  /*5b70*/  PRMT R156, RZ, 0x7610, R156 ;  /* 0x00007610ff9c7816 */ /* 0x000fe2000000009c */
[----:B------:R-:W-:-:S05]  /*5b80*/  VIADD R34, R92, 0xffffff9b ;  /* 0xffffff9b5c227836 */ /* 0x000fca0000000000 */
[----:B------:R-:W-:Y:S01]  /*5b90*/  ISETP.GE.U32.AND P5, PT, R34, 0x7fffff1c, PT ;  /* 0x7fffff1c2200780c */ /* 0x000fe20003fa6070 */
[----:B------:R-:W-:Y:S01]  /*5ba0*/  VIADD R34, R92, 0xffffff93 ;  /* 0xffffff935c227836 */ /* 0x000fe20000000000 */
[----:B------:R-:W-:-:S04]  /*5bb0*/  PRMT R152, RZ, 0x7610, R152 ;  /* 0x00007610ff987816 */ /* 0x000fc80000000098 */
[----:B------:R-:W-:Y:S02]  /*5bc0*/  ISETP.GE.U32.AND P4, PT, R34, 0x7fffff14, PT ;  /* 0x7fffff142200780c */ /* 0x000fe40003f86070 */
[----:B------:R-:W-:Y:S02]  /*5bd0*/  PRMT R147, RZ, 0x7610, R147 ;  /* 0x00007610ff937816 */ /* 0x000fe40000000093 */
[----:B------:R-:W-:Y:S01]  /*5be0*/  PRMT R146, RZ, 0x7610, R146 ;  /* 0x00007610ff927816 */ /* 0x000fe20000000092 */
[----:B------:R-:W-:Y:S01]  /*5bf0*/  VIADD R34, R92, 0xfffffffa ;  /* 0xfffffffa5c227836 */ /* 0x000fe20000000000 */
[----:B------:R-:W-:Y:S02]  /*5c00*/  PRMT R145, RZ, 0x7610, R145 ;  /* 0x00007610ff917816 */ /* 0x000fe40000000091 */
[----:B------:R-:W-:Y:S01]  /*5c10*/  PRMT R139, RZ, 0x7610, R139 ;  /* 0x00007610ff8b7816 */ /* 0x000fe2000000008b */
[----:B------:R-:W-:Y:S02]  /*5c20*/  IMAD R124, R38, 0x15, RZ ;  /* 0x00000015267c7824 */ /* 0x000fe400078e02ff */
[----:B------:R-:W-:Y:S01]  /*5c30*/  VIADD R89, R92, 0xffffffda ;  /* 0xffffffda5c597836 */ /* 0x000fe20000000000 */
[----:B------:R-:W-:-:S02]  /*5c40*/  PRMT R123, RZ, 0x7610, R123 ;  /* 0x00007610ff7b7816 */ /* 0x000fc4000000007b */
[----:B------:R-:W-:Y:S02]  /*5c50*/  PRMT R117, RZ, 0x7610, R117 ;  /* 0x00007610ff757816 */ /* 0x000fe40000000075 */
[----:B------:R-:W-:Y:S02]  /*5c60*/  PRMT R119, RZ, 0x7610, R119 ;  /* 0x00007610ff777816 */ /* 0x000fe40000000077 */
[----:B------:R-:W-:Y:S02]  /*5c70*/  PRMT R112, RZ, 0x7610, R112 ;  /* 0x00007610ff707816 */ /* 0x000fe40000000070 */
[----:B------:R-:W-:Y:S01]  /*5c80*/  PRMT R111, RZ, 0x7610, R111 ;  /* 0x00007610ff6f7816 */ /* 0x000fe2000000006f */
[----:B------:R-:W-:Y:S01]  /*5c90*/  IMAD.MOV.U32 R21, RZ, RZ, R115 ;  /* 0x000000ffff157224 */ /* 0x000fe200078e0073 */
[C---:B------:R-:W-:Y:S02]  /*5ca0*/  LOP3.LUT R115, R31.reuse, 0x34, RZ, 0xfc, !PT ;  /* 0x000000341f737812 */ /* 0x040fe400078efcff */
[----:B------:R-:W-:Y:S01]  /*5cb0*/  PRMT R110, RZ, 0x7610, R110 ;  /* 0x00007610ff6e7816 */ /* 0x000fe2000000006e */
[----:B------:R-:W-:Y:S01]  /*5cc0*/  IMAD.MOV.U32 R141, RZ, RZ, R118 ;  /* 0x000000ffff8d7224 */ /* 0x000fe200078e0076 */
[C---:B------:R-:W-:Y:S01]  /*5cd0*/  LOP3.LUT R118, R31.reuse, 0x35, RZ, 0xfc, !PT ;  /* 0x000000351f767812 */ /* 0x040fe200078efcff */
[----:B------:R-:W-:Y:S01]  /*5ce0*/  IMAD.MOV.U32 R14, RZ, RZ, R109 ;  /* 0x000000ffff0e7224 */ /* 0x000fe200078e006d */
[----:B------:R-:W-:Y:S01]  /*5cf0*/  LOP3.LUT R109, R31, 0x37, RZ, 0xfc, !PT ;  /* 0x000000371f6d7812 */ /* 0x000fe200078efcff */
[----:B------:R-:W-:-:S02]  /*5d00*/  IMAD.MOV.U32 R20, RZ, RZ, R93 ;  /* 0x000000ffff147224 */ /* 0x000fc400078e005d */
[----:B------:R-:W-:Y:S01]  /*5d10*/  IMAD.MOV.U32 R24, RZ, RZ, R103 ;  /* 0x000000ffff187224 */ /* 0x000fe200078e0067 */
[C---:B------:R-:W-:Y:S01]  /*5d20*/  LOP3.LUT R103, R31.reuse, 0x3b, RZ, 0xfc, !PT ;  /* 0x0000003b1f677812 */ /* 0x040fe200078efcff */
[----:B------:R-:W-:Y:S01]  /*5d30*/  IMAD.MOV.U32 R11, RZ, RZ, R101 ;  /* 0x000000ffff0b7224 */ /* 0x000fe200078e0065 */
[C---:B------:R-:W-:Y:S01]  /*5d40*/  LOP3.LUT R101, R31.reuse, 0x3a, RZ, 0xfc, !PT ;  /* 0x0000003a1f657812 */ /* 0x040fe200078efcff */
[----:B------:R-:W-:Y:S01]  /*5d50*/  IMAD.MOV.U32 R17, RZ, RZ, R108 ;  /* 0x000000ffff117224 */ /* 0x000fe200078e006c */
[C---:B------:R-:W-:Y:S01]  /*5d60*/  LOP3.LUT R108, R31.reuse, 0x3c, RZ, 0xfc, !PT ;  /* 0x0000003c1f6c7812 */ /* 0x040fe200078efcff */
[----:B------:R-:W-:Y:S01]  /*5d70*/  IMAD.MOV.U32 R12, RZ, RZ, R98 ;  /* 0x000000ffff0c7224 */ /* 0x000fe200078e0062 */
[----:B------:R-:W-:Y:S01]  /*5d80*/  IABS R98, R103 ;  /* 0x0000006700627213 */ /* 0x000fe20000000000 */
[----:B------:R-:W-:Y:S02]  /*5d90*/  IMAD.MOV.U32 R13, RZ, RZ, R99 ;  /* 0x000000ffff0d7224 */ /* 0x000fe400078e0063 */
[----:B------:R-:W-:Y:S01]  /*5da0*/  IMAD.MOV.U32 R23, RZ, RZ, R104 ;  /* 0x000000ffff177224 */ /* 0x000fe200078e0068 */
[C---:B------:R-:W-:Y:S01]  /*5db0*/  LOP3.LUT R104, R31.reuse, 0x3e, RZ, 0xfc, !PT ;  /* 0x0000003e1f687812 */ /* 0x040fe200078efcff */
[----:B------:R-:W-:Y:S01]  /*5dc0*/  IMAD.MOV.U32 R22, RZ, RZ, R102 ;  /* 0x000000ffff167224 */ /* 0x000fe200078e0066 */
[----:B------:R-:W-:Y:S01]  /*5dd0*/  LOP3.LUT R102, R31, 0x3d, RZ, 0xfc, !PT ;  /* 0x0000003d1f667812 */ /* 0x000fe200078efcff */
[----:B------:R-:W-:-:S02]  /*5de0*/  IMAD.MOV.U32 R19, RZ, RZ, R106 ;  /* 0x000000ffff137224 */ /* 0x000fc400078e006a */
[----:B------:R-:W-:Y:S01]  /*5df0*/  IMAD.MOV.U32 R25, RZ, RZ, R105 ;  /* 0x000000ffff197224 */ /* 0x000fe200078e0069 */
[----:B--2---:R2:W-:Y:S02]  /*5e00*/  STL [R1+0x148], R0 ;  /* 0x0001480001007387 */ /* 0x0045e40000100800 */
[----:B--2---:R-:W-:-:S04]  /*5e10*/  IADD3 R0, P6, PT, R28, R3, RZ ;  /* 0x000000031c007210 */ /* 0x004fc80007fde0ff */
[----:B------:R-:W-:Y:S01]  /*5e20*/  LEA.HI.X.SX32 R5, R28, R2, 0x1, P6 ;  /* 0x000000021c057211 */ /* 0x000fe200030f0eff */
[----:B0-----:R-:W-:Y:S01]  /*5e30*/  @!P1 IMAD.MOV.U32 R26, RZ, RZ, R0 ;  /* 0x000000ffff1a9224 */ /* 0x001fe200078e0000 */
[----:B------:R-:W-:-:S03]  /*5e40*/  IADD3 R4, P6, PT, R29, R3, RZ ;  /* 0x000000031d047210 */ /* 0x000fc60007fde0ff */
[----:B------:R-:W-:Y:S01]  /*5e50*/  @!P1 IMAD.MOV.U32 R27, RZ, RZ, R5 ;  /* 0x000000ffff1b9224 */ /* 0x000fe200078e0005 */
[----:B------:R-:W-:Y:S04]  /*5e60*/  STL [R1+0x398], R6 ;  /* 0x0003980601007387 */ /* 0x000fe80000100800 */
[----:B------:R-:W-:Y:S04]  /*5e70*/  STL [R1+0x3d8], R0 ;  /* 0x0003d80001007387 */ /* 0x000fe80000100800 */
[----:B------:R0:W2:Y:S04]  /*5e80*/  @!P1 LDG.E.U8 R158, desc[UR14][R26.64] ;  /* 0x0000000e1a9e9981 */ /* 0x0000a8000c1e1100 */
[----:B------:R4:W-:Y:S01]  /*5e90*/  STL [R1+0x3d4], R5 ;  /* 0x0003d40501007387 */ /* 0x0009e20000100800 */
[----:B0-----:R-:W-:Y:S01]  /*5ea0*/  VIADD R26, R92, 0xffffff8b ;  /* 0xffffff8b5c1a7836 */ /* 0x001fe20000000000 */
[----:B----4-:R-:W-:-:S04]  /*5eb0*/  LEA.HI.X.SX32 R5, R29, R2, 0x1, P6 ;  /* 0x000000021d057211 */ /* 0x010fc800030f0eff */
[----:B------:R-:W-:Y:S01]  /*5ec0*/  ISETP.GE.U32.AND P1, PT, R26, 0x7fffff0c, PT ;  /* 0x7fffff0c1a00780c */ /* 0x000fe20003f26070 */
[----:B------:R-:W-:Y:S02]  /*5ed0*/  @!P2 IMAD.MOV.U32 R26, RZ, RZ, R4 ;  /* 0x000000ffff1aa224 */ /* 0x000fe400078e0004 */
[----:B------:R-:W-:Y:S02]  /*5ee0*/  @!P2 IMAD.MOV.U32 R27, RZ, RZ, R5 ;  /* 0x000000ffff1ba224 */ /* 0x000fe400078e0005 */
[----:B------:R-:W-:Y:S02]  /*5ef0*/  IMAD R28, R38, 0x5c, RZ ;  /* 0x0000005c261c7824 */ /* 0x000fe400078e02ff */
[----:B------:R-:W-:Y:S01]  /*5f00*/  VIADD R29, R92, 0xffffff83 ;  /* 0xffffff835c1d7836 */ /* 0x000fe20000000000 */
[----:B------:R0:W4:Y:S02]  /*5f10*/  @!P2 LDG.E.U8 R156, desc[UR14][R26.64] ;  /* 0x0000000e1a9ca981 */ /* 0x000124000c1e1100 */
[----:B------:R-:W-:-:S02]  /*5f20*/  IADD3 R0, P6, PT, R28, R3, RZ ;  /* 0x000000031c007210 */ /* 0x000fc40007fde0ff */
[----:B------:R-:W-:Y:S01]  /*5f30*/  ISETP.GE.U32.AND P2, PT, R29, 0x7fffff04, PT ;  /* 0x7fffff041d00780c */ /* 0x000fe20003f46070 */
[----:B------:R-:W-:Y:S01]  /*5f40*/  IMAD R29, R38, 0x64, RZ ;  /* 0x00000064261d7824 */ /* 0x000fe200078e02ff */
[----:B------:R-:W-:Y:S04]  /*5f50*/  STL [R1+0x410], R4 ;  /* 0x0004100401007387 */ /* 0x000fe80000100800 */
[----:B------:R1:W-:Y:S01]  /*5f60*/  STL [R1+0x40c], R5 ;  /* 0x00040c0501007387 */ /* 0x0003e20000100800 */
[----:B0-----:R-:W-:Y:S01]  /*5f70*/  @!P0 IMAD.MOV.U32 R26, RZ, RZ, R0 ;  /* 0x000000ffff1a8224 */ /* 0x001fe200078e0000 */
[-C--:B-1----:R-:W-:Y:S01]  /*5f80*/  LEA.HI.X.SX32 R5, R28, R2.reuse, 0x1, P6 ;  /* 0x000000021c057211 */ /* 0x082fe200030f0eff */
[----:B------:R-:W-:Y:S01]  /*5f90*/  IMAD R28, R38, 0x6c, RZ ;  /* 0x0000006c261c7824 */ /* 0x000fe200078e02ff */
[CC--:B------:R-:W-:Y:S01]  /*5fa0*/  IADD3 R4, P6, PT, R29.reuse, R3.reuse, RZ ;  /* 0x000000031d047210 */ /* 0x0c0fe20007fde0ff */
[----:B------:R0:W-:Y:S02]  /*5fb0*/  STL [R1+0x448], R0 ;  /* 0x0004480001007387 */ /* 0x0001e40000100800 */
[----:B------:R-:W-:Y:S01]  /*5fc0*/  @!P0 IMAD.MOV.U32 R27, RZ, RZ, R5 ;  /* 0x000000ffff1b8224 */ /* 0x000fe200078e0005 */
[----:B------:R-:W-:Y:S01]  /*5fd0*/  LEA.HI.X.SX32 R6, R29, R2, 0x1, P6 ;  /* 0x000000021d067211 */ /* 0x000fe200030f0eff */
[----:B------:R1:W-:Y:S04]  /*5fe0*/  STL [R1+0x444], R5 ;  /* 0x0004440501007387 */ /* 0x0003e80000100800 */
[----:B------:R3:W2:Y:S01]  /*5ff0*/  @!P0 LDG.E.U8 R152, desc[UR14][R26.64] ;  /* 0x0000000e1a988981 */ /* 0x0006a2000c1e1100 */
[----:B0-----:R-:W-:Y:S01]  /*6000*/  IADD3 R0, P6, PT, R28, R3, RZ ;  /* 0x000000031c007210 */ /* 0x001fe20007fde0ff */
[----:B------:R-:W-:-:S03]  /*6010*/  IMAD R29, R38, 0x74, RZ ;  /* 0x00000074261d7824 */ /* 0x000fc600078e02ff */
[----:B-1----:R-:W-:Y:S01]  /*6020*/  LEA.HI.X.SX32 R5, R28, R2, 0x1, P6 ;  /* 0x000000021c057211 */ /* 0x002fe200030f0eff */
[----:B---3--:R-:W-:Y:S02]  /*6030*/  @!P5 IMAD.MOV.U32 R26, RZ, RZ, R4 ;  /* 0x000000ffff1ad224 */ /* 0x008fe400078e0004 */
[----:B------:R-:W-:Y:S01]  /*6040*/  @!P5 IMAD.MOV.U32 R27, RZ, RZ, R6 ;  /* 0x000000ffff1bd224 */ /* 0x000fe200078e0006 */
[----:B------:R0:W-:Y:S04]  /*6050*/  STL [R1+0x480], R4 ;  /* 0x0004800401007387 */ /* 0x0001e80000100800 */
[----:B------:R1:W3:Y:S04]  /*6060*/  @!P5 LDG.E.U8 R147, desc[UR14][R26.64] ;  /* 0x0000000e1a93d981 */ /* 0x0002e8000c1e1100 */
[----:B------:R-:W-:Y:S01]  /*6070*/  STL [R1+0x47c], R6 ;  /* 0x00047c0601007387 */ /* 0x000fe20000100800 */
[----:B0-----:R-:W-:Y:S01]  /*6080*/  IADD3 R4, P6, PT, R29, R3, RZ ;  /* 0x000000031d047210 */ /* 0x001fe20007fde0ff */
[----:B-1----:R-:W-:-:S02]  /*6090*/  @!P4 IMAD.MOV.U32 R26, RZ, RZ, R0 ;  /* 0x000000ffff1ac224 */ /* 0x002fc400078e0000 */
[----:B------:R-:W-:Y:S01]  /*60a0*/  @!P4 IMAD.MOV.U32 R27, RZ, RZ, R5 ;  /* 0x000000ffff1bc224 */ /* 0x000fe200078e0005 */
[----:B------:R-:W-:Y:S01]  /*60b0*/  STL [R1+0x4b8], R0 ;  /* 0x0004b80001007387 */ /* 0x000fe20000100800 */
[----:B------:R-:W-:-:S03]  /*60c0*/  IMAD R28, R38, 0x7c, RZ ;  /* 0x0000007c261c7824 */ /* 0x000fc600078e02ff */
[----:B------:R0:W2:Y:S04]  /*60d0*/  @!P4 LDG.E.U8 R146, desc[UR14][R26.64] ;  /* 0x0000000e1a92c981 */ /* 0x0000a8000c1e1100 */
[----:B------:R1:W-:Y:S01]  /*60e0*/  STL [R1+0x4b4], R5 ;  /* 0x0004b40501007387 */ /* 0x0003e20000100800 */
[----:B0-----:R-:W-:Y:S01]  /*60f0*/  VIADD R26, R92, 0xffffffea ;  /* 0xffffffea5c1a7836 */ /* 0x001fe20000000000 */
[----:B-1----:R-:W-:-:S04]  /*6100*/  LEA.HI.X.SX32 R5, R29, R2, 0x1, P6 ;  /* 0x000000021d057211 */ /* 0x002fc800030f0eff */
[----:B------:R-:W-:Y:S01]  /*6110*/  ISETP.GE.U32.AND P4, PT, R26, 0x7fffff6b, PT ;  /* 0x7fffff6b1a00780c */ /* 0x000fe20003f86070 */
[----:B------:R-:W-:Y:S01]  /*6120*/  @!P1 IMAD.MOV.U32 R26, RZ, RZ, R4 ;  /* 0x000000ffff1a9224 */ /* 0x000fe200078e0004 */
[----:B------:R-:W-:Y:S01]  /*6130*/  IADD3 R0, P6, PT, R28, R3, RZ ;  /* 0x000000031c007210 */ /* 0x000fe20007fde0ff */
[----:B------:R-:W-:Y:S01]  /*6140*/  @!P1 IMAD.MOV.U32 R27, RZ, RZ, R5 ;  /* 0x000000ffff1b9224 */ /* 0x000fe200078e0005 */
[----:B------:R-:W-:Y:S01]  /*6150*/  ISETP.GE.U32.AND P0, PT, R34, 0x7fffff7b, PT ;  /* 0x7fffff7b2200780c */ /* 0x000fe20003f06070 */
[----:B------:R0:W-:Y:S01]  /*6160*/  STL [R1+0x4f8], R4 ;  /* 0x0004f80401007387 */ /* 0x0001e20000100800 */
[C---:B------:R-:W-:Y:S02]  /*6170*/  VIADD R29, R92.reuse, 0xffffffe2 ;  /* 0xffffffe25c1d7836 */ /* 0x040fe40000000000 */
[----:B------:R-:W-:Y:S01]  /*6180*/  VIADD R34, R92, 0xfffffff2 ;  /* 0xfffffff25c227836 */ /* 0x000fe20000000000 */
[----:B------:R1:W2:Y:S02]  /*6190*/  @!P1 LDG.E.U8 R145, desc[UR14][R26.64] ;  /* 0x0000000e1a919981 */ /* 0x0002a4000c1e1100 */
[----:B------:R-:W-:-:S02]  /*61a0*/  ISETP.GE.U32.AND P1, PT, R29, 0x7fffff63, PT ;  /* 0x7fffff631d00780c */ /* 0x000fc40003f26070 */
[----:B0-----:R-:W-:Y:S01]  /*61b0*/  LEA.HI.X.SX32 R4, R28, R2, 0x1, P6 ;  /* 0x000000021c047211 */ /* 0x001fe200030f0eff */
[----:B-1----:R-:W-:Y:S01]  /*61c0*/  IMAD R27, R38, 0x5, RZ ;  /* 0x00000005261b7824 */ /* 0x002fe200078e02ff */
[----:B------:R-:W-:Y:S01]  /*61d0*/  ISETP.GE.U32.AND P5, PT, R34, 0x7fffff73, PT ;  /* 0x7fffff732200780c */ /* 0x000fe20003fa6070 */
[----:B------:R-:W-:Y:S02]  /*61e0*/  @!P2 IMAD.MOV.U32 R28, RZ, RZ, R0 ;  /* 0x000000ffff1ca224 */ /* 0x000fe400078e0000 */
[----:B------:R-:W-:Y:S01]  /*61f0*/  @!P2 IMAD.MOV.U32 R29, RZ, RZ, R4 ;  /* 0x000000ffff1da224 */ /* 0x000fe200078e0004 */
[----:B------:R-:W-:Y:S01]  /*6200*/  IADD3 R26, P6, PT, R27, R3, RZ ;  /* 0x000000031b1a7210 */ /* 0x000fe20007fde0ff */
[----:B------:R-:W-:-:S03]  /*6210*/  IMAD R34, R38, 0xd, RZ ;  /* 0x0000000d26227824 */ /* 0x000fc600078e02ff */
[----:B------:R0:W2:Y:S01]  /*6220*/  @!P2 LDG.E.U8 R139, desc[UR14][R28.64] ;  /* 0x0000000e1c8ba981 */ /* 0x0000a2000c1e1100 */
[----:B------:R-:W-:-:S03]  /*6230*/  LEA.HI.X.SX32 R27, R27, R2, 0x1, P6 ;  /* 0x000000021b1b7211 */ /* 0x000fc600030f0eff */
[----:B------:R-:W-:Y:S01]  /*6240*/  STL [R1+0x4f4], R5 ;  /* 0x0004f40501007387 */ /* 0x000fe20000100800 */
[----:B0-----:R-:W-:-:S03]  /*6250*/  IADD3 R28, P6, PT, R34, R3, RZ ;  /* 0x00000003221c7210 */ /* 0x001fc60007fde0ff */
[----:B------:R-:W2:Y:S01]  /*6260*/  @!P0 LDG.E.U8 R123, desc[UR14][R26.64] ;  /* 0x0000000e1a7b8981 */ /* 0x000ea2000c1e1100 */
[-C--:B------:R-:W-:Y:S02]  /*6270*/  LEA.HI.X.SX32 R29, R34, R2.reuse, 0x1, P6 ;  /* 0x00000002221d7211 */ /* 0x080fe400030f0eff */
[C---:B------:R-:W-:Y:S01]  /*6280*/  IADD3 R126, P6, PT, R124.reuse, R3, RZ ;  /* 0x000000037c7e7210 */ /* 0x040fe20007fde0ff */
[----:B------:R0:W-:Y:S03]  /*6290*/  STL [R1+0x520], R0 ;  /* 0x0005200001007387 */ /* 0x0001e60000100800 */
[----:B------:R-:W-:Y:S01]  /*62a0*/  LEA.HI.X.SX32 R124, R124, R2, 0x1, P6 ;  /* 0x000000027c7c7211 */ /* 0x000fe200030f0eff */
[----:B------:R1:W-:Y:S01]  /*62b0*/  STL [R1+0x51c], R4 ;  /* 0x00051c0401007387 */ /* 0x0003e20000100800 */
[----:B------:R-:W-:Y:S01]  /*62c0*/  ISETP.GE.U32.AND P2, PT, R89, 0x7fffff5b, PT ;  /* 0x7fffff5b5900780c */ /* 0x000fe20003f46070 */
[----:B------:R-:W-:-:S02]  /*62d0*/  VIADD R89, R92, 0xffffffd2 ;  /* 0xffffffd25c597836 */ /* 0x000fc40000000000 */
[C---:B------:R-:W-:Y:S01]  /*62e0*/  IMAD R34, R38.reuse, 0x1d, RZ ;  /* 0x0000001d26227824 */ /* 0x040fe200078e02ff */
[----:B------:R-:W2:Y:S01]  /*62f0*/  @!P5 LDG.E.U8 R119, desc[UR14][R28.64] ;  /* 0x0000000e1c77d981 */ /* 0x000ea2000c1e1100 */
[----:B0-----:R-:W-:Y:S02]  /*6300*/  IMAD.MOV.U32 R0, RZ, RZ, R91 ;  /* 0x000000ffff007224 */ /* 0x001fe400078e005b */
[----:B------:R-:W-:Y:S02]  /*6310*/  @!P4 IMAD.MOV.U32 R91, RZ, RZ, R124 ;  /* 0x000000ffff5bc224 */ /* 0x000fe400078e007c */
[----:B-1----:R-:W-:Y:S02]  /*6320*/  IMAD.MOV.U32 R4, RZ, RZ, R90 ;  /* 0x000000ffff047224 */ /* 0x002fe400078e005a */
[----:B------:R-:W-:Y:S01]  /*6330*/  @!P4 IMAD.MOV.U32 R90, RZ, RZ, R126 ;  /* 0x000000ffff5ac224 */ /* 0x000fe200078e007e */
[----:B------:R-:W-:Y:S01]  /*6340*/  ISETP.GE.U32.AND P0, PT, R89, 0x7fffff53, PT ;  /* 0x7fffff535900780c */ /* 0x000fe20003f06070 */
[----:B------:R-:W-:-:S03]  /*6350*/  IMAD R89, R38, 0x25, RZ ;  /* 0x0000002526597824 */ /* 0x000fc600078e02ff */
[----:B------:R0:W2:Y:S01]  /*6360*/  @!P4 LDG.E.U8 R117, desc[UR14][R90.64] ;  /* 0x0000000e5a75c981 */ /* 0x0000a2000c1e1100 */
[-C--:B------:R-:W-:Y:S01]  /*6370*/  IADD3 R9, P4, PT, R34, R3.reuse, RZ ;  /* 0x0000000322097210 */ /* 0x080fe20007f9e0ff */
[----:B------:R-:W-:Y:S01]  /*6380*/  IMAD R92, R38, 0x2d, RZ ;  /* 0x0000002d265c7824 */ /* 0x000fe200078e02ff */
[CC--:B------:R-:W-:Y:S02]  /*6390*/  IADD3 R7, P5, PT, R89.reuse, R3.reuse, RZ ;  /* 0x0000000359077210 */ /* 0x0c0fe40007fbe0ff */
[-C--:B------:R-:W-:Y:S02]  /*63a0*/  LEA.HI.X.SX32 R10, R34, R2.reuse, 0x1, P4 ;  /* 0x00000002220a7211 */ /* 0x080fe400020f0eff */
[----:B------:R-:W-:Y:S01]  /*63b0*/  LEA.HI.X.SX32 R8, R89, R2, 0x1, P5 ;  /* 0x0000000259087211 */ /* 0x000fe200028f0eff */
[----:B0-----:R-:W-:Y:S02]  /*63c0*/  @!P1 IMAD.MOV.U32 R90, RZ, RZ, R9 ;  /* 0x000000ffff5a9224 */ /* 0x001fe400078e0009 */
[----:B------:R-:W-:Y:S01]  /*63d0*/  @!P1 IMAD.MOV.U32 R91, RZ, RZ, R10 ;  /* 0x000000ffff5b9224 */ /* 0x000fe200078e000a */
[----:B------:R-:W-:Y:S01]  /*63e0*/  STL [R1+0x624], R26 ;  /* 0x0006241a01007387 */ /* 0x000fe20000100800 */
[----:B------:R-:W-:-:S03]  /*63f0*/  IADD3 R5, P6, PT, R92, R3, RZ ;  /* 0x000000035c057210 */ /* 0x000fc60007fde0ff */
[----:B------:R-:W-:Y:S01]  /*6400*/  STL [R1+0x620], R27 ;  /* 0x0006201b01007387 */ /* 0x000fe20000100800 */
[----:B------:R-:W-:-:S03]  /*6410*/  LEA.HI.X.SX32 R6, R92, R2, 0x1, P6 ;  /* 0x000000025c067211 */ /* 0x000fc600030f0eff */
[----:B------:R-:W-:Y:S04]  /*6420*/  STL [R1+0x62c], R28 ;  /* 0x00062c1c01007387 */ /* 0x000fe80000100800 */
[----:B------:R0:W2:Y:S04]  /*6430*/  @!P1 LDG.E.U8 R112, desc[UR14][R90.64] ;  /* 0x0000000e5a709981 */ /* 0x0000a8000c1e1100 */
[----:B------:R-:W-:Y:S04]  /*6440*/  STL [R1+0x628], R29 ;  /* 0x0006281d01007387 */ /* 0x000fe80000100800 */
[----:B------:R1:W-:Y:S01]  /*6450*/  STL [R1+0x634], R126 ;  /* 0x0006347e01007387 */ /* 0x0003e20000100800 */
[----:B0-----:R-:W-:-:S02]  /*6460*/  @!P2 IMAD.MOV.U32 R90, RZ, RZ, R7 ;  /* 0x000000ffff5aa224 */ /* 0x001fc400078e0007 */
[----:B------:R-:W-:Y:S01]  /*6470*/  @!P2 IMAD.MOV.U32 R91, RZ, RZ, R8 ;  /* 0x000000ffff5ba224 */ /* 0x000fe200078e0008 */
[----:B------:R-:W-:Y:S04]  /*6480*/  STL [R1+0x630], R124 ;  /* 0x0006307c01007387 */ /* 0x000fe80000100800 */
[----:B------:R-:W-:Y:S01]  /*6490*/  STL [R1+0xc], R9 ;  /* 0x00000c0901007387 */ /* 0x000fe20000100800 */
[----:B------:R-:W-:Y:S01]  /*64a0*/  IABS R34, R115 ;  /* 0x0000007300227213 */ /* 0x000fe20000000000 */
[----:B------:R-:W-:Y:S01]  /*64b0*/  IMAD.MOV.U32 R18, RZ, RZ, R0 ;  /* 0x000000ffff127224 */ /* 0x000fe200078e0000 */
[----:B-1----:R-:W0:Y:S01]  /*64c0*/  LDC R126, c[0x0][0x3a0] ;  /* 0x0000e800ff7e7b82 */ /* 0x002e220000000800 */
[----:B------:R-:W-:Y:S04]  /*64d0*/  STL [R1+0x4c], R7 ;  /* 0x00004c0701007387 */ /* 0x000fe80000100800 */
[----:B------:R-:W-:Y:S04]  /*64e0*/  STL [R1+0x8], R10 ;  /* 0x0000080a01007387 */ /* 0x000fe80000100800 */
[----:B------:R1:W2:Y:S04]  /*64f0*/  @!P2 LDG.E.U8 R111, desc[UR14][R90.64] ;  /* 0x0000000e5a6fa981 */ /* 0x0002a8000c1e1100 */
[----:B------:R1:W-:Y:S02]  /*6500*/  STL [R1+0x2fc], R5 ;  /* 0x0002fc0501007387 */ /* 0x0003e40000100800 */
[----:B-1----:R-:W-:-:S02]  /*6510*/  @!P0 IMAD.MOV.U32 R90, RZ, RZ, R5 ;  /* 0x000000ffff5a8224 */ /* 0x002fc400078e0005 */
[----:B------:R-:W-:Y:S02]  /*6520*/  @!P0 IMAD.MOV.U32 R91, RZ, RZ, R6 ;  /* 0x000000ffff5b8224 */ /* 0x000fe400078e0006 */
[----:B------:R-:W-:Y:S01]  /*6530*/  IMAD.MOV.U32 R5, RZ, RZ, R120 ;  /* 0x000000ffff057224 */ /* 0x000fe200078e0078 */
[----:B------:R-:W-:Y:S01]  /*6540*/  LOP3.LUT R120, R31, 0x36, RZ, 0xfc, !PT ;  /* 0x000000361f787812 */ /* 0x000fe200078efcff */
[----:B------:R-:W-:Y:S01]  /*6550*/  IMAD.HI.U32 R89, R32, R34, RZ ;  /* 0x0000002220597227 */ /* 0x000fe200078e00ff */
[----:B------:R1:W2:Y:S03]  /*6560*/  @!P0 LDG.E.U8 R110, desc[UR14][R90.64] ;  /* 0x0000000e5a6e8981 */ /* 0x0002a6000c1e1100 */
[----:B------:R-:W-:Y:S01]  /*6570*/  IMAD.MOV R89, RZ, RZ, -R89 ;  /* 0x000000ffff597224 */ /* 0x000fe200078e0a59 */
[----:B-1----:R-:W-:Y:S02]  /*6580*/  IABS R91, R118 ;  /* 0x00000076005b7213 */ /* 0x002fe40000000000 */
[----:B------:R-:W-:-:S03]  /*6590*/  IABS R90, R120 ;  /* 0x00000078005a7213 */ /* 0x000fc60000000000 */
[----:B------:R-:W-:-:S04]  /*65a0*/  IMAD.HI.U32 R92, R32, R91, RZ ;  /* 0x0000005b205c7227 */ /* 0x000fc800078e00ff */
[----:B------:R-:W-:-:S04]  /*65b0*/  IMAD.HI.U32 R93, R32, R90, RZ ;  /* 0x0000005a205d7227 */ /* 0x000fc800078e00ff */
[----:B------:R-:W-:Y:S01]  /*65c0*/  IMAD R34, R30, R89, R34 ;  /* 0x000000591e227224 */ /* 0x000fe200078e0222 */
[----:B------:R-:W-:Y:S01]  /*65d0*/  IABS R89, R109 ;  /* 0x0000006d00597213 */ /* 0x000fe20000000000 */
[----:B------:R-:W-:Y:S01]  /*65e0*/  IMAD.MOV.U32 R0, RZ, RZ, R114 ;  /* 0x000000ffff007224 */ /* 0x000fe200078e0072 */
[C---:B------:R-:W-:Y:S01]  /*65f0*/  LOP3.LUT R114, R31.reuse, 0x39, RZ, 0xfc, !PT ;  /* 0x000000391f727812 */ /* 0x040fe200078efcff */
[----:B------:R-:W-:Y:S01]  /*6600*/  IMAD.MOV.U32 R7, RZ, RZ, R113 ;  /* 0x000000ffff077224 */ /* 0x000fe200078e0071 */
[----:B------:R-:W-:Y:S01]  /*6610*/  LOP3.LUT R113, R31, 0x38, RZ, 0xfc, !PT ;  /* 0x000000381f717812 */ /* 0x000fe200078efcff */
[----:B------:R-:W-:Y:S02]  /*6620*/  IMAD.MOV R92, RZ, RZ, -R92 ;  /* 0x000000ffff5c7224 */ /* 0x000fe400078e0a5c */
[----:B------:R-:W-:Y:S02]  /*6630*/  IMAD.MOV R93, RZ, RZ, -R93 ;  /* 0x000000ffff5d7224 */ /* 0x000fe400078e0a5d */
[----:B------:R-:W-:-:S02]  /*6640*/  IMAD.MOV.U32 R15, RZ, RZ, R4 ;  /* 0x000000ffff0f7224 */ /* 0x000fc400078e0004 */
[----:B------:R-:W-:Y:S01]  /*6650*/  IMAD.MOV.U32 R4, RZ, RZ, R94 ;  /* 0x000000ffff047224 */ /* 0x000fe200078e005e */
[----:B------:R-:W-:Y:S01]  /*6660*/  IABS R94, R113 ;  /* 0x00000071005e7213 */ /* 0x000fe20000000000 */
[C---:B------:R-:W-:Y:S02]  /*6670*/  IMAD R91, R30.reuse, R92, R91 ;  /* 0x0000005c1e5b7224 */ /* 0x040fe400078e025b */
[----:B------:R-:W-:Y:S01]  /*6680*/  IMAD R90, R30, R93, R90 ;  /* 0x0000005d1e5a7224 */ /* 0x000fe200078e025a */
[----:B------:R-:W-:Y:S01]  /*6690*/  IABS R93, R114 ;  /* 0x00000072005d7213 */ /* 0x000fe20000000000 */
[----:B------:R-:W-:Y:S01]  /*66a0*/  IMAD.HI.U32 R92, R32, R89, RZ ;  /* 0x00000059205c7227 */ /* 0x000fe200078e00ff */
[----:B------:R-:W-:Y:S03]  /*66b0*/  STL [R1+0x48], R8 ;  /* 0x0000480801007387 */ /* 0x000fe60000100800 */
[----:B------:R-:W-:Y:S01]  /*66c0*/  IMAD.MOV.U32 R9, RZ, RZ, R96 ;  /* 0x000000ffff097224 */ /* 0x000fe200078e0060 */
[----:B------:R1:W-:Y:S01]  /*66d0*/  STL [R1+0x2f8], R6 ;  /* 0x0002f80601007387 */ /* 0x0003e20000100800 */
[----:B------:R-:W-:-:S02]  /*66e0*/  IMAD.MOV R92, RZ, RZ, -R92 ;  /* 0x000000ffff5c7224 */ /* 0x000fc400078e0a5c */
[----:B------:R-:W-:-:S04]  /*66f0*/  IMAD.HI.U32 R96, R32, R93, RZ ;  /* 0x0000005d20607227 */ /* 0x000fc800078e00ff */
[----:B-1----:R-:W-:Y:S02]  /*6700*/  IMAD.MOV.U32 R6, RZ, RZ, R95 ;  /* 0x000000ffff067224 */ /* 0x002fe400078e005f */
[----:B------:R-:W-:-:S04]  /*6710*/  IMAD.HI.U32 R95, R32, R94, RZ ;  /* 0x0000005e205f7227 */ /* 0x000fc800078e00ff */
[C---:B------:R-:W-:Y:S01]  /*6720*/  IMAD R89, R30.reuse, R92, R89 ;  /* 0x0000005c1e597224 */ /* 0x040fe200078e0259 */
[----:B------:R-:W-:Y:S01]  /*6730*/  IABS R92, R101 ;  /* 0x00000065005c7213 */ /* 0x000fe20000000000 */
[----:B------:R-:W-:Y:S01]  /*6740*/  IMAD.MOV.U32 R10, RZ, RZ, R97 ;  /* 0x000000ffff0a7224 */ /* 0x000fe200078e0061 */
[----:B------:R-:W-:Y:S01]  /*6750*/  IABS R97, R108 ;  /* 0x0000006c00617213 */ /* 0x000fe20000000000 */
[----:B------:R-:W-:Y:S02]  /*6760*/  IMAD.MOV R95, RZ, RZ, -R95 ;  /* 0x000000ffff5f7224 */ /* 0x000fe400078e0a5f */
[----:B------:R-:W-:Y:S02]  /*6770*/  IMAD.MOV R96, RZ, RZ, -R96 ;  /* 0x000000ffff607224 */ /* 0x000fe400078e0a60 */
[C---:B------:R-:W-:Y:S02]  /*6780*/  IMAD R94, R30.reuse, R95, R94 ;  /* 0x0000005f1e5e7224 */ /* 0x040fe400078e025e */
[----:B------:R-:W-:-:S02]  /*6790*/  IMAD R93, R30, R96, R93 ;  /* 0x000000601e5d7224 */ /* 0x000fc400078e025d */
[----:B------:R-:W-:-:S04]  /*67a0*/  IMAD.HI.U32 R95, R32, R92, RZ ;  /* 0x0000005c205f7227 */ /* 0x000fc800078e00ff */
[----:B------:R-:W-:-:S04]  /*67b0*/  IMAD.HI.U32 R96, R32, R98, RZ ;  /* 0x0000006220607227 */ /* 0x000fc800078e00ff */
[----:B------:R-:W-:-:S04]  /*67c0*/  IMAD.HI.U32 R99, R32, R97, RZ ;  /* 0x0000006120637227 */ /* 0x000fc800078e00ff */
[----:B------:R-:W-:Y:S02]  /*67d0*/  IMAD.MOV R95, RZ, RZ, -R95 ;  /* 0x000000ffff5f7224 */ /* 0x000fe400078e0a5f */
[----:B------:R-:W-:Y:S02]  /*67e0*/  IMAD.MOV R96, RZ, RZ, -R96 ;  /* 0x000000ffff607224 */ /* 0x000fe400078e0a60 */
[----:B------:R-:W-:Y:S01]  /*67f0*/  IMAD.MOV.U32 R8, RZ, RZ, R100 ;  /* 0x000000ffff087224 */ /* 0x000fe200078e0064 */
[----:B------:R-:W-:Y:S01]  /*6800*/  LOP3.LUT R100, R31, 0x3f, RZ, 0xfc, !PT ;  /* 0x0000003f1f647812 */ /* 0x000fe200078efcff */
[----:B------:R-:W-:Y:S02]  /*6810*/  IMAD.MOV R99, RZ, RZ, -R99 ;  /* 0x000000ffff637224 */ /* 0x000fe400078e0a63 */
[C---:B------:R-:W-:Y:S01]  /*6820*/  IMAD R92, R30.reuse, R95, R92 ;  /* 0x0000005f1e5c7224 */ /* 0x040fe200078e025c */
[----:B------:R-:W-:Y:S01]  /*6830*/  IABS R95, R104 ;  /* 0x00000068005f7213 */ /* 0x000fe20000000000 */
[C---:B------:R-:W-:Y:S01]  /*6840*/  IMAD R98, R30.reuse, R96, R98 ;  /* 0x000000601e627224 */ /* 0x040fe200078e0262 */
[----:B------:R-:W-:Y:S01]  /*6850*/  IABS R96, R102 ;  /* 0x0000006600607213 */ /* 0x000fe20000000000 */
[----:B------:R-:W-:Y:S01]  /*6860*/  IMAD R97, R30, R99, R97 ;  /* 0x000000631e617224 */ /* 0x000fe200078e0261 */
[----:B------:R-:W-:Y:S01]  /*6870*/  IABS R99, R100 ;  /* 0x0000006400637213 */ /* 0x000fe20000000000 */
[----:B------:R-:W-:-:S04]  /*6880*/  IMAD.HI.U32 R105, R32, R95, RZ ;  /* 0x0000005f20697227 */ /* 0x000fc800078e00ff */
[----:B------:R-:W-:-:S04]  /*6890*/  IMAD.HI.U32 R106, R32, R96, RZ ;  /* 0x00000060206a7227 */ /* 0x000fc800078e00ff */
[----:B------:R-:W-:-:S04]  /*68a0*/  IMAD.HI.U32 R32, R32, R99, RZ ;  /* 0x0000006320207227 */ /* 0x000fc800078e00ff */
[----:B------:R-:W-:-:S04]  /*68b0*/  IMAD.MOV R32, RZ, RZ, -R32 ;  /* 0x000000ffff207224 */ /* 0x000fc800078e0a20 */
[----:B------:R-:W-:Y:S02]  /*68c0*/  IMAD R32, R30, R32, R99 ;  /* 0x000000201e207224 */ /* 0x000fe400078e0263 */
[----:B0-----:R-:W-:-:S05]  /*68d0*/  VIADD R99, R126, 0xffffffca ;  /* 0xffffffca7e637836 */ /* 0x001fca0000000000 */
[----:B------:R-:W-:Y:S01]  /*68e0*/  ISETP.GE.U32.AND P0, PT, R99, 0x7fffff4b, PT ;  /* 0x7fffff4b6300780c */ /* 0x000fe20003f06070 */
[----:B------:R-:W-:-:S05]  /*68f0*/  IMAD R99, R38, 0x35, RZ ;  /* 0x0000003526637824 */ /* 0x000fca00078e02ff */
[----:B------:R-:W-:-:S04]  /*6900*/  IADD3 R26, P1, PT, R99, R3, RZ ;  /* 0x00000003631a7210 */ /* 0x000fc80007f3e0ff */
[----:B------:R-:W-:Y:S02]  /*6910*/  LEA.HI.X.SX32 R27, R99, R2, 0x1, P1 ;  /* 0x00000002631b7211 */ /* 0x000fe400008f0eff */
[C---:B------:R-:W-:Y:S01]  /*6920*/  ISETP.GT.U32.AND P1, PT, R30.reuse, R36, PT ;  /* 0x000000241e00720c */ /* 0x040fe20003f24070 */
[----:B------:R-:W-:Y:S01]  /*6930*/  IMAD.MOV R106, RZ, RZ, -R106 ;  /* 0x000000ffff6a7224 */ /* 0x000fe200078e0a6a */
[C---:B------:R-:W-:Y:S01]  /*6940*/  ISETP.GT.U32.AND P5, PT, R30.reuse, R32, PT ;  /* 0x000000201e00720c */ /* 0x040fe20003fa4070 */
[----:B------:R-:W-:Y:S01]  /*6950*/  IMAD.MOV.U32 R16, RZ, RZ, R107 ;  /* 0x000000ffff107224 */ /* 0x000fe200078e006b */
[C---:B------:R-:W-:Y:S01]  /*6960*/  ISETP.GT.U32.AND P4, PT, R30.reuse, R33, PT ;  /* 0x000000211e00720c */ /* 0x040fe20003f84070 */
[----:B------:R-:W-:Y:S02]  /*6970*/  IMAD R96, R30, R106, R96 ;  /* 0x0000006a1e607224 */ /* 0x000fe400078e0260 */
[----:B------:R-:W-:-:S06]  /*6980*/  @!P0 IMAD.MOV.U32 R106, RZ, RZ, R26 ;  /* 0x000000ffff6a8224 */ /* 0x000fcc00078e001a */
[--C-:B------:R-:W-:Y:S01]  /*6990*/  @!P1 IMAD.IADD R36, R36, 0x1, -R30.reuse ;  /* 0x0000000124249824 */ /* 0x100fe200078e0a1e */
[----:B------:R-:W-:Y:S01]  /*69a0*/  ISETP.GT.U32.AND P1, PT, R30, R37, PT ;  /* 0x000000251e00720c */ /* 0x000fe20003f24070 */
[----:B------:R-:W-:Y:S02]  /*69b0*/  @!P0 IMAD.MOV.U32 R107, RZ, RZ, R27 ;  /* 0x000000ffff6b8224 */ /* 0x000fe400078e001b */
[----:B------:R-:W-:-:S03]  /*69c0*/  @!P5 IMAD.IADD R32, R32, 0x1, -R30 ;  /* 0x000000012020d824 */ /* 0x000fc600078e0a1e */
[----:B------:R0:W2:Y:S01]  /*69d0*/  @!P0 LDG.E.U8 R157, desc[UR14][R106.64] ;  /* 0x0000000e6a9d8981 */ /* 0x0000a2000c1e1100 */
[C---:B------:R-:W-:Y:S02]  /*69e0*/  ISETP.GT.U32.AND P0, PT, R30.reuse, R40, PT ;  /* 0x000000281e00720c */ /* 0x040fe40003f04070 */
[----:B------:R-:W-:-:S04]  /*69f0*/  ISETP.GT.U32.AND P5, PT, R30, R44, PT ;  /* 0x0000002c1e00720c */ /* 0x000fc80003fa4070 */
[--C-:B------:R-:W-:Y:S01]  /*6a00*/  @!P1 IMAD.IADD R37, R37, 0x1, -R30.reuse ;  /* 0x0000000125259824 */ /* 0x100fe200078e0a1e */
[C---:B------:R-:W-:Y:S01]  /*6a10*/  ISETP.GT.U32.AND P1, PT, R30.reuse, R46, PT ;  /* 0x0000002e1e00720c */ /* 0x040fe20003f24070 */
[----:B------:R-:W-:Y:S01]  /*6a20*/  @!P4 IMAD.IADD R33, R33, 0x1, -R30 ;  /* 0x000000012121c824 */ /* 0x000fe200078e0a1e */
[----:B------:R-:W-:-:S04]  /*6a30*/  ISETP.GT.U32.AND P4, PT, R30, R43, PT ;  /* 0x0000002b1e00720c */ /* 0x000fc80003f84070 */
[--C-:B------:R-:W-:Y:S01]  /*6a40*/  @!P0 IMAD.IADD R40, R40, 0x1, -R30.reuse ;  /* 0x0000000128288824 */ /* 0x100fe200078e0a1e */
[----:B------:R-:W-:Y:S01]  /*6a50*/  ISETP.GT.U32.AND P0, PT, R30, R47, PT ;  /* 0x0000002f1e00720c */ /* 0x000fe20003f04070 */
[--C-:B------:R-:W-:Y:S01]  /*6a60*/  @!P5 IMAD.IADD R44, R44, 0x1, -R30.reuse ;  /* 0x000000012c2cd824 */ /* 0x100fe200078e0a1e */
[C---:B------:R-:W-:Y:S02]  /*6a70*/  ISETP.GT.U32.AND P2, PT, R30.reuse, R41, PT ;  /* 0x000000291e00720c */ /* 0x040fe40003f44070 */
[----:B------:R-:W-:Y:S02]  /*6a80*/  ISETP.GT.U32.AND P5, PT, R30, R45, PT ;  /* 0x0000002d1e00720c */ /* 0x000fe40003fa4070 */
[--C-:B------:R-:W-:Y:S01]  /*6a90*/  @!P1 IMAD.IADD R46, R46, 0x1, -R30.reuse ;  /* 0x000000012e2e9824 */ /* 0x100fe200078e0a1e */
[C---:B------:R-:W-:Y:S01]  /*6aa0*/  ISETP.GT.U32.AND P1, PT, R30.reuse, R53, PT ;  /* 0x000000351e00720c */ /* 0x040fe20003f24070 */
[----:B------:R-:W-:Y:S01]  /*6ab0*/  @!P4 IMAD.IADD R43, R43, 0x1, -R30 ;  /* 0x000000012b2bc824 */ /* 0x000fe200078e0a1e */
[----:B------:R-:W-:-:S04]  /*6ac0*/  ISETP.GT.U32.AND P4, PT, R30, R50, PT ;  /* 0x000000321e00720c */ /* 0x000fc80003f84070 */
[--C-:B------:R-:W-:Y:S01]  /*6ad0*/  @!P0 IMAD.IADD R47, R47, 0x1, -R30.reuse ;  /* 0x000000012f2f8824 */ /* 0x100fe200078e0a1e */
[C---:B------:R-:W-:Y:S01]  /*6ae0*/  ISETP.GT.U32.AND P0, PT, R30.reuse, R48, PT ;  /* 0x000000301e00720c */ /* 0x040fe20003f04070 */
[--C-:B------:R-:W-:Y:S01]  /*6af0*/  @!P2 IMAD.IADD R41, R41, 0x1, -R30.reuse ;  /* 0x000000012929a824 */ /* 0x100fe200078e0a1e */
[C---:B------:R-:W-:Y:S01]  /*6b00*/  ISETP.GT.U32.AND P2, PT, R30.reuse, R42, PT ;  /* 0x0000002a1e00720c */ /* 0x040fe20003f44070 */
[--C-:B------:R-:W-:Y:S01]  /*6b10*/  @!P5 IMAD.IADD R45, R45, 0x1, -R30.reuse ;  /* 0x000000012d2dd824 */ /* 0x100fe200078e0a1e */
[C---:B------:R-:W-:Y:S02]  /*6b20*/  ISETP.GT.U32.AND P5, PT, R30.reuse, R52, PT ;  /* 0x000000341e00720c */ /* 0x040fe40003fa4070 */
[--C-:B------:R-:W-:Y:S01]  /*6b30*/  @!P1 IMAD.IADD R53, R53, 0x1, -R30.reuse ;  /* 0x0000000135359824 */ /* 0x100fe200078e0a1e */
[----:B------:R-:W-:Y:S01]  /*6b40*/  ISETP.GT.U32.AND P1, PT, R30, R54, PT ;  /* 0x000000361e00720c */ /* 0x000fe20003f24070 */
[----:B------:R-:W-:Y:S01]  /*6b50*/  @!P4 IMAD.IADD R50, R50, 0x1, -R30 ;  /* 0x000000013232c824 */ /* 0x000fe200078e0a1e */
[----:B------:R-:W-:-:S04]  /*6b60*/  ISETP.GT.U32.AND P4, PT, R30, R51, PT ;  /* 0x000000331e00720c */ /* 0x000fc80003f84070 */
[--C-:B------:R-:W-:Y:S01]  /*6b70*/  @!P0 IMAD.IADD R48, R48, 0x1, -R30.reuse ;  /* 0x0000000130308824 */ /* 0x100fe200078e0a1e */
[----:B------:R-:W-:Y:S01]  /*6b80*/  ISETP.GT.U32.AND P0, PT, R30, R55, PT ;  /* 0x000000371e00720c */ /* 0x000fe20003f04070 */
[--C-:B------:R-:W-:Y:S01]  /*6b90*/  @!P2 IMAD.IADD R42, R42, 0x1, -R30.reuse ;  /* 0x000000012a2aa824 */ /* 0x100fe200078e0a1e */
[----:B------:R-:W-:Y:S01]  /*6ba0*/  ISETP.GT.U32.AND P2, PT, R30, R49, PT ;  /* 0x000000311e00720c */ /* 0x000fe20003f44070 */
[--C-:B------:R-:W-:Y:S01]  /*6bb0*/  @!P5 IMAD.IADD R52, R52, 0x1, -R30.reuse ;  /* 0x000000013434d824 */ /* 0x100fe200078e0a1e */
        /* <DEDUP_REMOVED lines=76> */
[----:B------:R-:W-:Y:S01]  /*7080*/  ISETP.GT.U32.AND P0, PT, R30, R92, PT ;  /* 0x0000005c1e00720c */ /* 0x000fe20003f04070 */
[--C-:B------:R-:W-:Y:S01]  /*7090*/  @!P2 IMAD.IADD R86, R86, 0x1, -R30.reuse ;  /* 0x000000015656a824 */ /* 0x100fe200078e0a1e */
[C---:B------:R-:W-:Y:S01]  /*70a0*/  ISETP.GT.U32.AND P2, PT, R30.reuse, R34, PT ;  /* 0x000000221e00720c */ /* 0x040fe20003f44070 */
[--C-:B------:R-:W-:Y:S01]  /*70b0*/  @!P5 IMAD.IADD R89, R89, 0x1, -R30.reuse ;  /* 0x000000015959d824 */ /* 0x100fe200078e0a1e */
[----:B------:R-:W-:Y:S02]  /*70c0*/  ISETP.GT.U32.AND P5, PT, R30, R97, PT ;  /* 0x000000611e00720c */ /* 0x000fe40003fa4070 */
[--C-:B------:R-:W-:Y:S01]  /*70d0*/  @!P1 IMAD.IADD R98, R98, 0x1, -R30.reuse ;  /* 0x0000000162629824 */ /* 0x100fe200078e0a1e */
[----:B------:R-:W-:Y:S01]  /*70e0*/  ISETP.GT.U32.AND P1, PT, R30, R32, PT ;  /* 0x000000201e00720c */ /* 0x000fe20003f24070 */
        /* <DEDUP_REMOVED lines=11> */
[----:B------:R-:W-:Y:S01]  /*71a0*/  ISETP.GT.U32.AND P4, PT, R30, R41, PT ;  /* 0x000000291e00720c */ /* 0x000fe20003f84070 */
[----:B------:R-:W-:-:S03]  /*71b0*/  IMAD.MOV R105, RZ, RZ, -R105 ;  /* 0x000000ffff697224 */ /* 0x000fc600078e0a69 */
[--C-:B------:R-:W-:Y:S02]  /*71c0*/  @!P0 IMAD.IADD R36, R36, 0x1, -R30.reuse ;  /* 0x0000000124248824 */ /* 0x100fe400078e0a1e */
[C---:B------:R-:W-:Y:S01]  /*71d0*/  IMAD R95, R30.reuse, R105, R95 ;  /* 0x000000691e5f7224 */ /* 0x040fe200078e025f */
[C---:B------:R-:W-:Y:S01]  /*71e0*/  ISETP.GT.U32.AND P0, PT, R30.reuse, R37, PT ;  /* 0x000000251e00720c */ /* 0x040fe20003f04070 */
[--C-:B------:R-:W-:Y:S02]  /*71f0*/  @!P2 IMAD.IADD R93, R93, 0x1, -R30.reuse ;  /* 0x000000015d5da824 */ /* 0x100fe400078e0a1e */
[--C-:B------:R-:W-:Y:S01]  /*7200*/  @!P5 IMAD.IADD R33, R33, 0x1, -R30.reuse ;  /* 0x000000012121d824 */ /* 0x100fe200078e0a1e */
[----:B------:R-:W-:Y:S01]  /*7210*/  ISETP.GT.U32.AND P2, PT, R30, R95, PT ;  /* 0x0000005f1e00720c */ /* 0x000fe20003f44070 */
[--C-:B------:R-:W-:Y:S01]  /*7220*/  @!P1 IMAD.IADD R44, R44, 0x1, -R30.reuse ;  /* 0x000000012c2c9824 */ /* 0x100fe200078e0a1e */
[C---:B------:R-:W-:Y:S02]  /*7230*/  ISETP.GT.U32.AND P5, PT, R30.reuse, R43, PT ;  /* 0x0000002b1e00720c */ /* 0x040fe40003fa4070 */
[C---:B------:R-:W-:Y:S01]  /*7240*/  ISETP.GT.U32.AND P1, PT, R30.reuse, R45, PT ;  /* 0x0000002d1e00720c */ /* 0x040fe20003f24070 */
[----:B------:R-:W-:Y:S01]  /*7250*/  @!P4 IMAD.IADD R41, R41, 0x1, -R30 ;  /* 0x000000012929c824 */ /* 0x000fe200078e0a1e */
[----:B------:R-:W-:-:S03]  /*7260*/  ISETP.GT.U32.AND P4, PT, R30, R42, PT ;  /* 0x0000002a1e00720c */ /* 0x000fc60003f84070 */
[----:B------:R-:W-:Y:S01]  /*7270*/  @!P0 IMAD.IADD R37, R37, 0x1, -R30 ;  /* 0x0000000125258824 */ /* 0x000fe200078e0a1e */
[----:B------:R-:W-:-:S03]  /*7280*/  ISETP.GT.U32.AND P0, PT, R30, R46, PT ;  /* 0x0000002e1e00720c */ /* 0x000fc60003f04070 */
[--C-:B------:R-:W-:Y:S01]  /*7290*/  @!P2 IMAD.IADD R95, R95, 0x1, -R30.reuse ;  /* 0x000000015f5fa824 */ /* 0x100fe200078e0a1e */
[C---:B------:R-:W-:Y:S01]  /*72a0*/  ISETP.GT.U32.AND P2, PT, R30.reuse, R40, PT ;  /* 0x000000281e00720c */ /* 0x040fe20003f44070 */
[--C-:B------:R-:W-:Y:S01]  /*72b0*/  @!P5 IMAD.IADD R43, R43, 0x1, -R30.reuse ;  /* 0x000000012b2bd824 */ /* 0x100fe200078e0a1e */
[C---:B------:R-:W-:Y:S01]  /*72c0*/  ISETP.GT.U32.AND P5, PT, R30.reuse, R50, PT ;  /* 0x000000321e00720c */ /* 0x040fe20003fa4070 */
[--C-:B------:R-:W-:Y:S01]  /*72d0*/  @!P1 IMAD.IADD R45, R45, 0x1, -R30.reuse ;  /* 0x000000012d2d9824 */ /* 0x100fe200078e0a1e */
[----:B------:R-:W-:Y:S01]  /*72e0*/  ISETP.GT.U32.AND P1, PT, R30, R52, PT ;  /* 0x000000341e00720c */ /* 0x000fe20003f24070 */
[----:B------:R-:W-:Y:S01]  /*72f0*/  @!P4 IMAD.IADD R42, R42, 0x1, -R30 ;  /* 0x000000012a2ac824 */ /* 0x000fe200078e0a1e */
[----:B------:R-:W-:-:S03]  /*7300*/  ISETP.GT.U32.AND P4, PT, R30, R49, PT ;  /* 0x000000311e00720c */ /* 0x000fc60003f84070 */
[----:B------:R-:W-:Y:S01]  /*7310*/  @!P0 IMAD.IADD R46, R46, 0x1, -R30 ;  /* 0x000000012e2e8824 */ /* 0x000fe200078e0a1e */
[----:B------:R-:W-:-:S03]  /*7320*/  ISETP.GT.U32.AND P0, PT, R30, R53, PT ;  /* 0x000000351e00720c */ /* 0x000fc60003f04070 */
[--C-:B------:R-:W-:Y:S01]  /*7330*/  @!P2 IMAD.IADD R40, R40, 0x1, -R30.reuse ;  /* 0x000000012828a824 */ /* 0x100fe200078e0a1e */
[----:B------:R-:W-:Y:S01]  /*7340*/  ISETP.GT.U32.AND P2, PT, R30, R47, PT ;  /* 0x0000002f1e00720c */ /* 0x000fe20003f44070 */
[--C-:B------:R-:W-:Y:S01]  /*7350*/  @!P5 IMAD.IADD R50, R50, 0x1, -R30.reuse ;  /* 0x000000013232d824 */ /* 0x100fe200078e0a1e */
[----:B------:R-:W-:Y:S01]  /*7360*/  ISETP.GT.U32.AND P5, PT, R30, R51, PT ;  /* 0x000000331e00720c */ /* 0x000fe20003fa4070 */
[--C-:B------:R-:W-:Y:S01]  /*7370*/  @!P1 IMAD.IADD R52, R52, 0x1, -R30.reuse ;  /* 0x0000000134349824 */ /* 0x100fe200078e0a1e */
        /* <DEDUP_REMOVED lines=68> */
[----:B------:R-:W-:Y:S01]  /*77c0*/  ISETP.GT.U32.AND P5, PT, R30, R87, PT ;  /* 0x000000571e00720c */ /* 0x000fe20003fa4070 */
[--C-:B------:R-:W-:Y:S01]  /*77d0*/  @!P1 IMAD.IADD R88, R88, 0x1, -R30.reuse ;  /* 0x0000000158589824 */ /* 0x100fe200078e0a1e */
[----:B------:R-:W-:Y:S01]  /*77e0*/  ISETP.GT.U32.AND P1, PT, R30, R89, PT ;  /* 0x000000591e00720c */ /* 0x000fe20003f24070 */
        /* <DEDUP_REMOVED lines=12> */
[--C-:B------:R-:W-:Y:S01]  /*78b0*/  @!P0 IMAD.IADD R90, R90, 0x1, -R30.reuse ;  /* 0x000000015a5a8824 */ /* 0x100fe200078e0a1e */
[C---:B------:R-:W-:Y:S02]  /*78c0*/  ISETP.GT.U32.AND P0, PT, R30.reuse, R92, PT ;  /* 0x0000005c1e00720c */ /* 0x040fe40003f04070 */
[C---:B------:R-:W-:Y:S01]  /*78d0*/  ISETP.GT.U32.AND P6, PT, R30.reuse, R95, PT ;  /* 0x0000005f1e00720c */ /* 0x040fe20003fc4070 */
[--C-:B------:R-:W-:Y:S01]  /*78e0*/  @!P2 IMAD.IADD R85, R85, 0x1, -R30.reuse ;  /* 0x000000015555a824 */ /* 0x100fe200078e0a1e */
[----:B------:R-:W-:Y:S01]  /*78f0*/  ISETP.GT.U32.AND P2, PT, R30, R91, PT ;  /* 0x0000005b1e00720c */ /* 0x000fe20003f44070 */
[--C-:B------:R-:W-:Y:S01]  /*7900*/  @!P5 IMAD.IADD R94, R94, 0x1, -R30.reuse ;  /* 0x000000015e5ed824 */ /* 0x100fe200078e0a1e */
[----:B------:R-:W-:Y:S01]  /*7910*/  ISETP.GT.U32.AND P5, PT, R30, R97, PT ;  /* 0x000000611e00720c */ /* 0x000fe20003fa4070 */
[--C-:B------:R-:W-:Y:S01]  /*7920*/  @!P1 IMAD.IADD R98, R98, 0x1, -R30.reuse ;  /* 0x0000000162629824 */ /* 0x100fe200078e0a1e */
[----:B------:R-:W-:Y:S01]  /*7930*/  ISETP.GT.U32.AND P1, PT, R30, R96, PT ;  /* 0x000000601e00720c */ /* 0x000fe20003f24070 */
[----:B------:R-:W-:Y:S01]  /*7940*/  @!P4 IMAD.IADD R93, R93, 0x1, -R30 ;  /* 0x000000015d5dc824 */ /* 0x000fe200078e0a1e */
[----:B------:R-:W-:Y:S01]  /*7950*/  ISETP.GE.AND P4, PT, R31, RZ, PT ;  /* 0x000000ff1f00720c */ /* 0x000fe20003f86270 */
[----:B------:R-:W-:-:S02]  /*7960*/  VIADD R31, R126, 0xffffffc2 ;  /* 0xffffffc27e1f7836 */ /* 0x000fc40000000000 */
[----:B------:R-:W-:-:S03]  /*7970*/  @!P0 IMAD.IADD R92, R92, 0x1, -R30 ;  /* 0x000000015c5c8824 */ /* 0x000fc600078e0a1e */
[----:B------:R-:W-:Y:S01]  /*7980*/  ISETP.GE.U32.AND P0, PT, R31, 0x7fffff43, PT ;  /* 0x7fffff431f00780c */ /* 0x000fe20003f06070 */
[--C-:B------:R-:W-:Y:S02]  /*7990*/  @!P2 IMAD.IADD R91, R91, 0x1, -R30.reuse ;  /* 0x000000015b5ba824 */ /* 0x100fe400078e0a1e */
[--C-:B------:R-:W-:Y:S02]  /*79a0*/  @!P5 IMAD.IADD R97, R97, 0x1, -R30.reuse ;  /* 0x000000016161d824 */ /* 0x100fe400078e0a1e */
[--C-:B------:R-:W-:Y:S02]  /*79b0*/  @!P1 IMAD.IADD R96, R96, 0x1, -R30.reuse ;  /* 0x0000000160609824 */ /* 0x100fe400078e0a1e */
[----:B------:R-:W-:Y:S02]  /*79c0*/  @!P6 IMAD.IADD R95, R95, 0x1, -R30 ;  /* 0x000000015f5fe824 */ /* 0x000fe400078e0a1e */
[----:B------:R-:W-:Y:S02]  /*79d0*/  IMAD R31, R38, 0x3d, RZ ;  /* 0x0000003d261f7824 */ /* 0x000fe400078e02ff */
[----:B------:R-:W-:Y:S01]  /*79e0*/  VIADD R30, R126, 0xffffffba ;  /* 0xffffffba7e1e7836 */ /* 0x000fe20000000000 */
[----:B------:R1:W-:Y:S04]  /*79f0*/  STL [R1+0x334], R26 ;  /* 0x0003341a01007387 */ /* 0x0003e80000100800 */
[----:B------:R-:W-:Y:S01]  /*7a00*/  ISETP.GE.U32.AND P6, PT, R30, 0x7fffff3b, PT ;  /* 0x7fffff3b1e00780c */ /* 0x000fe20003fc6070 */
[----:B------:R-:W-:Y:S01]  /*7a10*/  IMAD R30, R38, 0x45, RZ ;  /* 0x00000045261e7824 */ /* 0x000fe200078e02ff */
[----:B------:R0:W-:Y:S01]  /*7a20*/  STL [R1+0x330], R27 ;  /* 0x0003301b01007387 */ /* 0x0001e20000100800 */
[----:B-1----:R-:W-:-:S05]  /*7a30*/  IADD3 R26, P5, PT, R31, R3, RZ ;  /* 0x000000031f1a7210 */ /* 0x002fca0007fbe0ff */
[----:B------:R1:W-:Y:S01]  /*7a40*/  STL [R1+0x36c], R26 ;  /* 0x00036c1a01007387 */ /* 0x0003e20000100800 */
[----:B0-----:R-:W-:Y:S01]  /*7a50*/  LEA.HI.X.SX32 R27, R31, R2, 0x1, P5 ;  /* 0x000000021f1b7211 */ /* 0x001fe200028f0eff */
[----:B------:R-:W-:-:S04]  /*7a60*/  @!P0 IMAD.MOV.U32 R106, RZ, RZ, R26 ;  /* 0x000000ffff6a8224 */ /* 0x000fc800078e001a */
[----:B------:R0:W-:Y:S01]  /*7a70*/  STL [R1+0x368], R27 ;  /* 0x0003681b01007387 */ /* 0x0001e20000100800 */
[----:B------:R-:W-:Y:S01]  /*7a80*/  @!P0 IMAD.MOV.U32 R107, RZ, RZ, R27 ;  /* 0x000000ffff6b8224 */ /* 0x000fe200078e001b */
[----:B-1----:R-:W-:Y:S02]  /*7a90*/  IADD3 R26, P1, PT, R30, R3, RZ ;  /* 0x000000031e1a7210 */ /* 0x002fe40007f3e0ff */
[----:B------:R-:W-:Y:S01]  /*7aa0*/  ISETP.GE.AND P5, PT, R116, RZ, PT ;  /* 0x000000ff7400720c */ /* 0x000fe20003fa6270 */
[----:B------:R-:W-:Y:S01]  /*7ab0*/  IMAD.MOV.U32 R99, RZ, RZ, R32 ;  /* 0x000000ffff637224 */ /* 0x000fe200078e0020 */
[----:B------:R-:W2:Y:S01]  /*7ac0*/  @!P0 LDG.E.U8 R154, desc[UR14][R106.64] ;  /* 0x0000000e6a9a8981 */ /* 0x000ea2000c1e1100 */
[----:B0-----:R-:W-:Y:S01]  /*7ad0*/  LEA.HI.X.SX32 R27, R30, R2, 0x1, P1 ;  /* 0x000000021e1b7211 */ /* 0x001fe200008f0eff */
[----:B------:R-:W-:-:S04]  /*7ae0*/  @!P6 IMAD.MOV.U32 R30, RZ, RZ, R26 ;  /* 0x000000ffff1ee224 */ /* 0x000fc800078e001a */
[----:B------:R-:W-:-:S05]  /*7af0*/  @!P6 IMAD.MOV.U32 R31, RZ, RZ, R27 ;  /* 0x000000ffff1fe224 */ /* 0x000fca00078e001b */
[----:B------:R0:W2:Y:S01]  /*7b00*/  @!P6 LDG.E.U8 R150, desc[UR14][R30.64] ;  /* 0x0000000e1e96e981 */ /* 0x0000a2000c1e1100 */
[----:B------:R-:W-:Y:S01]  /*7b10*/  ISETP.GE.AND P1, PT, R100, RZ, PT ;  /* 0x000000ff6400720c */ /* 0x000fe20003f26270 */
[----:B------:R-:W-:Y:S02]  /*7b20*/  IMAD.MOV.U32 R100, RZ, RZ, R36 ;  /* 0x000000ffff647224 */ /* 0x000fe400078e0024 */
[----:B------:R-:W-:Y:S02]  /*7b30*/  IMAD.MOV.U32 R36, RZ, RZ, R33 ;  /* 0x000000ffff247224 */ /* 0x000fe400078e0021 */
[----:B0-----:R-:W-:-:S05]  /*7b40*/  VIADD R30, R126, 0xffffffb2 ;  /* 0xffffffb27e1e7836 */ /* 0x001fca0000000000 */
[----:B------:R-:W-:Y:S01]  /*7b50*/  ISETP.GE.U32.AND P6, PT, R30, 0x7fffff33, PT ;  /* 0x7fffff331e00780c */ /* 0x000fe20003fc6070 */
[----:B------:R-:W-:Y:S01]  /*7b60*/  IMAD R30, R38, 0x4d, RZ ;  /* 0x0000004d261e7824 */ /* 0x000fe200078e02ff */
[----:B------:R0:W-:Y:S01]  /*7b70*/  STL [R1+0x3a4], R26 ;  /* 0x0003a41a01007387 */ /* 0x0001e20000100800 */
[----:B------:R-:W-:-:S03]  /*7b80*/  @!P5 IMAD.MOV R36, RZ, RZ, -R36 ;  /* 0x000000ffff24d224 */ /* 0x000fc600078e0a24 */
[----:B------:R1:W-:Y:S01]  /*7b90*/  STL [R1+0x3a0], R27 ;  /* 0x0003a01b01007387 */ /* 0x0003e20000100800 */
[----:B0-----:R-:W-:-:S04]  /*7ba0*/  IADD3 R26, P5, PT, R30, R3, RZ ;  /* 0x000000031e1a7210 */ /* 0x001fc80007fbe0ff */
[----:B-1----:R-:W-:Y:S02]  /*7bb0*/  LEA.HI.X.SX32 R27, R30, R2, 0x1, P5 ;  /* 0x000000021e1b7211 */ /* 0x002fe400028f0eff */
[----:B------:R-:W-:Y:S02]  /*7bc0*/  @!P6 IMAD.MOV.U32 R30, RZ, RZ, R26 ;  /* 0x000000ffff1ee224 */ /* 0x000fe400078e001a */
[----:B------:R-:W-:Y:S02]  /*7bd0*/  @!P1 IMAD.MOV R99, RZ, RZ, -R99 ;  /* 0x000000ffff639224 */ /* 0x000fe400078e0a63 */
[----:B------:R-:W-:Y:S01]  /*7be0*/  @!P6 IMAD.MOV.U32 R31, RZ, RZ, R27 ;  /* 0x000000ffff1fe224 */ /* 0x000fe200078e001b */
[----:B------:R-:W-:-:S04]  /*7bf0*/  ISETP.GE.AND P1, PT, R122, RZ, PT ;  /* 0x000000ff7a00720c */ /* 0x000fc80003f26270 */
[----:B------:R0:W2:Y:S01]  /*7c00*/  @!P6 LDG.E.U8 R149, desc[UR14][R30.64] ;  /* 0x0000000e1e95e981 */ /* 0x0000a2000c1e1100 */
[----:B------:R-:W-:Y:S02]  /*7c10*/  @!P4 IMAD.MOV R100, RZ, RZ, -R100 ;  /* 0x000000ffff64c224 */ /* 0x000fe400078e0a64 */
[----:B0-----:R-:W-:Y:S01]  /*7c20*/  VIADD R30, R126, 0xffffffaa ;  /* 0xffffffaa7e1e7836 */ /* 0x001fe20000000000 */
[----:B------:R-:W-:-:S04]  /*7c30*/  ISETP.GE.AND P4, PT, R125, RZ, PT ;  /* 0x000000ff7d00720c */ /* 0x000fc80003f86270 */
[----:B------:R-:W-:Y:S01]  /*7c40*/  ISETP.GE.U32.AND P6, PT, R30, 0x7fffff2b, PT ;  /* 0x7fffff2b1e00780c */ /* 0x000fe20003fc6070 */
[----:B------:R-:W-:Y:S01]  /*7c50*/  IMAD R30, R38, 0x55, RZ ;  /* 0x00000055261e7824 */ /* 0x000fe200078e02ff */
[----:B------:R0:W-:Y:S01]  /*7c60*/  STL [R1+0x3e0], R26 ;  /* 0x0003e01a01007387 */ /* 0x0001e20000100800 */
[----:B------:R-:W-:-:S03]  /*7c70*/  @!P1 IMAD.MOV R37, RZ, RZ, -R37 ;  /* 0x000000ffff259224 */ /* 0x000fc600078e0a25 */
[----:B------:R1:W-:Y:S01]  /*7c80*/  STL [R1+0x3dc], R27 ;  /* 0x0003dc1b01007387 */ /* 0x0003e20000100800 */
[----:B0-----:R-:W-:-:S04]  /*7c90*/  IADD3 R26, P1, PT, R30, R3, RZ ;  /* 0x000000031e1a7210 */ /* 0x001fc80007f3e0ff */
[----:B-1----:R-:W-:Y:S02]  /*7ca0*/  LEA.HI.X.SX32 R27, R30, R2, 0x1, P1 ;  /* 0x000000021e1b7211 */ /* 0x002fe400008f0eff */
[----:B------:R-:W-:Y:S01]  /*7cb0*/  @!P6 IMAD.MOV.U32 R30, RZ, RZ, R26 ;  /* 0x000000ffff1ee224 */ /* 0x000fe200078e001a */
[----:B------:R-:W-:Y:S01]  /*7cc0*/  ISETP.GE.AND P0, PT, R121, RZ, PT ;  /* 0x000000ff7900720c */ /* 0x000fe20003f06270 */
[----:B------:R-:W-:Y:S02]  /*7cd0*/  @!P4 IMAD.MOV R40, RZ, RZ, -R40 ;  /* 0x000000ffff28c224 */ /* 0x000fe400078e0a28 */
[----:B------:R-:W-:Y:S01]  /*7ce0*/  @!P6 IMAD.MOV.U32 R31, RZ, RZ, R27 ;  /* 0x000000ffff1fe224 */ /* 0x000fe200078e001b */
[----:B------:R-:W-:-:S04]  /*7cf0*/  ISETP.GE.AND P4, PT, R128, RZ, PT ;  /* 0x000000ff8000720c */ /* 0x000fc80003f86270 */
[----:B------:R0:W2:Y:S02]  /*7d00*/  @!P6 LDG.E.U8 R148, desc[UR14][R30.64] ;  /* 0x0000000e1e94e981 */ /* 0x0000a4000c1e1100 */
[----:B0-----:R-:W-:-:S03]  /*7d10*/  VIADD R30, R126, 0xffffffa2 ;  /* 0xffffffa27e1e7836 */ /* 0x001fc60000000000 */
[----:B------:R-:W-:Y:S02]  /*7d20*/  @!P0 IMAD.MOV R41, RZ, RZ, -R41 ;  /* 0x000000ffff298224 */ /* 0x000fe400078e0a29 */
[----:B------:R-:W-:Y:S01]  /*7d30*/  ISETP.GE.U32.AND P6, PT, R30, 0x7fffff23, PT ;  /* 0x7fffff231e00780c */ /* 0x000fe20003fc6070 */
[----:B------:R-:W-:Y:S01]  /*7d40*/  IMAD R30, R38, 0x5d, RZ ;  /* 0x0000005d261e7824 */ /* 0x000fe200078e02ff */
[----:B------:R-:W-:Y:S01]  /*7d50*/  ISETP.GE.AND P0, PT, R129, RZ, PT ;  /* 0x000000ff8100720c */ /* 0x000fe20003f06270 */
[----:B------:R0:W-:Y:S01]  /*7d60*/  STL [R1+0x418], R26 ;  /* 0x0004181a01007387 */ /* 0x0001e20000100800 */
[----:B------:R-:W-:-:S03]  /*7d70*/  @!P4 IMAD.MOV R42, RZ, RZ, -R42 ;  /* 0x000000ffff2ac224 */ /* 0x000fc600078e0a2a */
[----:B------:R1:W-:Y:S01]  /*7d80*/  STL [R1+0x414], R27 ;  /* 0x0004141b01007387 */ /* 0x0003e20000100800 */
[----:B0-----:R-:W-:-:S04]  /*7d90*/  IADD3 R26, P4, PT, R30, R3, RZ ;  /* 0x000000031e1a7210 */ /* 0x001fc80007f9e0ff */
[----:B-1----:R-:W-:Y:S01]  /*7da0*/  LEA.HI.X.SX32 R27, R30, R2, 0x1, P4 ;  /* 0x000000021e1b7211 */ /* 0x002fe200020f0eff */
        /* <DEDUP_REMOVED lines=12> */
[----:B------:R-:W-:Y:S01]  /*7e70*/  @!P0 IMAD.MOV R45, RZ, RZ, -R45 ;  /* 0x000000ffff2d8224 */ /* 0x000fe200078e0a2d */
[----:B------:R-:W1:Y:S01]  /*7e80*/  S2R R142, SR_CgaCtaId ;  /* 0x00000000008e7919 */ /* 0x000e620000008800 */
[----:B0-----:R-:W-:Y:S01]  /*7e90*/  IADD3 R26, P0, PT, R30, R3, RZ ;  /* 0x000000031e1a7210 */ /* 0x001fe20007f1e0ff */
[----:B------:R0:W-:Y:S01]  /*7ea0*/  STL [R1+0x44c], R27 ;  /* 0x00044c1b01007387 */ /* 0x0001e20000100800 */
[----:B------:R-:W-:-:S07]  /*7eb0*/  ISETP.GE.AND P1, PT, R130, RZ, PT ;  /* 0x000000ff8200720c */ /* 0x000fce0003f26270 */
[----:B------:R-:W-:Y:S01]  /*7ec0*/  @!P5 IMAD.MOV R46, RZ, RZ, -R46 ;  /* 0x000000ffff2ed224 */ /* 0x000fe200078e0a2e */
[----:B0-----:R-:W-:Y:S01]  /*7ed0*/  LEA.HI.X.SX32 R27, R30, R2, 0x1, P0 ;  /* 0x000000021e1b7211 */ /* 0x001fe200000f0eff */
[----:B------:R-:W-:Y:S01]  /*7ee0*/  @!P6 IMAD.MOV.U32 R30, RZ, RZ, R26 ;  /* 0x000000ffff1ee224 */ /* 0x000fe200078e001a */
[----:B------:R-:W-:-:S03]  /*7ef0*/  ISETP.GE.AND P5, PT, R134, RZ, PT ;  /* 0x000000ff8600720c */ /* 0x000fc60003fa6270 */
[----:B------:R-:W-:-:S05]  /*7f00*/  @!P6 IMAD.MOV.U32 R31, RZ, RZ, R27 ;  /* 0x000000ffff1fe224 */ /* 0x000fca00078e001b */
        /* <DEDUP_REMOVED lines=11> */
[----:B------:R-:W-:Y:S01]  /*7fc0*/  LOP3.LUT P2, RZ, R142, UR9, RZ, 0xfc, !PT ;  /* 0x000000098eff7c12 */ /* 0x000fe2000f84fcff */
[----:B------:R-:W-:Y:S01]  /*7fd0*/  @!P6 IMAD.MOV.U32 R30, RZ, RZ, R26 ;  /* 0x000000ffff1ee224 */ /* 0x000fe200078e001a */
[----:B------:R-:W-:Y:S01]  /*7fe0*/  PRMT R142, RZ, 0x7610, R142 ;  /* 0x00007610ff8e7816 */ /* 0x000fe2000000008e */
[----:B------:R-:W-:Y:S01]  /*7ff0*/  @!P6 IMAD.MOV.U32 R31, RZ, RZ, R27 ;  /* 0x000000ffff1fe224 */ /* 0x000fe200078e001b */
[----:B------:R-:W-:Y:S01]  /*8000*/  ISETP.GE.AND P4, PT, R133, RZ, PT ;  /* 0x000000ff8500720c */ /* 0x000fe20003f86270 */
[----:B------:R-:W-:Y:S01]  /*8010*/  @!P1 IMAD.MOV R49, RZ, RZ, -R49 ;  /* 0x000000ffff319224 */ /* 0x000fe200078e0a31 */
[----:B------:R-:W-:Y:S01]  /*8020*/  ISETP.GE.AND P1, PT, R137, RZ, PT ;  /* 0x000000ff8900720c */ /* 0x000fe20003f26270 */
[----:B------:R0:W-:Y:S01]  /*8030*/  STL [R1+0x4c0], R26 ;  /* 0x0004c01a01007387 */ /* 0x0001e20000100800 */
[----:B------:R-:W-:Y:S01]  /*8040*/  ISETP.GE.AND P0, PT, R136, RZ, PT ;  /* 0x000000ff8800720c */ /* 0x000fe20003f06270 */
[----:B------:R-:W-:Y:S01]  /*8050*/  VIADD R32, R126, 0xfffffff9 ;  /* 0xfffffff97e207836 */ /* 0x000fe20000000000 */
[----:B------:R-:W-:Y:S01]  /*8060*/  ISETP.GE.AND P5, PT, R140, RZ, PT ;  /* 0x000000ff8c00720c */ /* 0x000fe20003fa6270 */
[----:B------:R1:W2:Y:S01]  /*8070*/  @!P6 LDG.E.U8 R142, desc[UR14][R30.64] ;  /* 0x0000000e1e8ee981 */ /* 0x0002a2000c1e1100 */
[----:B------:R-:W-:Y:S01]  /*8080*/  IMAD R33, R38, 0xe, RZ ;  /* 0x0000000e26217824 */ /* 0x000fe200078e02ff */
[----:B------:R-:W-:Y:S01]  /*8090*/  PRMT R135, RZ, 0x7610, R135 ;  /* 0x00007610ff877816 */ /* 0x000fe20000000087 */
[----:B------:R-:W-:-:S02]  /*80a0*/  VIADD R105, R126, 0xffffffe9 ;  /* 0xffffffe97e697836 */ /* 0x000fc40000000000 */
[----:B------:R-:W-:Y:S01]  /*80b0*/  IMAD R130, R38, 0x16, RZ ;  /* 0x0000001626827824 */ /* 0x000fe200078e02ff */
[----:B------:R-:W-:Y:S01]  /*80c0*/  PRMT R134, RZ, 0x7610, R134 ;  /* 0x00007610ff867816 */ /* 0x000fe20000000086 */
[----:B------:R-:W-:-:S04]  /*80d0*/  @!UP1 UIADD3 UR4, UPT, UPT, -UR5, 0x100000, URZ ;  /* 0x0010000005049890 */ /* 0x000fc8000fffe1ff */
[----:B------:R-:W-:Y:S02]  /*80e0*/  @!UP1 USHF.L.U32 UR5, UR4, 0xb, URZ ;  /* 0x0000000b04059899 */ /* 0x000fe400080006ff */
[----:B------:R-:W-:Y:S01]  /*80f0*/  @!UP1 USHF.L.U32 UR4, UR4, 0x1, URZ ;  /* 0x0000000104049899 */ /* 0x000fe200080006ff */
[----:B------:R-:W-:Y:S01]  /*8100*/  VOTEU.ALL UP2, P3 ;  /* 0x0000000000ff7886 */ /* 0x000fe20001840000 */
[----:B-1----:R-:W-:Y:S01]  /*8110*/  VIADD R30, R126, 0xffffff8a ;  /* 0xffffff8a7e1e7836 */ /* 0x002fe20000000000 */
[----:B------:R-:W-:Y:S01]  /*8120*/  PRMT R127, RZ, 0x7610, R127 ;  /* 0x00007610ff7f7816 */ /* 0x000fe2000000007f */
[----:B------:R-:W-:Y:S01]  /*8130*/  @!P4 IMAD.MOV R50, RZ, RZ, -R50 ;  /* 0x000000ffff32c224 */ /* 0x000fe200078e0a32 */
[----:B------:R-:W-:Y:S01]  /*8140*/  PRMT R125, RZ, 0x7610, R125 ;  /* 0x00007610ff7d7816 */ /* 0x000fe2000000007d */
[----:B------:R-:W1:Y:S01]  /*8150*/  LDCU UR9, c[0x0][0x3b0] ;  /* 0x00007600ff0977ac */ /* 0x000e620008000800 */
[----:B------:R-:W-:Y:S01]  /*8160*/  ISETP.GE.U32.AND P6, PT, R30, 0x7fffff0b, PT ;  /* 0x7fffff0b1e00780c */ /* 0x000fe20003fc6070 */
[----:B------:R-:W-:Y:S01]  /*8170*/  IMAD R30, R38, 0x75, RZ ;  /* 0x00000075261e7824 */ /* 0x000fe200078e02ff */
[----:B------:R-:W-:Y:S01]  /*8180*/  ISETP.GE.AND P4, PT, R138, RZ, PT ;  /* 0x000000ff8a00720c */ /* 0x000fe20003f86270 */
[----:B------:R-:W-:Y:S01]  /*8190*/  @!P1 IMAD.MOV R51, RZ, RZ, -R51 ;  /* 0x000000ffff339224 */ /* 0x000fe200078e0a33 */
[----:B------:R3:W-:Y:S01]  /*81a0*/  STL [R1+0x4bc], R27 ;  /* 0x0004bc1b01007387 */ /* 0x0007e20000100800 */
[----:B------:R-:W-:Y:S01]  /*81b0*/  PRMT R140, RZ, 0x7610, R140 ;  /* 0x00007610ff8c7816 */ /* 0x000fe2000000008c */
[----:B------:R-:W-:Y:S01]  /*81c0*/  @!P0 IMAD.MOV R53, RZ, RZ, -R53 ;  /* 0x000000ffff358224 */ /* 0x000fe200078e0a35 */
[C---:B0-----:R-:W-:Y:S01]  /*81d0*/  IADD3 R26, P1, PT, R30.reuse, R3, RZ ;  /* 0x000000031e1a7210 */ /* 0x041fe20007f3e0ff */
[----:B------:R-:W-:Y:S01]  /*81e0*/  @!P5 IMAD.MOV R56, RZ, RZ, -R56 ;  /* 0x000000ffff38d224 */ /* 0x000fe200078e0a38 */
[----:B------:R-:W-:Y:S01]  /*81f0*/  PRMT R137, RZ, 0x7610, R137 ;  /* 0x00007610ff897816 */ /* 0x000fe20000000089 */
[----:B------:R0:W1:Y:S01]  /*8200*/  @!UP2 SYNCS.EXCH.64 URZ, [UR6+0xc008], UR4 ;  /* 0x00c0080406ffa5b2 */ /* 0x0000620008000100 */
[----:B---3--:R-:W-:-:S02]  /*8210*/  LEA.HI.X.SX32 R27, R30, R2, 0x1, P1 ;  /* 0x000000021e1b7211 */ /* 0x008fc400008f0eff */
[----:B------:R-:W-:Y:S02]  /*8220*/  @!P6 IMAD.MOV.U32 R30, RZ, RZ, R26 ;  /* 0x000000ffff1ee224 */ /* 0x000fe400078e001a */
[----:B------:R-:W-:Y:S02]  /*8230*/  @!P4 IMAD.MOV R52, RZ, RZ, -R52 ;  /* 0x000000ffff34c224 */ /* 0x000fe400078e0a34 */
[----:B------:R-:W-:Y:S01]  /*8240*/  @!P6 IMAD.MOV.U32 R31, RZ, RZ, R27 ;  /* 0x000000ffff1fe224 */ /* 0x000fe200078e001b */
[----:B------:R-:W-:Y:S02]  /*8250*/  ISETP.GE.AND P4, PT, R151, RZ, PT ;  /* 0x000000ff9700720c */ /* 0x000fe40003f86270 */
[----:B------:R-:W-:Y:S01]  /*8260*/  ISETP.GE.AND P0, PT, R153, RZ, PT ;  /* 0x000000ff9900720c */ /* 0x000fe20003f06270 */
[----:B------:R3:W-:Y:S01]  /*8270*/  STL [R1+0x4d4], R26 ;  /* 0x0004d41a01007387 */ /* 0x0007e20000100800 */
[----:B------:R-:W-:Y:S01]  /*8280*/  ISETP.GE.AND P5, PT, R160, RZ, PT ;  /* 0x000000ffa000720c */ /* 0x000fe20003fa6270 */
[----:B0-----:R-:W0:Y:S02]  /*8290*/  LDCU UR4, c[0x0][0x3b0] ;  /* 0x00007600ff0477ac */ /* 0x001e240008000800 */
[----:B------:R1:W2:Y:S01]  /*82a0*/  @!P6 LDG.E.U8 R140, desc[UR14][R30.64] ;  /* 0x0000000e1e8ce981 */ /* 0x0002a2000c1e1100 */
[----:B------:R-:W-:Y:S01]  /*82b0*/  PRMT R138, RZ, 0x7610, R138 ;  /* 0x00007610ff8a7816 */ /* 0x000fe2000000008a */
[----:B------:R-:W0:Y:S01]  /*82c0*/  LDCU UR5, c[0x0][0x3b0] ;  /* 0x00007600ff0577ac */ /* 0x000e220008000800 */
[----:B-1----:R-:W-:-:S05]  /*82d0*/  VIADD R30, R126, 0xffffff82 ;  /* 0xffffff827e1e7836 */ /* 0x002fca0000000000 */
[----:B------:R-:W-:Y:S01]  /*82e0*/  ISETP.GE.U32.AND P6, PT, R30, 0x7fffff03, PT ;  /* 0x7fffff031e00780c */ /* 0x000fe20003fc6070 */
[----:B------:R-:W-:Y:S02]  /*82f0*/  IMAD R30, R38, 0x7d, RZ ;  /* 0x0000007d261e7824 */ /* 0x000fe400078e02ff */
[----:B------:R-:W-:-:S03]  /*8300*/  @!P4 IMAD.MOV R54, RZ, RZ, -R54 ;  /* 0x000000ffff36c224 */ /* 0x000fc600078e0a36 */
[C---:B---3--:R-:W-:Y:S01]  /*8310*/  IADD3 R26, P4, PT, R30.reuse, R3, RZ ;  /* 0x000000031e1a7210 */ /* 0x048fe20007f9e0ff */
[----:B------:R1:W-:Y:S01]  /*8320*/  STL [R1+0x4d0], R27 ;  /* 0x0004d01b01007387 */ /* 0x0003e20000100800 */
[----:B------:R-:W-:Y:S01]  /*8330*/  @!P0 IMAD.MOV R55, RZ, RZ, -R55 ;  /* 0x000000ffff378224 */ /* 0x000fe200078e0a37 */
[----:B------:R-:W-:Y:S02]  /*8340*/  ISETP.GE.AND P1, PT, R155, RZ, PT ;  /* 0x000000ff9b00720c */ /* 0x000fe40003f26270 */
[----:B------:R-:W-:Y:S02]  /*8350*/  ISETP.GE.AND P0, PT, R159, RZ, PT ;  /* 0x000000ff9f00720c */ /* 0x000fe40003f06270 */
[----:B-1----:R-:W-:Y:S01]  /*8360*/  LEA.HI.X.SX32 R27, R30, R2, 0x1, P4 ;  /* 0x000000021e1b7211 */ /* 0x002fe200020f0eff */
[----:B------:R-:W-:-:S04]  /*8370*/  @!P6 IMAD.MOV.U32 R30, RZ, RZ, R26 ;  /* 0x000000ffff1ee224 */ /* 0x000fc800078e001a */
[----:B------:R-:W-:-:S05]  /*8380*/  @!P6 IMAD.MOV.U32 R31, RZ, RZ, R27 ;  /* 0x000000ffff1fe224 */ /* 0x000fca00078e001b */
[----:B------:R1:W3:Y:S01]  /*8390*/  @!P6 LDG.E.U8 R138, desc[UR14][R30.64] ;  /* 0x0000000e1e8ae981 */ /* 0x0002e2000c1e1100 */
[----:B------:R-:W-:Y:S01]  /*83a0*/  ISETP.GE.U32.AND P6, PT, R32, 0x7fffff7a, PT ;  /* 0x7fffff7a2000780c */ /* 0x000fe20003fc6070 */
[----:B------:R-:W-:Y:S01]  /*83b0*/  @!P1 IMAD.MOV R59, RZ, RZ, -R59 ;  /* 0x000000ffff3b9224 */ /* 0x000fe200078e0a3b */
[----:B------:R-:W-:Y:S01]  /*83c0*/  ISETP.GE.AND P1, PT, R163, RZ, PT ;  /* 0x000000ffa300720c */ /* 0x000fe20003f26270 */
[----:B------:R-:W-:Y:S01]  /*83d0*/  @!P5 IMAD.MOV R58, RZ, RZ, -R58 ;  /* 0x000000ffff3ad224 */ /* 0x000fe200078e0a3a */
[----:B------:R-:W-:Y:S01]  /*83e0*/  ISETP.GE.AND P5, PT, R162, RZ, PT ;  /* 0x000000ffa200720c */ /* 0x000fe20003fa6270 */
[----:B------:R-:W-:Y:S02]  /*83f0*/  @!P0 IMAD.MOV R57, RZ, RZ, -R57 ;  /* 0x000000ffff398224 */ /* 0x000fe400078e0a39 */
[----:B-1----:R-:W-:-:S05]  /*8400*/  IMAD R31, R38, 0x6, RZ ;  /* 0x00000006261f7824 */ /* 0x002fca00078e02ff */
[----:B------:R-:W-:Y:S01]  /*8410*/  IADD3 R30, P0, PT, R31, R3, RZ ;  /* 0x000000031f1e7210 */ /* 0x000fe20007f1e0ff */
[----:B------:R-:W-:-:S03]  /*8420*/  VIADD R32, R126, 0xfffffff1 ;  /* 0xfffffff17e207836 */ /* 0x000fc60000000000 */
[----:B------:R-:W-:Y:S02]  /*8430*/  LEA.HI.X.SX32 R31, R31, R2, 0x1, P0 ;  /* 0x000000021f1f7211 */ /* 0x000fe400000f0eff */
[----:B------:R-:W-:-:S03]  /*8440*/  ISETP.GE.AND P4, PT, R161, RZ, PT ;  /* 0x000000ffa100720c */ /* 0x000fc60003f86270 */
[----:B------:R-:W2:Y:S01]  /*8450*/  @!P6 LDG.E.U8 R137, desc[UR14][R30.64] ;  /* 0x0000000e1e89e981 */ /* 0x000ea2000c1e1100 */
[----:B------:R-:W-:Y:S01]  /*8460*/  ISETP.GE.U32.AND P6, PT, R32, 0x7fffff72, PT ;  /* 0x7fffff722000780c */ /* 0x000fe20003fc6070 */
[----:B------:R-:W-:Y:S01]  /*8470*/  @!P1 IMAD.MOV R61, RZ, RZ, -R61 ;  /* 0x000000ffff3d9224 */ /* 0x000fe200078e0a3d */
[----:B------:R-:W-:Y:S01]  /*8480*/  ISETP.GE.AND P1, PT, R165, RZ, PT ;  /* 0x000000ffa500720c */ /* 0x000fe20003f26270 */
[----:B------:R-:W-:Y:S01]  /*8490*/  @!P5 IMAD.MOV R60, RZ, RZ, -R60 ;  /* 0x000000ffff3cd224 */ /* 0x000fe200078e0a3c */
[C---:B------:R-:W-:Y:S02]  /*84a0*/  IADD3 R32, P5, PT, R33.reuse, R3, RZ ;  /* 0x0000000321207210 */ /* 0x040fe40007fbe0ff */
[----:B------:R-:W-:Y:S02]  /*84b0*/  ISETP.GE.AND P0, PT, R164, RZ, PT ;  /* 0x000000ffa400720c */ /* 0x000fe40003f06270 */
[----:B------:R-:W-:Y:S01]  /*84c0*/  LEA.HI.X.SX32 R33, R33, R2, 0x1, P5 ;  /* 0x0000000221217211 */ /* 0x000fe200028f0eff */
[----:B------:R-:W-:Y:S01]  /*84d0*/  @!P4 IMAD.MOV R62, RZ, RZ, -R62 ;  /* 0x000000ffff3ec224 */ /* 0x000fe200078e0a3e */
[----:B------:R-:W-:-:S03]  /*84e0*/  ISETP.GE.AND P4, PT, R25, RZ, PT ;  /* 0x000000ff1900720c */ /* 0x000fc60003f86270 */
[----:B------:R-:W2:Y:S01]  /*84f0*/  @!P6 LDG.E.U8 R135, desc[UR14][R32.64] ;  /* 0x0000000e2087e981 */ /* 0x000ea2000c1e1100 */
[----:B------:R-:W-:Y:S01]  /*8500*/  ISETP.GE.U32.AND P6, PT, R105, 0x7fffff6a, PT ;  /* 0x7fffff6a6900780c */ /* 0x000fe20003fc6070 */
[----:B------:R-:W-:Y:S01]  /*8510*/  @!P1 IMAD.MOV R63, RZ, RZ, -R63 ;  /* 0x000000ffff3f9224 */ /* 0x000fe200078e0a3f */
[----:B------:R-:W-:-:S03]  /*8520*/  IADD3 R131, P1, PT, R130, R3, RZ ;  /* 0x0000000382837210 */ /* 0x000fc60007f3e0ff */
[----:B------:R-:W-:Y:S01]  /*8530*/  @!P0 IMAD.MOV R65, RZ, RZ, -R65 ;  /* 0x000000ffff418224 */ /* 0x000fe200078e0a41 */
[----:B------:R-:W-:Y:S02]  /*8540*/  LEA.HI.X.SX32 R130, R130, R2, 0x1, P1 ;  /* 0x0000000282827211 */ /* 0x000fe400008f0eff */
[----:B------:R-:W-:Y:S01]  /*8550*/  ISETP.GE.AND P0, PT, R23, RZ, PT ;  /* 0x000000ff1700720c */ /* 0x000fe20003f06270 */
[----:B------:R-:W-:Y:S01]  /*8560*/  @!P4 IMAD.MOV R64, RZ, RZ, -R64 ;  /* 0x000000ffff40c224 */ /* 0x000fe200078e0a40 */
[----:B------:R-:W-:Y:S01]  /*8570*/  ISETP.GE.AND P4, PT, R22, RZ, PT ;  /* 0x000000ff1600720c */ /* 0x000fe20003f86270 */
[----:B------:R-:W-:Y:S01]  /*8580*/  VIADD R105, R126, 0xffffffe1 ;  /* 0xffffffe17e697836 */ /* 0x000fe20000000000 */
[----:B------:R-:W-:Y:S01]  /*8590*/  ISETP.GE.AND P5, PT, R24, RZ, PT ;  /* 0x000000ff1800720c */ /* 0x000fe20003fa6270 */
[----:B------:R-:W-:Y:S02]  /*85a0*/  @!P6 IMAD.MOV.U32 R106, RZ, RZ, R131 ;  /* 0x000000ffff6ae224 */ /* 0x000fe400078e0083 */
[----:B------:R-:W-:-:S05]  /*85b0*/  @!P6 IMAD.MOV.U32 R107, RZ, RZ, R130 ;  /* 0x000000ffff6be224 */ /* 0x000fca00078e0082 */
[----:B------:R1:W2:Y:S01]  /*85c0*/  @!P6 LDG.E.U8 R134, desc[UR14][R106.64] ;  /* 0x0000000e6a86e981 */ /* 0x0002a2000c1e1100 */
[----:B------:R-:W-:Y:S01]  /*85d0*/  ISETP.GE.U32.AND P6, PT, R105, 0x7fffff62, PT ;  /* 0x7fffff626900780c */ /* 0x000fe20003fc6070 */
[----:B------:R-:W-:Y:S02]  /*85e0*/  IMAD R105, R38, 0x1e, RZ ;  /* 0x0000001e26697824 */ /* 0x000fe400078e02ff */
[----:B------:R-:W-:Y:S01]  /*85f0*/  @!P0 IMAD.MOV R67, RZ, RZ, -R67 ;  /* 0x000000ffff438224 */ /* 0x000fe200078e0a43 */
[----:B------:R-:W-:Y:S01]  /*8600*/  ISETP.GE.AND P0, PT, R18, RZ, PT ;  /* 0x000000ff1200720c */ /* 0x000fe20003f06270 */
[----:B------:R-:W-:Y:S01]  /*8610*/  @!P4 IMAD.MOV R66, RZ, RZ, -R66 ;  /* 0x000000ffff42c224 */ /* 0x000fe200078e0a42 */
[----:B------:R-:W-:Y:S01]  /*8620*/  IADD3 R18, P4, PT, R105, R3, RZ ;  /* 0x0000000369127210 */ /* 0x000fe20007f9e0ff */
[----:B------:R-:W-:Y:S01]  /*8630*/  @!P5 IMAD.MOV R68, RZ, RZ, -R68 ;  /* 0x000000ffff44d224 */ /* 0x000fe200078e0a44 */
[----:B------:R-:W-:Y:S02]  /*8640*/  ISETP.GE.AND P5, PT, R19, RZ, PT ;  /* 0x000000ff1300720c */ /* 0x000fe40003fa6270 */
[----:B------:R-:W-:-:S02]  /*8650*/  LEA.HI.X.SX32 R19, R105, R2, 0x1, P4 ;  /* 0x0000000269137211 */ /* 0x000fc400020f0eff */
[----:B------:R-:W-:Y:S01]  /*8660*/  PRMT R133, RZ, 0x7610, R133 ;  /* 0x00007610ff857816 */ /* 0x000fe20000000085 */
[----:B-1----:R-:W-:Y:S01]  /*8670*/  @!P6 IMAD.MOV.U32 R106, RZ, RZ, R18 ;  /* 0x000000ffff6ae224 */ /* 0x002fe200078e0012 */
[----:B------:R-:W-:Y:S01]  /*8680*/  ISETP.GE.AND P1, PT, R21, RZ, PT ;  /* 0x000000ff1500720c */ /* 0x000fe20003f26270 */
[----:B------:R-:W-:Y:S02]  /*8690*/  @!P6 IMAD.MOV.U32 R107, RZ, RZ, R19 ;  /* 0x000000ffff6be224 */ /* 0x000fe400078e0013 */
[----:B------:R-:W-:-:S03]  /*86a0*/  VIADD R105, R126, 0xffffffd9 ;  /* 0xffffffd97e697836 */ /* 0x000fc60000000000 */
[----:B------:R1:W2:Y:S02]  /*86b0*/  @!P6 LDG.E.U8 R133, desc[UR14][R106.64] ;  /* 0x0000000e6a85e981 */ /* 0x0002a4000c1e1100 */
[----:B------:R-:W-:Y:S01]  /*86c0*/  ISETP.GE.U32.AND P6, PT, R105, 0x7fffff5a, PT ;  /* 0x7fffff5a6900780c */ /* 0x000fe20003fc6070 */
[----:B------:R-:W-:Y:S02]  /*86d0*/  IMAD R105, R38, 0x26, RZ ;  /* 0x0000002626697824 */ /* 0x000fe400078e02ff */
[----:B------:R-:W-:Y:S01]  /*86e0*/  @!P5 IMAD.MOV R70, RZ, RZ, -R70 ;  /* 0x000000ffff46d224 */ /* 0x000fe200078e0a46 */
[----:B------:R-:W-:Y:S01]  /*86f0*/  ISETP.GE.AND P5, PT, R15, RZ, PT ;  /* 0x000000ff0f00720c */ /* 0x000fe20003fa6270 */
[----:B------:R-:W-:Y:S01]  /*8700*/  @!P0 IMAD.MOV R69, RZ, RZ, -R69 ;  /* 0x000000ffff458224 */ /* 0x000fe200078e0a45 */
[----:B------:R-:W-:Y:S01]  /*8710*/  IADD3 R15, P0, PT, R105, R3, RZ ;  /* 0x00000003690f7210 */ /* 0x000fe20007f1e0ff */
[----:B------:R-:W-:Y:S01]  /*8720*/  @!P1 IMAD.MOV R71, RZ, RZ, -R71 ;  /* 0x000000ffff479224 */ /* 0x000fe200078e0a47 */
[----:B------:R-:W-:-:S02]  /*8730*/  ISETP.GE.AND P1, PT, R16, RZ, PT ;  /* 0x000000ff1000720c */ /* 0x000fc40003f26270 */
[----:B------:R-:W-:Y:S01]  /*8740*/  LEA.HI.X.SX32 R16, R105, R2, 0x1, P0 ;  /* 0x0000000269107211 */ /* 0x000fe200000f0eff */
[----:B------:R-:W-:Y:S01]  /*8750*/  VIADD R105, R126, 0xffffffd1 ;  /* 0xffffffd17e697836 */ /* 0x000fe20000000000 */
[----:B------:R-:W-:Y:S01]  /*8760*/  ISETP.GE.AND P4, PT, R20, RZ, PT ;  /* 0x000000ff1400720c */ /* 0x000fe20003f86270 */
[----:B-1----:R-:W-:Y:S02]  /*8770*/  @!P6 IMAD.MOV.U32 R106, RZ, RZ, R15 ;  /* 0x000000ffff6ae224 */ /* 0x002fe400078e000f */
        /* <DEDUP_REMOVED lines=10> */
[----:B------:R-:W-:Y:S01]  /*8820*/  LEA.HI.X.SX32 R13, R105, R2, 0x1, P5 ;  /* 0x00000002690d7211 */ /* 0x000fe200028f0eff */
[----:B------:R-:W-:Y:S01]  /*8830*/  VIADD R105, R126, 0xffffffc9 ;  /* 0xffffffc97e697836 */ /* 0x000fe20000000000 */
[----:B------:R-:W-:Y:S01]  /*8840*/  ISETP.GE.AND P0, PT, R17, RZ, PT ;  /* 0x000000ff1100720c */ /* 0x000fe20003f06270 */
[----:B-1----:R-:W-:-:S02]  /*8850*/  @!P6 IMAD.MOV.U32 R106, RZ, RZ, R12 ;  /* 0x000000ffff6ae224 */ /* 0x002fc400078e000c */
[----:B------:R-:W-:-:S05]  /*8860*/  @!P6 IMAD.MOV.U32 R107, RZ, RZ, R13 ;  /* 0x000000ffff6be224 */ /* 0x000fca00078e000d */
[----:B------:R1:W2:Y:S01]  /*8870*/  @!P6 LDG.E.U8 R125, desc[UR14][R106.64] ;  /* 0x0000000e6a7de981 */ /* 0x0002a2000c1e1100 */
[----:B------:R-:W-:Y:S01]  /*8880*/  ISETP.GE.U32.AND P6, PT, R105, 0x7fffff4a, PT ;  /* 0x7fffff4a6900780c */ /* 0x000fe20003fc6070 */
[----:B------:R-:W-:Y:S02]  /*8890*/  IMAD R105, R38, 0x36, RZ ;  /* 0x0000003626697824 */ /* 0x000fe400078e02ff */
[----:B------:R-:W-:Y:S01]  /*88a0*/  @!P4 IMAD.MOV R76, RZ, RZ, -R76 ;  /* 0x000000ffff4cc224 */ /* 0x000fe200078e0a4c */
[----:B------:R-:W-:Y:S01]  /*88b0*/  ISETP.GE.AND P4, PT, R9, RZ, PT ;  /* 0x000000ff0900720c */ /* 0x000fe20003f86270 */
[----:B------:R-:W-:Y:S01]  /*88c0*/  @!P1 IMAD.MOV R75, RZ, RZ, -R75 ;  /* 0x000000ffff4b9224 */ /* 0x000fe200078e0a4b */
[C---:B------:R-:W-:Y:S01]  /*88d0*/  IADD3 R9, P1, PT, R105.reuse, R3, RZ ;  /* 0x0000000369097210 */ /* 0x040fe20007f3e0ff */
        /* <DEDUP_REMOVED lines=17> */
[----:B------:R-:W-:Y:S02]  /*89f0*/  LEA.HI.X.SX32 R8, R105, R2, 0x1, P4 ;  /* 0x0000000269087211 */ /* 0x000fe400020f0eff */
        /* <DEDUP_REMOVED lines=15> */
[----:B------:R-:W-:Y:S01]  /*8af0*/  STL [R1+0x4dc], R26 ;  /* 0x0004dc1a01007387 */ /* 0x000fe20000100800 */
[----:B------:R-:W-:Y:S01]  /*8b00*/  ISETP.GE.AND P4, PT, R141, RZ, PT ;  /* 0x000000ff8d00720c */ /* 0x000fe20003f86270 */
[----:B------:R-:W-:Y:S01]  /*8b10*/  @!P6 IMAD.MOV.U32 R128, RZ, RZ, R4 ;  /* 0x000000ffff80e224 */ /* 0x000fe200078e0004 */
[----:B-1----:R-:W-:Y:S01]  /*8b20*/  PRMT R107, RZ, 0x7610, R107 ;  /* 0x00007610ff6b7816 */ /* 0x002fe2000000006b */
[----:B------:R-:W-:Y:S01]  /*8b30*/  STL [R1+0x4d8], R27 ;  /* 0x0004d81b01007387 */ /* 0x000fe20000100800 */
[----:B------:R-:W-:-:S03]  /*8b40*/  @!P6 IMAD.MOV.U32 R129, RZ, RZ, R5 ;  /* 0x000000ffff81e224 */ /* 0x000fc600078e0005 */
[----:B------:R-:W-:Y:S01]  /*8b50*/  STL [R1+0x63c], R30 ;  /* 0x00063c1e01007387 */ /* 0x000fe20000100800 */
[----:B------:R-:W-:-:S03]  /*8b60*/  VIADD R105, R126, 0xffffffb1 ;  /* 0xffffffb17e697836 */ /* 0x000fc60000000000 */
[----:B------:R-:W-:Y:S04]  /*8b70*/  STL [R1+0x638], R31 ;  /* 0x0006381f01007387 */ /* 0x000fe80000100800 */
[----:B------:R-:W-:Y:S04]  /*8b80*/  STL [R1+0x644], R32 ;  /* 0x0006442001007387 */ /* 0x000fe80000100800 */
[----:B------:R-:W-:Y:S04]  /*8b90*/  STL [R1+0x640], R33 ;  /* 0x0006402101007387 */ /* 0x000fe80000100800 */
[----:B------:R-:W-:Y:S04]  /*8ba0*/  STL [R1+0x64c], R131 ;  /* 0x00064c8301007387 */ /* 0x000fe80000100800 */
[----:B------:R-:W-:Y:S04]  /*8bb0*/  STL [R1+0x648], R130 ;  /* 0x0006488201007387 */ /* 0x000fe80000100800 */
[----:B------:R-:W-:Y:S04]  /*8bc0*/  STL [R1+0x14], R18 ;  /* 0x0000141201007387 */ /* 0x000fe80000100800 */
[----:B------:R1:W2:Y:S01]  /*8bd0*/  @!P6 LDG.E.U8 R107, desc[UR14][R128.64] ;  /* 0x0000000e806be981 */ /* 0x0002a2000c1e1100 */
[----:B------:R-:W-:Y:S01]  /*8be0*/  ISETP.GE.U32.AND P6, PT, R105, 0x7fffff32, PT ;  /* 0x7fffff326900780c */ /* 0x000fe20003fc6070 */
[----:B------:R-:W-:-:S02]  /*8bf0*/  IMAD R105, R38, 0x4e, RZ ;  /* 0x0000004e26697824 */ /* 0x000fc400078e02ff */
[----:B------:R-:W-:Y:S01]  /*8c00*/  STL [R1+0x10], R19 ;  /* 0x0000101301007387 */ /* 0x000fe20000100800 */
[----:B------:R-:W-:-:S03]  /*8c10*/  @!P4 IMAD.MOV R86, RZ, RZ, -R86 ;  /* 0x000000ffff56c224 */ /* 0x000fc600078e0a56 */
[----:B------:R-:W-:Y:S01]  /*8c20*/  STL [R1+0x54], R15 ;  /* 0x0000540f01007387 */ /* 0x000fe20000100800 */
[----:B------:R-:W-:-:S03]  /*8c30*/  ISETP.GE.AND P4, PT, R0, RZ, PT ;  /* 0x000000ff0000720c */ /* 0x000fc60003f86270 */
[----:B------:R-:W-:Y:S01]  /*8c40*/  STL [R1+0x50], R16 ;  /* 0x0000501001007387 */ /* 0x000fe20000100800 */
[----:B------:R-:W-:-:S03]  /*8c50*/  @!P5 IMAD.MOV R84, RZ, RZ, -R84 ;  /* 0x000000ffff54d224 */ /* 0x000fc600078e0a54 */
[----:B------:R-:W-:Y:S01]  /*8c60*/  STL [R1+0x304], R12 ;  /* 0x0003040c01007387 */ /* 0x000fe20000100800 */
[----:B------:R-:W-:-:S03]  /*8c70*/  IADD3 R0, P5, PT, R105, R3, RZ ;  /* 0x0000000369007210 */ /* 0x000fc60007fbe0ff */
[----:B------:R-:W-:Y:S01]  /*8c80*/  STL [R1+0x300], R13 ;  /* 0x0003000d01007387 */ /* 0x000fe20000100800 */
[----:B------:R-:W-:-:S03]  /*8c90*/  ISETP.GE.AND P0, PT, R6, RZ, PT ;  /* 0x000000ff0600720c */ /* 0x000fc60003f06270 */
[----:B------:R-:W-:Y:S04]  /*8ca0*/  STL [R1+0x33c], R9 ;  /* 0x00033c0901007387 */ /* 0x000fe80000100800 */
[----:B------:R-:W-:Y:S04]  /*8cb0*/  STL [R1+0x338], R10 ;  /* 0x0003380a01007387 */ /* 0x000fe80000100800 */
[----:B------:R-:W-:Y:S04]  /*8cc0*/  STL [R1+0x374], R7 ;  /* 0x0003740701007387 */ /* 0x000fe80000100800 */
[----:B------:R-:W-:Y:S01]  /*8cd0*/  STL [R1+0x370], R8 ;  /* 0x0003700801007387 */ /* 0x000fe20000100800 */
[----:B------:R-:W-:-:S03]  /*8ce0*/  @!P1 IMAD.MOV R85, RZ, RZ, -R85 ;  /* 0x000000ffff559224 */ /* 0x000fc600078e0a55 */
[----:B------:R0:W-:Y:S01]  /*8cf0*/  STL [R1+0x3b0], R4 ;  /* 0x0003b00401007387 */ /* 0x0001e20000100800 */
[----:B------:R-:W-:Y:S01]  /*8d00*/  ISETP.GE.AND P1, PT, R115, RZ, PT ;  /* 0x000000ff7300720c */ /* 0x000fe20003f26270 */
[----:B-1----:R-:W-:Y:S01]  /*8d10*/  @!P6 IMAD.MOV.U32 R128, RZ, RZ, R0 ;  /* 0x000000ffff80e224 */ /* 0x002fe200078e0000 */
[----:B------:R-:W-:Y:S02]  /*8d20*/  PRMT R106, RZ, 0x7610, R106 ;  /* 0x00007610ff6a7816 */ /* 0x000fe4000000006a */
[----:B0-----:R-:W-:Y:S01]  /*8d30*/  LEA.HI.X.SX32 R4, R105, R2, 0x1, P5 ;  /* 0x0000000269047211 */ /* 0x001fe200028f0eff */
[----:B------:R-:W-:-:S04]  /*8d40*/  VIADD R105, R126, 0xffffffa9 ;  /* 0xffffffa97e697836 */ /* 0x000fc80000000000 */
[----:B------:R-:W-:Y:S02]  /*8d50*/  @!P6 IMAD.MOV.U32 R129, RZ, RZ, R4 ;  /* 0x000000ffff81e224 */ /* 0x000fe400078e0004 */
[----:B------:R-:W-:Y:S01]  /*8d60*/  @!P0 IMAD.MOV R88, RZ, RZ, -R88 ;  /* 0x000000ffff588224 */ /* 0x000fe200078e0a58 */
[----:B------:R-:W-:Y:S02]  /*8d70*/  ISETP.GE.AND P0, PT, R120, RZ, PT ;  /* 0x000000ff7800720c */ /* 0x000fe40003f06270 */
[----:B------:R0:W2:Y:S01]  /*8d80*/  @!P6 LDG.E.U8 R106, desc[UR14][R128.64] ;  /* 0x0000000e806ae981 */ /* 0x0000a2000c1e1100 */
[----:B------:R-:W-:Y:S01]  /*8d90*/  ISETP.GE.U32.AND P6, PT, R105, 0x7fffff2a, PT ;  /* 0x7fffff2a6900780c */ /* 0x000fe20003fc6070 */
[----:B------:R-:W-:Y:S02]  /*8da0*/  IMAD R105, R38, 0x56, RZ ;  /* 0x0000005626697824 */ /* 0x000fe400078e02ff */
[----:B------:R-:W-:Y:S01]  /*8db0*/  STL [R1+0x3a8], R5 ;  /* 0x0003a80501007387 */ /* 0x000fe20000100800 */
[----:B------:R-:W-:-:S03]  /*8dc0*/  @!P1 IMAD.MOV R34, RZ, RZ, -R34 ;  /* 0x000000ffff229224 */ /* 0x000fc600078e0a22 */
[----:B------:R1:W-:Y:S01]  /*8dd0*/  STL [R1+0x3e8], R0 ;  /* 0x0003e80001007387 */ /* 0x0003e20000100800 */
[----:B------:R-:W-:-:S03]  /*8de0*/  @!P4 IMAD.MOV R87, RZ, RZ, -R87 ;  /* 0x000000ffff57c224 */ /* 0x000fc600078e0a57 */
[----:B------:R0:W-:Y:S01]  /*8df0*/  STL [R1+0x3e4], R4 ;  /* 0x0003e40401007387 */ /* 0x0001e20000100800 */
[----:B-1----:R-:W-:-:S04]  /*8e00*/  IADD3 R0, P1, PT, R105, R3, RZ ;  /* 0x0000000369007210 */ /* 0x002fc80007f3e0ff */
[----:B0-----:R-:W-:Y:S01]  /*8e10*/  LEA.HI.X.SX32 R4, R105, R2, 0x1, P1 ;  /* 0x0000000269047211 */ /* 0x001fe200008f0eff */
[----:B------:R-:W-:Y:S01]  /*8e20*/  @!P0 IMAD.MOV R90, RZ, RZ, -R90 ;  /* 0x000000ffff5a8224 */ /* 0x000fe200078e0a5a */
[----:B------:R-:W-:Y:S01]  /*8e30*/  ISETP.GE.AND P4, PT, R109, RZ, PT ;  /* 0x000000ff6d00720c */ /* 0x000fe20003f86270 */
[----:B------:R-:W-:Y:S01]  /*8e40*/  @!P6 IMAD.MOV.U32 R120, RZ, RZ, R0 ;  /* 0x000000ffff78e224 */ /* 0x000fe200078e0000 */
[----:B------:R-:W-:Y:S01]  /*8e50*/  PRMT R105, RZ, 0x7610, R105 ;  /* 0x00007610ff697816 */ /* 0x000fe20000000069 */
[----:B------:R-:W-:Y:S01]  /*8e60*/  @!P6 IMAD.MOV.U32 R121, RZ, RZ, R4 ;  /* 0x000000ffff79e224 */ /* 0x000fe200078e0004 */
[----:B------:R-:W-:Y:S01]  /*8e70*/  ISETP.GE.AND P0, PT, R101, RZ, PT ;  /* 0x000000ff6500720c */ /* 0x000fe20003f06270 */
[----:B------:R-:W-:Y:S01]  /*8e80*/  VIADD R101, R126, 0xffffffa1 ;  /* 0xffffffa17e657836 */ /* 0x000fe20000000000 */
[----:B------:R-:W-:Y:S02]  /*8e90*/  ISETP.GE.AND P5, PT, R118, RZ, PT ;  /* 0x000000ff7600720c */ /* 0x000fe40003fa6270 */
[----:B------:R0:W2:Y:S02]  /*8ea0*/  @!P6 LDG.E.U8 R105, desc[UR14][R120.64] ;  /* 0x0000000e7869e981 */ /* 0x0000a4000c1e1100 */
[----:B------:R-:W-:Y:S01]  /*8eb0*/  ISETP.GE.U32.AND P6, PT, R101, 0x7fffff22, PT ;  /* 0x7fffff226500780c */ /* 0x000fe20003fc6070 */
[----:B------:R-:W-:Y:S01]  /*8ec0*/  IMAD R101, R38, 0x5e, RZ ;  /* 0x0000005e26657824 */ /* 0x000fe200078e02ff */
[----:B------:R1:W-:Y:S01]  /*8ed0*/  STL [R1+0x420], R0 ;  /* 0x0004200001007387 */ /* 0x0003e20000100800 */
[----:B------:R-:W-:-:S03]  /*8ee0*/  @!P4 IMAD.MOV R89, RZ, RZ, -R89 ;  /* 0x000000ffff59c224 */ /* 0x000fc600078e0a59 */
[----:B------:R0:W-:Y:S01]  /*8ef0*/  STL [R1+0x41c], R4 ;  /* 0x00041c0401007387 */ /* 0x0001e20000100800 */
[C---:B-1----:R-:W-:Y:S02]  /*8f00*/  IADD3 R0, P4, PT, R101.reuse, R3, RZ ;  /* 0x0000000365007210 */ /* 0x042fe40007f9e0ff */
[----:B------:R-:W-:Y:S02]  /*8f10*/  @!P5 IMAD.MOV R91, RZ, RZ, -R91 ;  /* 0x000000ffff5bd224 */ /* 0x000fe400078e0a5b */
[----:B0-----:R-:W-:Y:S02]  /*8f20*/  LEA.HI.X.SX32 R4, R101, R2, 0x1, P4 ;  /* 0x0000000265047211 */ /* 0x001fe400020f0eff */
[----:B------:R-:W-:Y:S02]  /*8f30*/  ISETP.GE.AND P4, PT, R103, RZ, PT ;  /* 0x000000ff6700720c */ /* 0x000fe40003f86270 */
[----:B------:R-:W-:Y:S01]  /*8f40*/  ISETP.GE.AND P5, PT, R114, RZ, PT ;  /* 0x000000ff7200720c */ /* 0x000fe20003fa6270 */
[----:B------:R-:W-:Y:S01]  /*8f50*/  @!P6 IMAD.MOV.U32 R114, RZ, RZ, R0 ;  /* 0x000000ffff72e224 */ /* 0x000fe200078e0000 */
[----:B------:R-:W-:Y:S01]  /*8f60*/  PRMT R103, RZ, 0x7610, R103 ;  /* 0x00007610ff677816 */ /* 0x000fe20000000067 */
[----:B------:R-:W-:-:S02]  /*8f70*/  @!P6 IMAD.MOV.U32 R115, RZ, RZ, R4 ;  /* 0x000000ffff73e224 */ /* 0x000fc400078e0004 */
[----:B------:R-:W-:-:S03]  /*8f80*/  VIADD R101, R126, 0xffffff99 ;  /* 0xffffff997e657836 */ /* 0x000fc60000000000 */
[----:B------:R0:W2:Y:S02]  /*8f90*/  @!P6 LDG.E.U8 R103, desc[UR14][R114.64] ;  /* 0x0000000e7267e981 */ /* 0x0000a4000c1e1100 */
[----:B------:R-:W-:Y:S01]  /*8fa0*/  ISETP.GE.U32.AND P6, PT, R101, 0x7fffff1a, PT ;  /* 0x7fffff1a6500780c */ /* 0x000fe20003fc6070 */
[----:B------:R-:W-:Y:S01]  /*8fb0*/  IMAD R101, R38, 0x66, RZ ;  /* 0x0000006626657824 */ /* 0x000fe200078e02ff */
[----:B------:R1:W-:Y:S01]  /*8fc0*/  STL [R1+0x458], R0 ;  /* 0x0004580001007387 */ /* 0x0003e20000100800 */
[----:B------:R-:W-:-:S03]  /*8fd0*/  @!P0 IMAD.MOV R92, RZ, RZ, -R92 ;  /* 0x000000ffff5c8224 */ /* 0x000fc600078e0a5c */
[----:B------:R0:W-:Y:S01]  /*8fe0*/  STL [R1+0x454], R4 ;  /* 0x0004540401007387 */ /* 0x0001e20000100800 */
[----:B-1----:R-:W-:-:S04]  /*8ff0*/  IADD3 R0, P0, PT, R101, R3, RZ ;  /* 0x0000000365007210 */ /* 0x002fc80007f1e0ff */
[----:B0-----:R-:W-:Y:S01]  /*9000*/  LEA.HI.X.SX32 R4, R101, R2, 0x1, P0 ;  /* 0x0000000265047211 */ /* 0x001fe200000f0eff */
[----:B------:R-:W-:Y:S04]  /*9010*/  STL [R1+0x490], R0 ;  /* 0x0004900001007387 */ /* 0x000fe80000100800 */
[----:B------:R0:W-:Y:S04]  /*9020*/  STL [R1+0x48c], R4 ;  /* 0x00048c0401007387 */ /* 0x0001e80000100800 */
[----:B------:R-:W2:Y:S04]  /*9030*/  LDL.LU R132, [R1+0xc8] ;  /* 0x0000c80001847983 */ /* 0x000ea80000300800 */
[----:B------:R-:W3:Y:S01]  /*9040*/  LDL.LU R124, [R1+0xc4] ;  /* 0x0000c400017c7983 */ /* 0x000ee20000300800 */
[----:B------:R-:W-:Y:S01]  /*9050*/  @!P4 IMAD.MOV R98, RZ, RZ, -R98 ;  /* 0x000000ffff62c224 */ /* 0x000fe200078e0a62 */
[----:B------:R-:W-:-:S02]  /*9060*/  ISETP.NE.AND P4, PT, R35, RZ, PT ;  /* 0x000000ff2300720c */ /* 0x000fc40003f85270 */
[----:B------:R-:W4:Y:S01]  /*9070*/  LDL.LU R131, [R1+0xd8] ;  /* 0x0000d80001837983 */ /* 0x000f220000300800 */
[----:B------:R-:W-:-:S03]  /*9080*/  LOP3.LUT R35, RZ, R35, RZ, 0x33, !PT ;  /* 0x00000023ff237212 */ /* 0x000fc600078e33ff */
[----:B------:R-:W4:Y:S01]  /*9090*/  LDL.LU R33, [R1+0xd4] ;  /* 0x0000d40001217983 */ /* 0x000f220000300800 */
[----:B------:R-:W-:-:S03]  /*90a0*/  SEL R29, R35, R36, !P4 ;  /* 0x00000024231d7207 */ /* 0x000fc60006000000 */
[----:B------:R-:W4:Y:S04]  /*90b0*/  LDL.LU R32, [R1+0x1f8] ;  /* 0x0001f80001207983 */ /* 0x000f280000300800 */
[----:B------:R-:W4:Y:S04]  /*90c0*/  LDL.LU R31, [R1+0xe8] ;  /* 0x0000e800011f7983 */ /* 0x000f280000300800 */
[----:B------:R-:W4:Y:S04]  /*90d0*/  LDL.LU R136, [R1+0xe4] ;  /* 0x0000e40001887983 */ /* 0x000f280000300800 */
[----:B------:R-:W4:Y:S01]  /*90e0*/  LDL.LU R36, [R1+0x1fc] ;  /* 0x0001fc0001247983 */ /* 0x000f220000300800 */
[----:B------:R-:W-:Y:S01]  /*90f0*/  ISETP.GE.AND P1, PT, R113, RZ, PT ;  /* 0x000000ff7100720c */ /* 0x000fe20003f26270 */
[----:B------:R-:W1:Y:S01]  /*9100*/  S2R R141, SR_TID.X ;  /* 0x00000000008d7919 */ /* 0x000e620000002100 */
[----:B------:R-:W-:Y:S01]  /*9110*/  @!P5 IMAD.MOV R93, RZ, RZ, -R93 ;  /* 0x000000ffff5dd224 */ /* 0x000fe200078e0a5d */
[----:B------:R-:W-:-:S02]  /*9120*/  ISETP.GE.AND P0, PT, R104, RZ, PT ;  /* 0x000000ff6800720c */ /* 0x000fc40003f06270 */
[----:B------:R-:W-:-:S08]  /*9130*/  ISETP.GE.AND P5, PT, R102, RZ, PT ;  /* 0x000000ff6600720c */ /* 0x000fd00003fa6270 */
[----:B------:R-:W-:Y:S01]  /*9140*/  @!P1 IMAD.MOV R94, RZ, RZ, -R94 ;  /* 0x000000ffff5e9224 */ /* 0x000fe200078e0a5e */
[----:B------:R-:W-:Y:S02]  /*9150*/  ISETP.GE.AND P1, PT, R108, RZ, PT ;  /* 0x000000ff6c00720c */ /* 0x000fe40003f26270 */
[C---:B------:R-:W-:Y:S02]  /*9160*/  SEL R104, R35.reuse, R82, !P4 ;  /* 0x0000005223687207 */ /* 0x040fe40006000000 */
[----:B------:R-:W-:Y:S01]  /*9170*/  SEL R82, R35, R34, !P4 ;  /* 0x0000002223527207 */ /* 0x000fe20006000000 */
[----:B------:R-:W-:Y:S01]  /*9180*/  VIADD R34, R126, 0xffffff91 ;  /* 0xffffff917e227836 */ /* 0x000fe20000000000 */
[----:B------:R-:W-:Y:S01]  /*9190*/  PRMT R101, RZ, 0x7610, R101 ;  /* 0x00007610ff657816 */ /* 0x000fe20000000065 */
[----:B------:R-:W-:Y:S02]  /*91a0*/  @!P6 IMAD.MOV.U32 R108, RZ, RZ, R0 ;  /* 0x000000ffff6ce224 */ /* 0x000fe400078e0000 */
[----:B------:R-:W-:-:S02]  /*91b0*/  @!P6 IMAD.MOV.U32 R109, RZ, RZ, R4 ;  /* 0x000000ffff6de224 */ /* 0x000fc400078e0004 */
[----:B------:R-:W-:Y:S01]  /*91c0*/  @!P0 IMAD.MOV R95, RZ, RZ, -R95 ;  /* 0x000000ffff5f8224 */ /* 0x000fe200078e0a5f */
[----:B------:R-:W-:Y:S01]  /*91d0*/  ISETP.GE.U32.AND P0, PT, R34, 0x7fffff12, PT ;  /* 0x7fffff122200780c */ /* 0x000fe20003f06070 */
[----:B------:R-:W-:Y:S01]  /*91e0*/  @!P1 IMAD.MOV R97, RZ, RZ, -R97 ;  /* 0x000000ffff619224 */ /* 0x000fe200078e0a61 */
[C---:B------:R-:W-:Y:S01]  /*91f0*/  SEL R30, R35.reuse, R100, !P4 ;  /* 0x00000064231e7207 */ /* 0x040fe20006000000 */
[----:B------:R-:W-:Y:S01]  /*9200*/  @!P5 IMAD.MOV R96, RZ, RZ, -R96 ;  /* 0x000000ffff60d224 */ /* 0x000fe200078e0a60 */
[----:B------:R0:W4:Y:S01]  /*9210*/  @!P6 LDG.E.U8 R101, desc[UR14][R108.64] ;  /* 0x0000000e6c65e981 */ /* 0x000122000c1e1100 */
[----:B------:R-:W-:Y:S01]  /*9220*/  IMAD R34, R38, 0x6e, RZ ;  /* 0x0000006e26227824 */ /* 0x000fe200078e02ff */
[C---:B------:R-:W-:Y:S02]  /*9230*/  SEL R100, R35.reuse, R86, !P4 ;  /* 0x0000005623647207 */ /* 0x040fe40006000000 */
[C---:B------:R-:W-:Y:S02]  /*9240*/  SEL R28, R35.reuse, R41, !P4 ;  /* 0x00000029231c7207 */ /* 0x040fe40006000000 */
[----:B------:R-:W-:-:S02]  /*9250*/  SEL R27, R35, R40, !P4 ;  /* 0x00000028231b7207 */ /* 0x000fc40006000000 */
[C---:B------:R-:W-:Y:S02]  /*9260*/  SEL R26, R35.reuse, R37, !P4 ;  /* 0x00000025231a7207 */ /* 0x040fe40006000000 */
[C---:B------:R-:W-:Y:S02]  /*9270*/  SEL R25, R35.reuse, R44, !P4 ;  /* 0x0000002c23197207 */ /* 0x040fe40006000000 */
[C---:B------:R-:W-:Y:S02]  /*9280*/  SEL R24, R35.reuse, R43, !P4 ;  /* 0x0000002b23187207 */ /* 0x040fe40006000000 */
        /* <DEDUP_REMOVED lines=36> */
[C---:B0-----:R-:W-:Y:S02]  /*94d0*/  SEL R109, R35.reuse, R78, !P4 ;  /* 0x0000004e236d7207 */ /* 0x041fe40006000000 */
        /* <DEDUP_REMOVED lines=16> */
[----:B------:R-:W-:Y:S02]  /*95e0*/  SEL R0, R35, R99, !P4 ;  /* 0x0000006323007207 */ /* 0x000fe40006000000 */
[C---:B------:R-:W-:Y:S02]  /*95f0*/  IADD3 R35, P1, PT, R34.reuse, R3, RZ ;  /* 0x0000000322237210 */ /* 0x040fe40007f3e0ff */
[----:B-1----:R-:W-:Y:S02]  /*9600*/  LOP3.LUT R141, R141, 0x7f, RZ, 0xc0, !PT ;  /* 0x0000007f8d8d7812 */ /* 0x002fe400078ec0ff */
[----:B------:R-:W-:Y:S01]  /*9610*/  LEA.HI.X.SX32 R37, R34, R2, 0x1, P1 ;  /* 0x0000000222257211 */ /* 0x000fe200008f0eff */
[----:B------:R-:W-:Y:S04]  /*9620*/  STL [R1+0xc8], R35 ;  /* 0x0000c82301007387 */ /* 0x000fe80000100800 */
[----:B------:R-:W-:Y:S04]  /*9630*/  STL [R1+0xc4], R37 ;  /* 0x0000c42501007387 */ /* 0x000fe80000100800 */
[----:B------:R-:W4:Y:S04]  /*9640*/  LDL.LU R130, [R1+0x1f4] ;  /* 0x0001f40001827983 */ /* 0x000f280000300800 */
[----:B--2---:R0:W-:Y:S04]  /*9650*/  STS.U8 [R141+UR6], R132 ;  /* 0x000000848d007988 */ /* 0x0041e80008000006 */
[----:B---3--:R1:W-:Y:S04]  /*9660*/  STS.U8 [R141+UR6+0x400], R124 ;  /* 0x0004007c8d007988 */ /* 0x0083e80008000006 */
[----:B0-----:R-:W2:Y:S04]  /*9670*/  LDL.LU R132, [R1+0x1e4] ;  /* 0x0001e40001847983 */ /* 0x001ea80000300800 */
[----:B-1----:R-:W3:Y:S01]  /*9680*/  LDL.LU R124, [R1+0x1e0] ;  /* 0x0001e000017c7983 */ /* 0x002ee20000300800 */
[----:B------:R-:W-:Y:S01]  /*9690*/  PRMT R45, RZ, 0x7610, R45 ;  /* 0x00007610ff2d7816 */ /* 0x000fe2000000002d */
[----:B------:R-:W-:-:S02]  /*96a0*/  @!P0 IMAD.MOV.U32 R34, RZ, RZ, R35 ;  /* 0x000000ffff228224 */ /* 0x000fc400078e0023 */
[----:B------:R-:W-:-:S05]  /*96b0*/  @!P0 IMAD.MOV.U32 R35, RZ, RZ, R37 ;  /* 0x000000ffff238224 */ /* 0x000fca00078e0025 */
[----:B------:R0:W3:Y:S02]  /*96c0*/  @!P0 LDG.E.U8 R45, desc[UR14][R34.64] ;  /* 0x0000000e222d8981 */ /* 0x0000e4000c1e1100 */
[----:B0-----:R-:W-:Y:S02]  /*96d0*/  VIADD R34, R126, 0xffffff89 ;  /* 0xffffff897e227836 */ /* 0x001fe40000000000 */
[----:B----4-:R-:W-:Y:S03]  /*96e0*/  STS.U8 [R141+UR6+0x800], R36 ;  /* 0x000800248d007988 */ /* 0x010fe60008000006 */
[----:B------:R-:W-:Y:S01]  /*96f0*/  ISETP.GE.U32.AND P0, PT, R34, 0x7fffff0a, PT ;  /* 0x7fffff0a2200780c */ /* 0x000fe20003f06070 */
[----:B------:R-:W-:Y:S01]  /*9700*/  IMAD R34, R38, 0x76, RZ ;  /* 0x0000007626227824 */ /* 0x000fe200078e02ff */
[----:B------:R-:W-:Y:S04]  /*9710*/  STS.U8 [R141+UR6+0xc00], R131 ;  /* 0x000c00838d007988 */ /* 0x000fe80008000006 */
[----:B------:R0:W-:Y:S02]  /*9720*/  STS.U8 [R141+UR6+0x1000], R33 ;  /* 0x001000218d007988 */ /* 0x0001e40008000006 */
[----:B0-----:R-:W-:-:S04]  /*9730*/  IADD3 R33, P1, PT, R34, R3, RZ ;  /* 0x0000000322217210 */ /* 0x001fc80007f3e0ff */
[----:B------:R-:W-:Y:S01]  /*9740*/  LEA.HI.X.SX32 R35, R34, R2, 0x1, P1 ;  /* 0x0000000222237211 */ /* 0x000fe200008f0eff */
[----:B------:R0:W-:Y:S04]  /*9750*/  STL [R1+0xd8], R33 ;  /* 0x0000d82101007387 */ /* 0x0001e80000100800 */
[----:B------:R-:W-:Y:S04]  /*9760*/  STL [R1+0xd4], R35 ;  /* 0x0000d42301007387 */ /* 0x000fe80000100800 */
[----:B------:R-:W4:Y:S01]  /*9770*/  LDL.LU R131, [R1+0x1ec] ;  /* 0x0001ec0001837983 */ /* 0x000f220000300800 */
[----:B------:R-:W-:-:S03]  /*9780*/  @!P0 IMAD.MOV.U32 R34, RZ, RZ, R33 ;  /* 0x000000ffff228224 */ /* 0x000fc600078e0021 */
[----:B0-----:R-:W4:Y:S01]  /*9790*/  LDL.LU R33, [R1+0x1dc] ;  /* 0x0001dc0001217983 */ /* 0x001f220000300800 */
[----:B------:R-:W-:-:S03]  /*97a0*/  PRMT R43, RZ, 0x7610, R43 ;  /* 0x00007610ff2b7816 */ /* 0x000fc6000000002b */
[----:B------:R0:W-:Y:S04]  /*97b0*/  STS.U8 [R141+UR6+0x1400], R32 ;  /* 0x001400208d007988 */ /* 0x0001e80008000006 */
[----:B------:R1:W4:Y:S04]  /*97c0*/  @!P0 LDG.E.U8 R43, desc[UR14][R34.64] ;  /* 0x0000000e222b8981 */ /* 0x000328000c1e1100 */
[----:B0-----:R-:W4:Y:S01]  /*97d0*/  LDL.LU R32, [R1+0x1c8] ;  /* 0x0001c80001207983 */ /* 0x001f220000300800 */
[----:B-1----:R-:W-:-:S05]  /*97e0*/  VIADD R34, R126, 0xffffff81 ;  /* 0xffffff817e227836 */ /* 0x002fca0000000000 */
[----:B------:R-:W-:Y:S01]  /*97f0*/  ISETP.GE.U32.AND P0, PT, R34, 0x7fffff02, PT ;  /* 0x7fffff022200780c */ /* 0x000fe20003f06070 */
[----:B------:R-:W-:Y:S01]  /*9800*/  IMAD R34, R38, 0x7e, RZ ;  /* 0x0000007e26227824 */ /* 0x000fe200078e02ff */
[----:B------:R0:W-:Y:S04]  /*9810*/  STS.U8 [R141+UR6+0x1800], R31 ;  /* 0x0018001f8d007988 */ /* 0x0001e80008000006 */
[----:B0-----:R-:W-:-:S04]  /*9820*/  IADD3 R31, P1, PT, R34, R3, RZ ;  /* 0x00000003221f7210 */ /* 0x001fc80007f3e0ff */
[----:B------:R-:W-:Y:S01]  /*9830*/  LEA.HI.X.SX32 R35, R34, R2, 0x1, P1 ;  /* 0x0000000222237211 */ /* 0x000fe200008f0eff */
[----:B------:R0:W-:Y:S02]  /*9840*/  STL [R1+0xe8], R31 ;  /* 0x0000e81f01007387 */ /* 0x0001e40000100800 */
[----:B------:R-:W-:Y:S02]  /*9850*/  @!P0 IMAD.MOV.U32 R34, RZ, RZ, R31 ;  /* 0x000000ffff228224 */ /* 0x000fe400078e001f */
[----:B------:R-:W-:Y:S04]  /*9860*/  STL [R1+0xe4], R35 ;  /* 0x0000e42301007387 */ /* 0x000fe80000100800 */
[----:B0-----:R-:W4:Y:S04]  /*9870*/  LDL.LU R31, [R1+0x1f0] ;  /* 0x0001f000011f7983 */ /* 0x001f280000300800 */
[----:B------:R0:W-:Y:S04]  /*9880*/  STS.U8 [R141+UR6+0x1c00], R136 ;  /* 0x001c00888d007988 */ /* 0x0001e80008000006 */
[----:B0-----:R-:W4:Y:S04]  /*9890*/  LDL.LU R136, [R1+0x1d8] ;  /* 0x0001d80001887983 */ /* 0x001f280000300800 */
[----:B------:R-:W-:Y:S04]  /*98a0*/  STS.U8 [R141+UR6+0x2000], R130 ;  /* 0x002000828d007988 */ /* 0x000fe80008000006 */
[----:B--2---:R0:W-:Y:S04]  /*98b0*/  STS.U8 [R141+UR6+0x2400], R132 ;  /* 0x002400848d007988 */ /* 0x0041e80008000006 */
[----:B---3--:R1:W-:Y:S04]  /*98c0*/  STS.U8 [R141+UR6+0x2800], R124 ;  /* 0x0028007c8d007988 */ /* 0x0083e80008000006 */
[----:B0-----:R-:W2:Y:S04]  /*98d0*/  LDL.LU R132, [R1+0x1d4] ;  /* 0x0001d40001847983 */ /* 0x001ea80000300800 */
[----:B-1----:R-:W3:Y:S01]  /*98e0*/  LDL.LU R124, [R1+0x1c0] ;  /* 0x0001c000017c7983 */ /* 0x002ee20000300800 */
[----:B------:R-:W-:-:S06]  /*98f0*/  PRMT R42, RZ, 0x7610, R42 ;  /* 0x00007610ff2a7816 */ /* 0x000fcc000000002a */
[----:B------:R0:W3:Y:S02]  /*9900*/  @!P0 LDG.E.U8 R42, desc[UR14][R34.64] ;  /* 0x0000000e222a8981 */ /* 0x0000e4000c1e1100 */
[----:B0-----:R-:W-:Y:S02]  /*9910*/  VIADD R34, R126, 0xfffffff8 ;  /* 0xfffffff87e227836 */ /* 0x001fe40000000000 */
[----:B------:R-:W-:-:S03]  /*9920*/  IMAD R35, R38, 0x7, RZ ;  /* 0x0000000726237824 */ /* 0x000fc600078e02ff */
[----:B------:R-:W-:Y:S02]  /*9930*/  ISETP.GE.U32.AND P0, PT, R34, 0x7fffff79, PT ;  /* 0x7fffff792200780c */ /* 0x000fe40003f06070 */
[----:B------:R-:W-:-:S04]  /*9940*/  IADD3 R34, P1, PT, R35, R3, RZ ;  /* 0x0000000323227210 */ /* 0x000fc80007f3e0ff */
[----:B------:R-:W-:-:S05]  /*9950*/  LEA.HI.X.SX32 R35, R35, R2, 0x1, P1 ;  /* 0x0000000223237211 */ /* 0x000fca00008f0eff */
[----:B------:R-:W-:Y:S04]  /*9960*/  STL [R1+0x650], R35 ;  /* 0x0006502301007387 */ /* 0x000fe80000100800 */
[----:B------:R-:W3:Y:S04]  /*9970*/  LDL.LU R62, [R1+0x1e8] ;  /* 0x0001e800013e7983 */ /* 0x000ee80000300800 */
[----:B------:R-:W3:Y:S04]  /*9980*/  LDL.LU R130, [R1+0x1c4] ;  /* 0x0001c40001827983 */ /* 0x000ee80000300800 */
[----:B----4-:R0:W-:Y:S04]  /*9990*/  STS.U8 [R141+UR6+0x2c00], R131 ;  /* 0x002c00838d007988 */ /* 0x0101e80008000006 */
[----:B------:R1:W-:Y:S04]  /*99a0*/  STS.U8 [R141+UR6+0x3000], R33 ;  /* 0x003000218d007988 */ /* 0x0003e80008000006 */
[----:B0-----:R-:W4:Y:S04]  /*99b0*/  LDL.LU R131, [R1+0x1bc] ;  /* 0x0001bc0001837983 */ /* 0x001f280000300800 */
[----:B------:R-:W4:Y:S04]  /*99c0*/  LDL.LU R61, [R1+0x1d0] ;  /* 0x0001d000013d7983 */ /* 0x000f280000300800 */
[----:B-1----:R-:W4:Y:S04]  /*99d0*/  LDL.LU R33, [R1+0x1cc] ;  /* 0x0001cc0001217983 */ /* 0x002f280000300800 */
[----:B------:R0:W-:Y:S04]  /*99e0*/  STS.U8 [R141+UR6+0x3400], R32 ;  /* 0x003400208d007988 */ /* 0x0001e80008000006 */
[----:B0-----:R-:W4:Y:S01]  /*99f0*/  LDL.LU R32, [R1+0x1b4] ;  /* 0x0001b40001207983 */ /* 0x001f220000300800 */
[----:B------:R-:W-:-:S06]  /*9a00*/  PRMT R58, RZ, 0x7610, R58 ;  /* 0x00007610ff3a7816 */ /* 0x000fcc000000003a */
[----:B------:R0:W4:Y:S04]  /*9a10*/  @!P0 LDG.E.U8 R58, desc[UR14][R34.64] ;  /* 0x0000000e223a8981 */ /* 0x000128000c1e1100 */
[----:B------:R1:W-:Y:S01]  /*9a20*/  STS.U8 [R141+UR6+0x3800], R31 ;  /* 0x0038001f8d007988 */ /* 0x0003e20008000006 */
[----:B0-----:R-:W-:-:S03]  /*9a30*/  LOP3.LUT R35, R141, 0x10, RZ, 0x3c, !PT ;  /* 0x000000108d237812 */ /* 0x001fc600078e3cff */
[----:B-1----:R-:W4:Y:S04]  /*9a40*/  LDL.LU R31, [R1+0x1b8] ;  /* 0x0001b800011f7983 */ /* 0x002f280000300800 */
[----:B------:R-:W-:Y:S04]  /*9a50*/  STS.U8 [R141+UR6+0x3c00], R136 ;  /* 0x003c00888d007988 */ /* 0x000fe80008000006 */
[----:B--2---:R-:W-:Y:S04]  /*9a60*/  STS.U8 [R35+UR6+0x480], R132 ;  /* 0x0004808423007988 */ /* 0x004fe80008000006 */
[----:B---3--:R0:W-:Y:S04]  /*9a70*/  STS.U8 [R35+UR6+0x880], R124 ;  /* 0x0008807c23007988 */ /* 0x0081e80008000006 */
[----:B0-----:R-:W2:Y:S01]  /*9a80*/  LDL.LU R124, [R1+0x1b0] ;  /* 0x0001b000017c7983 */ /* 0x001ea20000300800 */
[----:B------:R-:W-:-:S02]  /*9a90*/  VIADD R36, R126, 0xfffffff0 ;  /* 0xfffffff07e247836 */ /* 0x000fc40000000000 */
[----:B------:R-:W-:-:S03]  /*9aa0*/  IMAD R37, R38, 0xf, RZ ;  /* 0x0000000f26257824 */ /* 0x000fc600078e02ff */
[----:B------:R-:W-:Y:S02]  /*9ab0*/  ISETP.GE.U32.AND P0, PT, R36, 0x7fffff71, PT ;  /* 0x7fffff712400780c */ /* 0x000fe40003f06070 */
[C---:B------:R-:W-:Y:S02]  /*9ac0*/  IADD3 R36, P1, PT, R37.reuse, R3, RZ ;  /* 0x0000000325247210 */ /* 0x040fe40007f3e0ff */
[----:B------:R-:W-:Y:S01]  /*9ad0*/  PRMT R57, RZ, 0x7610, R57 ;  /* 0x00007610ff397816 */ /* 0x000fe20000000039 */
[----:B------:R-:W-:Y:S01]  /*9ae0*/  VIADD R40, R126, 0xffffffe8 ;  /* 0xffffffe87e287836 */ /* 0x000fe20000000000 */
[----:B------:R-:W-:Y:S01]  /*9af0*/  LEA.HI.X.SX32 R37, R37, R2, 0x1, P1 ;  /* 0x0000000225257211 */ /* 0x000fe200008f0eff */
[----:B------:R-:W-:-:S06]  /*9b00*/  IMAD R132, R38, 0x17, RZ ;  /* 0x0000001726847824 */ /* 0x000fcc00078e02ff */
[----:B------:R-:W3:Y:S01]  /*9b10*/  @!P0 LDG.E.U8 R57, desc[UR14][R36.64] ;  /* 0x0000000e24398981 */ /* 0x000ee2000c1e1100 */
[----:B------:R-:W-:Y:S02]  /*9b20*/  ISETP.GE.U32.AND P0, PT, R40, 0x7fffff69, PT ;  /* 0x7fffff692800780c */ /* 0x000fe40003f06070 */
[----:B------:R-:W-:-:S04]  /*9b30*/  IADD3 R136, P1, PT, R132, R3, RZ ;  /* 0x0000000384887210 */ /* 0x000fc80007f3e0ff */
[----:B------:R-:W-:Y:S02]  /*9b40*/  LEA.HI.X.SX32 R132, R132, R2, 0x1, P1 ;  /* 0x0000000284847211 */ /* 0x000fe400008f0eff */
[----:B------:R-:W-:Y:S01]  /*9b50*/  PRMT R56, RZ, 0x7610, R56 ;  /* 0x00007610ff387816 */ /* 0x000fe20000000038 */
[----:B------:R0:W-:Y:S04]  /*9b60*/  STS.U8 [R35+UR6+0xc80], R62 ;  /* 0x000c803e23007988 */ /* 0x0001e80008000006 */
[----:B------:R-:W-:Y:S02]  /*9b70*/  @!P0 IMAD.MOV.U32 R40, RZ, RZ, R136 ;  /* 0x000000ffff288224 */ /* 0x000fe400078e0088 */
[----:B------:R-:W-:Y:S01]  /*9b80*/  @!P0 IMAD.MOV.U32 R41, RZ, RZ, R132 ;  /* 0x000000ffff298224 */ /* 0x000fe200078e0084 */
[----:B0-----:R-:W3:Y:S04]  /*9b90*/  LDL.LU R62, [R1+0x1ac] ;  /* 0x0001ac00013e7983 */ /* 0x001ee80000300800 */
[----:B------:R0:W3:Y:S02]  /*9ba0*/  @!P0 LDG.E.U8 R56, desc[UR14][R40.64] ;  /* 0x0000000e28388981 */ /* 0x0000e4000c1e1100 */
[----:B0-----:R-:W-:-:S05]  /*9bb0*/  VIADD R40, R126, 0xffffffe0 ;  /* 0xffffffe07e287836 */ /* 0x001fca0000000000 */
[----:B------:R-:W-:Y:S01]  /*9bc0*/  ISETP.GE.U32.AND P0, PT, R40, 0x7fffff61, PT ;  /* 0x7fffff612800780c */ /* 0x000fe20003f06070 */
[----:B------:R-:W-:-:S05]  /*9bd0*/  IMAD R40, R38, 0x1f, RZ ;  /* 0x0000001f26287824 */ /* 0x000fca00078e02ff */
[C---:B------:R-:W-:Y:S01]  /*9be0*/  IADD3 R41, P1, PT, R40.reuse, R3, RZ ;  /* 0x0000000328297210 */ /* 0x040fe20007f3e0ff */
[----:B------:R0:W-:Y:S03]  /*9bf0*/  STS.U8 [R35+UR6+0x1080], R130 ;  /* 0x0010808223007988 */ /* 0x0001e60008000006 */
[----:B------:R-:W-:Y:S01]  /*9c00*/  LEA.HI.X.SX32 R63, R40, R2, 0x1, P1 ;  /* 0x00000002283f7211 */ /* 0x000fe200008f0eff */
[----:B----4-:R1:W-:Y:S01]  /*9c10*/  STS.U8 [R35+UR6+0x1480], R131 ;  /* 0x0014808323007988 */ /* 0x0103e20008000006 */
[----:B------:R-:W-:Y:S01]  /*9c20*/  PRMT R55, RZ, 0x7610, R55 ;  /* 0x00007610ff377816 */ /* 0x000fe20000000037 */
[----:B------:R-:W-:Y:S02]  /*9c30*/  @!P0 IMAD.MOV.U32 R40, RZ, RZ, R41 ;  /* 0x000000ffff288224 */ /* 0x000fe400078e0029 */
[----:B0-----:R-:W4:Y:S04]  /*9c40*/  LDL.LU R130, [R1+0x1a8] ;  /* 0x0001a80001827983 */ /* 0x001f280000300800 */
[----:B------:R0:W-:Y:S04]  /*9c50*/  STL [R1+0x1c], R41 ;  /* 0x00001c2901007387 */ /* 0x0001e80000100800 */
[----:B------:R-:W-:Y:S04]  /*9c60*/  STL [R1+0x18], R63 ;  /* 0x0000183f01007387 */ /* 0x000fe80000100800 */
[----:B-1----:R-:W4:Y:S01]  /*9c70*/  LDL.LU R131, [R1+0x90] ;  /* 0x0000900001837983 */ /* 0x002f220000300800 */
[----:B0-----:R-:W-:-:S03]  /*9c80*/  @!P0 IMAD.MOV.U32 R41, RZ, RZ, R63 ;  /* 0x000000ffff298224 */ /* 0x001fc600078e003f */
[----:B------:R0:W-:Y:S04]  /*9c90*/  STS.U8 [R35+UR6+0x1880], R61 ;  /* 0x0018803d23007988 */ /* 0x0001e80008000006 */
[----:B------:R1:W4:Y:S04]  /*9ca0*/  @!P0 LDG.E.U8 R55, desc[UR14][R40.64] ;  /* 0x0000000e28378981 */ /* 0x000328000c1e1100 */
[----:B0-----:R-:W4:Y:S01]  /*9cb0*/  LDL.LU R61, [R1+0x8c] ;  /* 0x00008c00013d7983 */ /* 0x001f220000300800 */
[----:B-1----:R-:W-:-:S03]  /*9cc0*/  VIADD R40, R126, 0xffffffd8 ;  /* 0xffffffd87e287836 */ /* 0x002fc60000000000 */
[----:B------:R0:W-:Y:S02]  /*9cd0*/  STS.U8 [R35+UR6+0x1c80], R33 ;  /* 0x001c802123007988 */ /* 0x0001e40008000006 */
[----:B------:R-:W-:Y:S01]  /*9ce0*/  ISETP.GE.U32.AND P0, PT, R40, 0x7fffff59, PT ;  /* 0x7fffff592800780c */ /* 0x000fe20003f06070 */
[----:B------:R-:W-:Y:S01]  /*9cf0*/  IMAD R40, R38, 0x27, RZ ;  /* 0x0000002726287824 */ /* 0x000fe200078e02ff */
[----:B0-----:R-:W4:Y:S04]  /*9d00*/  LDL.LU R33, [R1+0x1a4] ;  /* 0x0001a40001217983 */ /* 0x001f280000300800 */
[----:B------:R0:W-:Y:S02]  /*9d10*/  STS.U8 [R35+UR6+0x2080], R32 ;  /* 0x0020802023007988 */ /* 0x0001e40008000006 */
[----:B0-----:R-:W-:-:S04]  /*9d20*/  IADD3 R32, P1, PT, R40, R3, RZ ;  /* 0x0000000328207210 */ /* 0x001fc80007f3e0ff */
[----:B------:R-:W-:Y:S01]  /*9d30*/  LEA.HI.X.SX32 R41, R40, R2, 0x1, P1 ;  /* 0x0000000228297211 */ /* 0x000fe200008f0eff */
[----:B------:R0:W-:Y:S01]  /*9d40*/  STL [R1+0x5c], R32 ;  /* 0x00005c2001007387 */ /* 0x0001e20000100800 */
[----:B------:R-:W-:-:S03]  /*9d50*/  @!P0 IMAD.MOV.U32 R40, RZ, RZ, R32 ;  /* 0x000000ffff288224 */ /* 0x000fc600078e0020 */
[----:B------:R-:W-:Y:S04]  /*9d60*/  STL [R1+0x58], R41 ;  /* 0x0000582901007387 */ /* 0x000fe80000100800 */
[----:B0-----:R-:W4:Y:S04]  /*9d70*/  LDL.LU R32, [R1+0x1a0] ;  /* 0x0001a00001207983 */ /* 0x001f280000300800 */
[----:B------:R0:W-:Y:S04]  /*9d80*/  STS.U8 [R35+UR6+0x2480], R31 ;  /* 0x0024801f23007988 */ /* 0x0001e80008000006 */
[----:B0-----:R-:W4:Y:S04]  /*9d90*/  LDL.LU R31, [R1+0x98] ;  /* 0x00009800011f7983 */ /* 0x001f280000300800 */
[----:B--2---:R0:W-:Y:S04]  /*9da0*/  STS.U8 [R35+UR6+0x2880], R124 ;  /* 0x0028807c23007988 */ /* 0x0041e80008000006 */
[----:B0-----:R-:W2:Y:S01]  /*9db0*/  LDL.LU R124, [R1+0x94] ;  /* 0x00009400017c7983 */ /* 0x001ea20000300800 */
[----:B------:R-:W-:-:S06]  /*9dc0*/  PRMT R54, RZ, 0x7610, R54 ;  /* 0x00007610ff367816 */ /* 0x000fcc0000000036 */
[----:B------:R0:W2:Y:S02]  /*9dd0*/  @!P0 LDG.E.U8 R54, desc[UR14][R40.64] ;  /* 0x0000000e28368981 */ /* 0x0000a4000c1e1100 */
[----:B0-----:R-:W-:-:S05]  /*9de0*/  VIADD R40, R126, 0xffffffd0 ;  /* 0xffffffd07e287836 */ /* 0x001fca0000000000 */
[----:B------:R-:W-:Y:S01]  /*9df0*/  ISETP.GE.U32.AND P0, PT, R40, 0x7fffff51, PT ;  /* 0x7fffff512800780c */ /* 0x000fe20003f06070 */
[----:B------:R-:W-:-:S05]  /*9e00*/  IMAD R40, R38, 0x2f, RZ ;  /* 0x0000002f26287824 */ /* 0x000fca00078e02ff */
[----:B------:R-:W-:Y:S01]  /*9e10*/  IADD3 R41, P1, PT, R40, R3, RZ ;  /* 0x0000000328297210 */ /* 0x000fe20007f3e0ff */
[----:B---3--:R0:W-:Y:S01]  /*9e20*/  STS.U8 [R35+UR6+0x2c80], R62 ;  /* 0x002c803e23007988 */ /* 0x0081e20008000006 */
[----:B------:R-:W-:-:S03]  /*9e30*/  PRMT R53, RZ, 0x7610, R53 ;  /* 0x00007610ff357816 */ /* 0x000fc60000000035 */
[----:B------:R1:W-:Y:S01]  /*9e40*/  STL [R1+0x88], R41 ;  /* 0x0000882901007387 */ /* 0x0003e20000100800 */
[----:B0-----:R-:W-:Y:S01]  /*9e50*/  LEA.HI.X.SX32 R62, R40, R2, 0x1, P1 ;  /* 0x00000002283e7211 */ /* 0x001fe200008f0eff */
[----:B------:R-:W-:-:S04]  /*9e60*/  @!P0 IMAD.MOV.U32 R40, RZ, RZ, R41 ;  /* 0x000000ffff288224 */ /* 0x000fc800078e0029 */
[----:B-1----:R-:W-:-:S05]  /*9e70*/  @!P0 IMAD.MOV.U32 R41, RZ, RZ, R62 ;  /* 0x000000ffff298224 */ /* 0x002fca00078e003e */
[----:B------:R0:W3:Y:S02]  /*9e80*/  @!P0 LDG.E.U8 R53, desc[UR14][R40.64] ;  /* 0x0000000e28358981 */ /* 0x0000e4000c1e1100 */
[----:B0-----:R-:W-:-:S05]  /*9e90*/  VIADD R40, R126, 0xffffffc8 ;  /* 0xffffffc87e287836 */ /* 0x001fca0000000000 */
[----:B------:R-:W-:Y:S01]  /*9ea0*/  ISETP.GE.U32.AND P0, PT, R40, 0x7fffff49, PT ;  /* 0x7fffff492800780c */ /* 0x000fe20003f06070 */
[----:B------:R-:W-:Y:S01]  /*9eb0*/  IMAD R40, R38, 0x37, RZ ;  /* 0x0000003726287824 */ /* 0x000fe200078e02ff */
[----:B----4-:R-:W-:Y:S04]  /*9ec0*/  STS.U8 [R35+UR6+0x3080], R130 ;  /* 0x0030808223007988 */ /* 0x010fe80008000006 */
[C---:B------:R-:W-:Y:S01]  /*9ed0*/  IADD3 R41, P1, PT, R40.reuse, R3, RZ ;  /* 0x0000000328297210 */ /* 0x040fe20007f3e0ff */
[----:B------:R0:W-:Y:S04]  /*9ee0*/  STL [R1+0x84], R62 ;  /* 0x0000843e01007387 */ /* 0x0001e80000100800 */
[----:B------:R1:W-:Y:S04]  /*9ef0*/  STS.U8 [R35+UR6+0x3480], R131 ;  /* 0x0034808323007988 */ /* 0x0003e80008000006 */
[----:B0-----:R-:W4:Y:S04]  /*9f00*/  LDL.LU R62, [R1+0x19c] ;  /* 0x00019c00013e7983 */ /* 0x001f280000300800 */
[----:B------:R-:W3:Y:S04]  /*9f10*/  LDL.LU R130, [R1+0xa0] ;  /* 0x0000a00001827983 */ /* 0x000ee80000300800 */
[----:B-1----:R-:W3:Y:S04]  /*9f20*/  LDL.LU R131, [R1+0x9c] ;  /* 0x00009c0001837983 */ /* 0x002ee80000300800 */
[----:B------:R0:W-:Y:S04]  /*9f30*/  STS.U8 [R35+UR6+0x3880], R61 ;  /* 0x0038803d23007988 */ /* 0x0001e80008000006 */
[----:B------:R-:W-:Y:S01]  /*9f40*/  STL [R1+0x90], R41 ;  /* 0x0000902901007387 */ /* 0x000fe20000100800 */
[----:B0-----:R-:W-:-:S03]  /*9f50*/  LEA.HI.X.SX32 R61, R40, R2, 0x1, P1 ;  /* 0x00000002283d7211 */ /* 0x001fc600008f0eff */
[----:B------:R0:W-:Y:S04]  /*9f60*/  STS.U8 [R35+UR6+0x3c80], R33 ;  /* 0x003c802123007988 */ /* 0x0001e80008000006 */
[----:B------:R1:W-:Y:S04]  /*9f70*/  STL [R1+0x8c], R61 ;  /* 0x00008c3d01007387 */ /* 0x0003e80000100800 */
[----:B0-----:R-:W3:Y:S01]  /*9f80*/  LDL.LU R33, [R1+0x198] ;  /* 0x0001980001217983 */ /* 0x001ee20000300800 */
[----:B------:R-:W-:Y:S02]  /*9f90*/  @!P0 IMAD.MOV.U32 R40, RZ, RZ, R41 ;  /* 0x000000ffff288224 */ /* 0x000fe400078e0029 */
[----:B------:R-:W-:-:S02]  /*9fa0*/  @!P0 IMAD.MOV.U32 R41, RZ, RZ, R61 ;  /* 0x000000ffff298224 */ /* 0x000fc400078e003d */
[----:B-1----:R-:W3:Y:S01]  /*9fb0*/  LDL.LU R61, [R1+0xa8] ;  /* 0x0000a800013d7983 */ /* 0x002ee20000300800 */
[----:B------:R-:W-:-:S06]  /*9fc0*/  PRMT R52, RZ, 0x7610, R52 ;  /* 0x00007610ff347816 */ /* 0x000fcc0000000034 */
[----:B------:R0:W3:Y:S04]  /*9fd0*/  @!P0 LDG.E.U8 R52, desc[UR14][R40.64] ;  /* 0x0000000e28348981 */ /* 0x0000e8000c1e1100 */
[----:B------:R1:W-:Y:S04]  /*9fe0*/  STS.U8 [R35+UR6+0x80], R32 ;  /* 0x0000802023007988 */ /* 0x0003e80008000006 */
[----:B-1----:R-:W3:Y:S01]  /*9ff0*/  LDL.LU R32, [R1+0xa4] ;  /* 0x0000a40001207983 */ /* 0x002ee20000300800 */
[----:B0-----:R-:W-:Y:S01]  /*a000*/  VIADD R40, R126, 0xffffffc0 ;  /* 0xffffffc07e287836 */ /* 0x001fe20000000000 */
[----:B------:R-:W-:-:S04]  /*a010*/  LOP3.LUT R35, R141, 0x20, RZ, 0x3c, !PT ;  /* 0x000000208d237812 */ /* 0x000fc800078e3cff */
[----:B------:R-:W-:Y:S01]  /*a020*/  ISETP.GE.U32.AND P0, PT, R40, 0x7fffff41, PT ;  /* 0x7fffff412800780c */ /* 0x000fe20003f06070 */
[----:B------:R-:W-:Y:S01]  /*a030*/  IMAD R40, R38, 0x3f, RZ ;  /* 0x0000003f26287824 */ /* 0x000fe200078e02ff */
[----:B------:R0:W-:Y:S04]  /*a040*/  STS.U8 [R35+UR6+0x100], R31 ;  /* 0x0001001f23007988 */ /* 0x0001e80008000006 */
[C---:B------:R-:W-:Y:S01]  /*a050*/  IADD3 R41, P1, PT, R40.reuse, R3, RZ ;  /* 0x0000000328297210 */ /* 0x040fe20007f3e0ff */
[----:B0-----:R-:W3:Y:S03]  /*a060*/  LDL.LU R31, [R1+0x194] ;  /* 0x00019400011f7983 */ /* 0x001ee60000300800 */
[----:B------:R-:W-:Y:S01]  /*a070*/  LEA.HI.X.SX32 R63, R40, R2, 0x1, P1 ;  /* 0x00000002283f7211 */ /* 0x000fe200008f0eff */
[----:B------:R-:W-:Y:S04]  /*a080*/  STL [R1+0x98], R41 ;  /* 0x0000982901007387 */ /* 0x000fe80000100800 */
[----:B------:R-:W-:Y:S04]  /*a090*/  STL [R1+0x94], R63 ;  /* 0x0000943f01007387 */ /* 0x000fe80000100800 */
[----:B--2---:R0:W-:Y:S04]  /*a0a0*/  STS.U8 [R35+UR6+0x500], R124 ;  /* 0x0005007c23007988 */ /* 0x0041e80008000006 */
[----:B0-----:R-:W2:Y:S01]  /*a0b0*/  LDL.LU R124, [R1+0xb0] ;  /* 0x0000b000017c7983 */ /* 0x001ea20000300800 */
[----:B------:R-:W-:Y:S01]  /*a0c0*/  PRMT R51, RZ, 0x7610, R51 ;  /* 0x00007610ff337816 */ /* 0x000fe20000000033 */
[----:B------:R-:W-:-:S02]  /*a0d0*/  @!P0 IMAD.MOV.U32 R40, RZ, RZ, R41 ;  /* 0x000000ffff288224 */ /* 0x000fc400078e0029 */
[----:B------:R-:W-:-:S05]  /*a0e0*/  @!P0 IMAD.MOV.U32 R41, RZ, RZ, R63 ;  /* 0x000000ffff298224 */ /* 0x000fca00078e003f */
[----:B------:R0:W2:Y:S02]  /*a0f0*/  @!P0 LDG.E.U8 R51, desc[UR14][R40.64] ;  /* 0x0000000e28338981 */ /* 0x0000a4000c1e1100 */
[----:B0-----:R-:W-:-:S05]  /*a100*/  VIADD R40, R126, 0xffffffb8 ;  /* 0xffffffb87e287836 */ /* 0x001fca0000000000 */
[----:B------:R-:W-:Y:S01]  /*a110*/  ISETP.GE.U32.AND P0, PT, R40, 0x7fffff39, PT ;  /* 0x7fffff392800780c */ /* 0x000fe20003f06070 */
[----:B------:R-:W-:-:S05]  /*a120*/  IMAD R40, R38, 0x47, RZ ;  /* 0x0000004726287824 */ /* 0x000fca00078e02ff */
[----:B------:R-:W-:-:S04]  /*a130*/  IADD3 R41, P1, PT, R40, R3, RZ ;  /* 0x0000000328297210 */ /* 0x000fc80007f3e0ff */
[----:B------:R-:W-:Y:S02]  /*a140*/  LEA.HI.X.SX32 R63, R40, R2, 0x1, P1 ;  /* 0x00000002283f7211 */ /* 0x000fe400008f0eff */
[----:B------:R-:W-:Y:S01]  /*a150*/  PRMT R50, RZ, 0x7610, R50 ;  /* 0x00007610ff327816 */ /* 0x000fe20000000032 */
[----:B------:R-:W-:Y:S01]  /*a160*/  @!P0 IMAD.MOV.U32 R40, RZ, RZ, R41 ;  /* 0x000000ffff288224 */ /* 0x000fe200078e0029 */
[----:B----4-:R0:W-:Y:S04]  /*a170*/  STS.U8 [R35+UR6+0x900], R62 ;  /* 0x0009003e23007988 */ /* 0x0101e80008000006 */
[----:B---3--:R1:W-:Y:S04]  /*a180*/  STS.U8 [R35+UR6+0xd00], R130 ;  /* 0x000d008223007988 */ /* 0x0083e80008000006 */
[----:B------:R3:W-:Y:S04]  /*a190*/  STS.U8 [R35+UR6+0x1100], R131 ;  /* 0x0011008323007988 */ /* 0x0007e80008000006 */
[----:B0-----:R-:W4:Y:S04]  /*a1a0*/  LDL.LU R62, [R1+0xac] ;  /* 0x0000ac00013e7983 */ /* 0x001f280000300800 */
[----:B-1----:R-:W4:Y:S04]  /*a1b0*/  LDL.LU R130, [R1+0x190] ;  /* 0x0001900001827983 */ /* 0x002f280000300800 */
[----:B---3--:R-:W3:Y:S04]  /*a1c0*/  LDL.LU R131, [R1+0xb8] ;  /* 0x0000b80001837983 */ /* 0x008ee80000300800 */
[----:B------:R0:W-:Y:S04]  /*a1d0*/  STL [R1+0xa0], R41 ;  /* 0x0000a02901007387 */ /* 0x0001e80000100800 */
[----:B------:R-:W-:Y:S04]  /*a1e0*/  STL [R1+0x9c], R63 ;  /* 0x00009c3f01007387 */ /* 0x000fe80000100800 */
[----:B------:R1:W-:Y:S01]  /*a1f0*/  STS.U8 [R35+UR6+0x1500], R33 ;  /* 0x0015002123007988 */ /* 0x0003e20008000006 */
[----:B0-----:R-:W-:-:S05]  /*a200*/  @!P0 IMAD.MOV.U32 R41, RZ, RZ, R63 ;  /* 0x000000ffff298224 */ /* 0x001fca00078e003f */
[----:B------:R0:W3:Y:S04]  /*a210*/  @!P0 LDG.E.U8 R50, desc[UR14][R40.64] ;  /* 0x0000000e28328981 */ /* 0x0000e8000c1e1100 */
[----:B-1----:R-:W3:Y:S01]  /*a220*/  LDL.LU R33, [R1+0xb4] ;  /* 0x0000b40001217983 */ /* 0x002ee20000300800 */
[----:B0-----:R-:W-:-:S03]  /*a230*/  VIADD R40, R126, 0xffffffb0 ;  /* 0xffffffb07e287836 */ /* 0x001fc60000000000 */
[----:B------:R-:W-:Y:S02]  /*a240*/  STS.U8 [R35+UR6+0x1900], R61 ;  /* 0x0019003d23007988 */ /* 0x000fe40008000006 */
        /* <DEDUP_REMOVED lines=8> */
[----:B------:R-:W3:Y:S04]  /*a2d0*/  LDL.LU R64, [R1+0x18c] ;  /* 0x00018c0001407983 */ /* 0x000ee80000300800 */
[----:B0-----:R-:W3:Y:S04]  /*a2e0*/  LDL.LU R32, [R1+0x188] ;  /* 0x0001880001207983 */ /* 0x001ee80000300800 */
[----:B------:R0:W-:Y:S04]  /*a2f0*/  STS.U8 [R35+UR6+0x2100], R31 ;  /* 0x0021001f23007988 */ /* 0x0001e80008000006 */
[----:B0-----:R-:W3:Y:S04]  /*a300*/  LDL.LU R31, [R1+0xc0] ;  /* 0x0000c000011f7983 */ /* 0x001ee80000300800 */
[----:B--2---:R0:W-:Y:S04]  /*a310*/  STS.U8 [R35+UR6+0x2500], R124 ;  /* 0x0025007c23007988 */ /* 0x0041e80008000006 */
[----:B0-----:R-:W2:Y:S01]  /*a320*/  LDL.LU R124, [R1+0xbc] ;  /* 0x0000bc00017c7983 */ /* 0x001ea20000300800 */
[----:B------:R-:W-:-:S06]  /*a330*/  PRMT R49, RZ, 0x7610, R49 ;  /* 0x00007610ff317816 */ /* 0x000fcc0000000031 */
[----:B------:R0:W2:Y:S02]  /*a340*/  @!P0 LDG.E.U8 R49, desc[UR14][R40.64] ;  /* 0x0000000e28318981 */ /* 0x0000a4000c1e1100 */
[----:B0-----:R-:W-:-:S05]  /*a350*/  VIADD R40, R126, 0xffffffa8 ;  /* 0xffffffa87e287836 */ /* 0x001fca0000000000 */
[----:B------:R-:W-:Y:S01]  /*a360*/  ISETP.GE.U32.AND P0, PT, R40, 0x7fffff29, PT ;  /* 0x7fffff292800780c */ /* 0x000fe20003f06070 */
[----:B------:R-:W-:-:S05]  /*a370*/  IMAD R40, R38, 0x57, RZ ;  /* 0x0000005726287824 */ /* 0x000fca00078e02ff */
[----:B------:R-:W-:-:S04]  /*a380*/  IADD3 R41, P1, PT, R40, R3, RZ ;  /* 0x0000000328297210 */ /* 0x000fc80007f3e0ff */
[----:B------:R-:W-:Y:S01]  /*a390*/  LEA.HI.X.SX32 R61, R40, R2, 0x1, P1 ;  /* 0x00000002283d7211 */ /* 0x000fe200008f0eff */
[----:B------:R0:W-:Y:S01]  /*a3a0*/  STL [R1+0xb0], R41 ;  /* 0x0000b02901007387 */ /* 0x0001e20000100800 */
[----:B------:R-:W-:Y:S01]  /*a3b0*/  PRMT R48, RZ, 0x7610, R48 ;  /* 0x00007610ff307816 */ /* 0x000fe20000000030 */
[----:B------:R-:W-:Y:S02]  /*a3c0*/  @!P0 IMAD.MOV.U32 R40, RZ, RZ, R41 ;  /* 0x000000ffff288224 */ /* 0x000fe400078e0029 */
[----:B------:R1:W-:Y:S04]  /*a3d0*/  STL [R1+0xac], R61 ;  /* 0x0000ac3d01007387 */ /* 0x0003e80000100800 */
[----:B------:R-:W2:Y:S01]  /*a3e0*/  LDL.LU R65, [R1+0x184] ;  /* 0x0001840001417983 */ /* 0x000ea20000300800 */
[----:B0-----:R-:W-:-:S03]  /*a3f0*/  @!P0 IMAD.MOV.U32 R41, RZ, RZ, R61 ;  /* 0x000000ffff298224 */ /* 0x001fc600078e003d */
[----:B-1----:R-:W2:Y:S04]  /*a400*/  LDL.LU R61, [R1+0xd0] ;  /* 0x0000d000013d7983 */ /* 0x002ea80000300800 */
[----:B------:R0:W2:Y:S02]  /*a410*/  @!P0 LDG.E.U8 R48, desc[UR14][R40.64] ;  /* 0x0000000e28308981 */ /* 0x0000a4000c1e1100 */
[----:B0-----:R-:W-:-:S05]  /*a420*/  VIADD R40, R126, 0xffffffa0 ;  /* 0xffffffa07e287836 */ /* 0x001fca0000000000 */
[----:B------:R-:W-:Y:S01]  /*a430*/  ISETP.GE.U32.AND P0, PT, R40, 0x7fffff21, PT ;  /* 0x7fffff212800780c */ /* 0x000fe20003f06070 */
[----:B------:R-:W-:Y:S01]  /*a440*/  IMAD R40, R38, 0x5f, RZ ;  /* 0x0000005f26287824 */ /* 0x000fe200078e02ff */
[----:B----4-:R0:W-:Y:S04]  /*a450*/  STS.U8 [R35+UR6+0x2900], R62 ;  /* 0x0029003e23007988 */ /* 0x0101e80008000006 */
[----:B------:R-:W-:Y:S04]  /*a460*/  STS.U8 [R35+UR6+0x2d00], R130 ;  /* 0x002d008223007988 */ /* 0x000fe80008000006 */
[----:B---3--:R-:W-:Y:S04]  /*a470*/  STS.U8 [R35+UR6+0x3100], R131 ;  /* 0x0031008323007988 */ /* 0x008fe80008000006 */
[----:B0-----:R-:W3:Y:S04]  /*a480*/  LDL.LU R62, [R1+0xcc] ;  /* 0x0000cc00013e7983 */ /* 0x001ee80000300800 */
[----:B------:R0:W-:Y:S02]  /*a490*/  STS.U8 [R35+UR6+0x3500], R33 ;  /* 0x0035002123007988 */ /* 0x0001e40008000006 */
[----:B0-----:R-:W-:-:S04]  /*a4a0*/  IADD3 R33, P1, PT, R40, R3, RZ ;  /* 0x0000000328217210 */ /* 0x001fc80007f3e0ff */
[----:B------:R-:W-:Y:S01]  /*a4b0*/  LEA.HI.X.SX32 R41, R40, R2, 0x1, P1 ;  /* 0x0000000228297211 */ /* 0x000fe200008f0eff */
[----:B------:R0:W-:Y:S01]  /*a4c0*/  STL [R1+0xb8], R33 ;  /* 0x0000b82101007387 */ /* 0x0001e20000100800 */
[----:B------:R-:W-:-:S03]  /*a4d0*/  @!P0 IMAD.MOV.U32 R40, RZ, RZ, R33 ;  /* 0x000000ffff288224 */ /* 0x000fc600078e0021 */
[----:B------:R-:W-:Y:S04]  /*a4e0*/  STL [R1+0xb4], R41 ;  /* 0x0000b42901007387 */ /* 0x000fe80000100800 */
[----:B------:R-:W4:Y:S04]  /*a4f0*/  LDL.LU R130, [R1+0x180] ;  /* 0x0001800001827983 */ /* 0x000f280000300800 */
[----:B------:R-:W4:Y:S04]  /*a500*/  LDL.LU R131, [R1+0xe0] ;  /* 0x0000e00001837983 */ /* 0x000f280000300800 */
[----:B0-----:R-:W4:Y:S04]  /*a510*/  LDL.LU R33, [R1+0xdc] ;  /* 0x0000dc0001217983 */ /* 0x001f280000300800 */
[----:B------:R-:W-:Y:S04]  /*a520*/  STS.U8 [R35+UR6+0x3900], R64 ;  /* 0x0039004023007988 */ /* 0x000fe80008000006 */
[----:B------:R0:W-:Y:S02]  /*a530*/  STS.U8 [R35+UR6+0x3d00], R32 ;  /* 0x003d002023007988 */ /* 0x0001e40008000006 */
[----:B0-----:R-:W-:-:S02]  /*a540*/  LOP3.LUT R35, R141, 0x30, RZ, 0x3c, !PT ;  /* 0x000000308d237812 */ /* 0x001fc400078e3cff */
[----:B------:R-:W4:Y:S04]  /*a550*/  LDL.LU R32, [R1+0x17c] ;  /* 0x00017c0001207983 */ /* 0x000f280000300800 */
        /* <DEDUP_REMOVED lines=14> */
[----:B0-----:R-:W-:-:S05]  /*a640*/  @!P0 IMAD.MOV.U32 R41, RZ, RZ, R63 ;  /* 0x000000ffff298224 */ /* 0x001fca00078e003f */
[----:B------:R0:W2:Y:S02]  /*a650*/  @!P0 LDG.E.U8 R46, desc[UR14][R40.64] ;  /* 0x0000000e282e8981 */ /* 0x0000a4000c1e1100 */
[----:B0-----:R-:W-:-:S05]  /*a660*/  VIADD R40, R126, 0xffffff90 ;  /* 0xffffff907e287836 */ /* 0x001fca0000000000 */
[----:B------:R-:W-:Y:S01]  /*a670*/  ISETP.GE.U32.AND P0, PT, R40, 0x7fffff11, PT ;  /* 0x7fffff112800780c */ /* 0x000fe20003f06070 */
[----:B------:R-:W-:Y:S01]  /*a680*/  IMAD R40, R38, 0x6f, RZ ;  /* 0x0000006f26287824 */ /* 0x000fe200078e02ff */
[----:B------:R-:W-:Y:S04]  /*a690*/  STS.U8 [R35+UR6+0x980], R65 ;  /* 0x0009804123007988 */ /* 0x000fe80008000006 */
[----:B------:R-:W-:Y:S01]  /*a6a0*/  IADD3 R41, P1, PT, R40, R3, RZ ;  /* 0x0000000328297210 */ /* 0x000fe20007f3e0ff */
[----:B------:R0:W-:Y:S01]  /*a6b0*/  STS.U8 [R35+UR6+0xd80], R61 ;  /* 0x000d803d23007988 */ /* 0x0001e20008000006 */
[----:B------:R-:W-:-:S03]  /*a6c0*/  PRMT R44, RZ, 0x7610, R44 ;  /* 0x00007610ff2c7816 */ /* 0x000fc6000000002c */
[----:B------:R-:W-:Y:S01]  /*a6d0*/  STL [R1+0xbc], R63 ;  /* 0x0000bc3f01007387 */ /* 0x000fe20000100800 */
[----:B0-----:R-:W-:-:S03]  /*a6e0*/  LEA.HI.X.SX32 R61, R40, R2, 0x1, P1 ;  /* 0x00000002283d7211 */ /* 0x001fc600008f0eff */
[----:B------:R0:W-:Y:S01]  /*a6f0*/  STL [R1+0xd0], R41 ;  /* 0x0000d02901007387 */ /* 0x0001e20000100800 */
[----:B------:R-:W-:Y:S02]  /*a700*/  @!P0 IMAD.MOV.U32 R40, RZ, RZ, R41 ;  /* 0x000000ffff288224 */ /* 0x000fe400078e0029 */
[----:B0-----:R-:W-:-:S05]  /*a710*/  @!P0 IMAD.MOV.U32 R41, RZ, RZ, R61 ;  /* 0x000000ffff298224 */ /* 0x001fca00078e003d */
[----:B------:R0:W2:Y:S02]  /*a720*/  @!P0 LDG.E.U8 R44, desc[UR14][R40.64] ;  /* 0x0000000e282c8981 */ /* 0x0000a4000c1e1100 */
[----:B0-----:R-:W-:Y:S02]  /*a730*/  VIADD R40, R126, 0xffffff88 ;  /* 0xffffff887e287836 */ /* 0x001fe40000000000 */
[----:B---3--:R-:W-:Y:S03]  /*a740*/  STS.U8 [R35+UR6+0x1180], R62 ;  /* 0x0011803e23007988 */ /* 0x008fe60008000006 */
[----:B------:R-:W-:Y:S01]  /*a750*/  ISETP.GE.U32.AND P0, PT, R40, 0x7fffff09, PT ;  /* 0x7fffff092800780c */ /* 0x000fe20003f06070 */
[----:B------:R-:W-:Y:S01]  /*a760*/  IMAD R40, R38, 0x77, RZ ;  /* 0x0000007726287824 */ /* 0x000fe200078e02ff */
[----:B----4-:R-:W-:Y:S04]  /*a770*/  STS.U8 [R35+UR6+0x1580], R130 ;  /* 0x0015808223007988 */ /* 0x010fe80008000006 */
[----:B------:R-:W-:Y:S04]  /*a780*/  STS.U8 [R35+UR6+0x1980], R131 ;  /* 0x0019808323007988 */ /* 0x000fe80008000006 */
[----:B------:R0:W-:Y:S01]  /*a790*/  STS.U8 [R35+UR6+0x1d80], R33 ;  /* 0x001d802123007988 */ /* 0x0001e20008000006 */
[----:B------:R-:W-:-:S02]  /*a7a0*/  PRMT R60, RZ, 0x7610, R60 ;  /* 0x00007610ff3c7816 */ /* 0x000fc4000000003c */
[----:B0-----:R-:W-:-:S04]  /*a7b0*/  IADD3 R33, P1, PT, R40, R3, RZ ;  /* 0x0000000328217210 */ /* 0x001fc80007f3e0ff */
[----:B------:R-:W-:Y:S01]  /*a7c0*/  LEA.HI.X.SX32 R41, R40, R2, 0x1, P1 ;  /* 0x0000000228297211 */ /* 0x000fe200008f0eff */
[----:B------:R-:W-:-:S05]  /*a7d0*/  @!P0 IMAD.MOV.U32 R40, RZ, RZ, R33 ;  /* 0x000000ffff288224 */ /* 0x000fca00078e0021 */
[----:B------:R0:W3:Y:S04]  /*a7e0*/  @!P0 LDG.E.U8 R60, desc[UR14][R40.64] ;  /* 0x0000000e283c8981 */ /* 0x0000e8000c1e1100 */
[----:B------:R-:W-:Y:S01]  /*a7f0*/  STL [R1+0xcc], R61 ;  /* 0x0000cc3d01007387 */ /* 0x000fe20000100800 */
[----:B0-----:R-:W-:-:S03]  /*a800*/  VIADD R40, R126, 0xffffff80 ;  /* 0xffffff807e287836 */ /* 0x001fc60000000000 */
[----:B------:R-:W-:Y:S02]  /*a810*/  STL [R1+0xe0], R33 ;  /* 0x0000e02101007387 */ /* 0x000fe40000100800 */
[----:B------:R-:W-:Y:S01]  /*a820*/  ISETP.GE.U32.AND P0, PT, R40, 0x7fffff01, PT ;  /* 0x7fffff012800780c */ /* 0x000fe20003f06070 */
[----:B------:R-:W-:Y:S01]  /*a830*/  IMAD R40, R38, 0x7f, RZ ;  /* 0x0000007f26287824 */ /* 0x000fe200078e02ff */
[----:B------:R-:W-:Y:S04]  /*a840*/  STL [R1+0xdc], R41 ;  /* 0x0000dc2901007387 */ /* 0x000fe80000100800 */
[----:B------:R-:W4:Y:S04]  /*a850*/  LDL.LU R68, [R1+0x178] ;  /* 0x0001780001447983 */ /* 0x000f280000300800 */
[----:B------:R0:W-:Y:S04]  /*a860*/  STS.U8 [R35+UR6+0x2180], R32 ;  /* 0x0021802023007988 */ /* 0x0001e80008000006 */
[----:B------:R-:W3:Y:S04]  /*a870*/  LDL.LU R63, [R1+0x174] ;  /* 0x00017400013f7983 */ /* 0x000ee80000300800 */
[----:B------:R-:W3:Y:S01]  /*a880*/  LDL.LU R64, [R1+0x170] ;  /* 0x0001700001407983 */ /* 0x000ee20000300800 */
[----:B0-----:R-:W-:-:S03]  /*a890*/  IADD3 R32, P1, PT, R40, R3, RZ ;  /* 0x0000000328207210 */ /* 0x001fc60007f3e0ff */
[----:B------:R0:W-:Y:S04]  /*a8a0*/  STS.U8 [R35+UR6+0x2580], R31 ;  /* 0x0025801f23007988 */ /* 0x0001e80008000006 */
[----:B------:R-:W3:Y:S01]  /*a8b0*/  LDL.LU R65, [R1+0x16c] ;  /* 0x00016c0001417983 */ /* 0x000ee20000300800 */
[----:B------:R-:W-:-:S03]  /*a8c0*/  LEA.HI.X.SX32 R33, R40, R2, 0x1, P1 ;  /* 0x0000000228217211 */ /* 0x000fc600008f0eff */
[----:B0-----:R-:W3:Y:S04]  /*a8d0*/  LDL.LU R31, [R1+0x168] ;  /* 0x00016800011f7983 */ /* 0x001ee80000300800 */
[----:B------:R-:W3:Y:S04]  /*a8e0*/  LDL.LU R61, [R1+0x164] ;  /* 0x00016400013d7983 */ /* 0x000ee80000300800 */
[----:B------:R-:W3:Y:S01]  /*a8f0*/  LDL.LU R62, [R1+0x160] ;  /* 0x00016000013e7983 */ /* 0x000ee20000300800 */
[----:B------:R-:W-:-:S03]  /*a900*/  @!P0 IMAD.MOV.U32 R41, RZ, RZ, R33 ;  /* 0x000000ffff298224 */ /* 0x000fc600078e0021 */
[----:B------:R-:W-:Y:S01]  /*a910*/  STL [R1+0xf0], R32 ;  /* 0x0000f02001007387 */ /* 0x000fe20000100800 */
[----:B------:R-:W-:-:S03]  /*a920*/  @!P0 IMAD.MOV.U32 R40, RZ, RZ, R32 ;  /* 0x000000ffff288224 */ /* 0x000fc600078e0020 */
[----:B------:R0:W-:Y:S04]  /*a930*/  STL [R1+0xec], R33 ;  /* 0x0000ec2101007387 */ /* 0x0001e80000100800 */
[----:B------:R-:W3:Y:S04]  /*a940*/  LDL.LU R130, [R1+0x15c] ;  /* 0x00015c0001827983 */ /* 0x000ee80000300800 */
[----:B------:R-:W3:Y:S04]  /*a950*/  LDL.LU R131, [R1+0x158] ;  /* 0x0001580001837983 */ /* 0x000ee80000300800 */
[----:B0-----:R-:W3:Y:S04]  /*a960*/  LDL.LU R33, [R1+0x154] ;  /* 0x0001540001217983 */ /* 0x001ee80000300800 */
[----:B------:R-:W3:Y:S04]  /*a970*/  LDL.LU R32, [R1+0x150] ;  /* 0x0001500001207983 */ /* 0x000ee80000300800 */
[----:B--2---:R0:W-:Y:S04]  /*a980*/  STS.U8 [R35+UR6+0x2980], R124 ;  /* 0x0029807c23007988 */ /* 0x0041e80008000006 */
[----:B0-----:R-:W2:Y:S04]  /*a990*/  LDL.LU R124, [R1+0x14c] ;  /* 0x00014c00017c7983 */ /* 0x001ea80000300800 */
[----:B------:R-:W2:Y:S04]  /*a9a0*/  LDL.LU R126, [R1+0x148] ;  /* 0x00014800017e7983 */ /* 0x000ea80000300800 */
[----:B----4-:R-:W-:Y:S04]  /*a9b0*/  STS.U8 [R35+UR6+0x2d80], R68 ;  /* 0x002d804423007988 */ /* 0x010fe80008000006 */
[----:B---3--:R-:W-:Y:S04]  /*a9c0*/  STS.U8 [R35+UR6+0x3180], R63 ;  /* 0x0031803f23007988 */ /* 0x008fe80008000006 */
[----:B------:R-:W-:Y:S04]  /*a9d0*/  STS.U8 [R35+UR6+0x3580], R64 ;  /* 0x0035804023007988 */ /* 0x000fe80008000006 */
[----:B------:R-:W-:Y:S04]  /*a9e0*/  STS.U8 [R35+UR6+0x3980], R65 ;  /* 0x0039804123007988 */ /* 0x000fe80008000006 */
[----:B------:R0:W-:Y:S02]  /*a9f0*/  STS.U8 [R35+UR6+0x3d80], R31 ;  /* 0x003d801f23007988 */ /* 0x0001e40008000006 */
[----:B0-----:R-:W-:-:S05]  /*aa00*/  LOP3.LUT R31, R141, 0x40, RZ, 0x3c, !PT ;  /* 0x000000408d1f7812 */ /* 0x001fca00078e3cff */
[----:B------:R-:W-:Y:S04]  /*aa10*/  STS.U8 [R31+UR6+0x200], R61 ;  /* 0x0002003d1f007988 */ /* 0x000fe80008000006 */
[----:B------:R-:W-:Y:S04]  /*aa20*/  STS.U8 [R31+UR6+0x600], R62 ;  /* 0x0006003e1f007988 */ /* 0x000fe80008000006 */
[----:B------:R-:W-:Y:S04]  /*aa30*/  STS.U8 [R31+UR6+0xa00], R130 ;  /* 0x000a00821f007988 */ /* 0x000fe80008000006 */
[----:B------:R-:W-:Y:S04]  /*aa40*/  STS.U8 [R31+UR6+0xe00], R131 ;  /* 0x000e00831f007988 */ /* 0x000fe80008000006 */
[----:B------:R-:W-:Y:S04]  /*aa50*/  STS.U8 [R31+UR6+0x1200], R33 ;  /* 0x001200211f007988 */ /* 0x000fe80008000006 */
[----:B------:R-:W-:Y:S04]  /*aa60*/  STS.U8 [R31+UR6+0x1600], R32 ;  /* 0x001600201f007988 */ /* 0x000fe80008000006 */
[----:B--2---:R-:W-:Y:S04]  /*aa70*/  STS.U8 [R31+UR6+0x1a00], R124 ;  /* 0x001a007c1f007988 */ /* 0x004fe80008000006 */
[----:B------:R-:W-:Y:S04]  /*aa80*/  STS.U8 [R31+UR6+0x1e00], R126 ;  /* 0x001e007e1f007988 */ /* 0x000fe80008000006 */
[----:B------:R0:W-:Y:S04]  /*aa90*/  STS.U8 [R31+UR6+0x2200], R39 ;  /* 0x002200271f007988 */ /* 0x0001e80008000006 */
[----:B0-----:R-:W2:Y:S04]  /*aaa0*/  LDL.LU R39, [R1+0x654] ;  /* 0x0006540001277983 */ /* 0x001ea80000300800 */
[----:B------:R-:W-:Y:S04]  /*aab0*/  STS.U8 [R31+UR6+0x2600], R158 ;  /* 0x0026009e1f007988 */ /* 0x000fe80008000006 */
[----:B------:R-:W-:Y:S04]  /*aac0*/  STS.U8 [R31+UR6+0x2a00], R156 ;  /* 0x002a009c1f007988 */ /* 0x000fe80008000006 */
[----:B------:R-:W-:Y:S04]  /*aad0*/  STS.U8 [R31+UR6+0x2e00], R152 ;  /* 0x002e00981f007988 */ /* 0x000fe80008000006 */
[----:B------:R-:W-:Y:S04]  /*aae0*/  STS.U8 [R31+UR6+0x3200], R147 ;  /* 0x003200931f007988 */ /* 0x000fe80008000006 */
        /* <DEDUP_REMOVED lines=10> */
[----:B------:R-:W-:Y:S04]  /*ab90*/  STS.U8 [R31+UR6+0x1a80], R157 ;  /* 0x001a809d1f007988 */ /* 0x000fe80008000006 */
[----:B------:R0:W-:Y:S04]  /*aba0*/  STS.U8 [R31+UR6+0x1e80], R154 ;  /* 0x001e809a1f007988 */ /* 0x0001e80008000006 */
[----:B------:R-:W-:Y:S04]  /*abb0*/  STS.U8 [R31+UR6+0x2280], R150 ;  /* 0x002280961f007988 */ /* 0x000fe80008000006 */
[----:B------:R-:W-:Y:S01]  /*abc0*/  STS.U8 [R31+UR6+0x2680], R149 ;  /* 0x002680951f007988 */ /* 0x000fe20008000006 */
[----:B0-----:R-:W-:-:S03]  /*abd0*/  LOP3.LUT R154, R141, 0x60, RZ, 0x3c, !PT ;  /* 0x000000608d9a7812 */ /* 0x001fc600078e3cff */
[----:B------:R-:W-:Y:S04]  /*abe0*/  STS.U8 [R31+UR6+0x2a80], R148 ;  /* 0x002a80941f007988 */ /* 0x000fe80008000006 */
        /* <DEDUP_REMOVED lines=12> */
[----:B------:R-:W-:Y:S01]  /*acb0*/  STS.U8 [R154+UR6+0x1f00], R116 ;  /* 0x001f00749a007988 */ /* 0x000fe20008000006 */
[----:B------:R-:W-:-:S03]  /*acc0*/  LOP3.LUT R157, R141, 0x70, RZ, 0x3c, !PT ;  /* 0x000000708d9d7812 */ /* 0x000fc600078e3cff */
[----:B------:R-:W-:Y:S01]  /*acd0*/  STS.U8 [R154+UR6+0x2300], R107 ;  /* 0x0023006b9a007988 */ /* 0x000fe20008000006 */
[----:B------:R-:W-:-:S03]  /*ace0*/  PRMT R59, RZ, 0x7610, R59 ;  /* 0x00007610ff3b7816 */ /* 0x000fc6000000003b */
        /* <DEDUP_REMOVED lines=8> */
[----:B------:R-:W-:Y:S04]  /*ad70*/  STS.U8 [R157+UR6+0x780], R57 ;  /* 0x000780399d007988 */ /* 0x000fe80008000006 */
[----:B------:R2:W3:Y:S04]  /*ad80*/  @!P0 LDG.E.U8 R59, desc[UR14][R40.64] ;  /* 0x0000000e283b8981 */ /* 0x0004e8000c1e1100 */
[----:B------:R-:W-:Y:S04]  /*ad90*/  STS.U8 [R157+UR6+0xb80], R56 ;  /* 0x000b80389d007988 */ /* 0x000fe80008000006 */
[----:B------:R-:W-:Y:S04]  /*ada0*/  STS.U8 [R157+UR6+0xf80], R55 ;  /* 0x000f80379d007988 */ /* 0x000fe80008000006 */
[----:B------:R-:W-:Y:S01]  /*adb0*/  STS.U8 [R157+UR6+0x1380], R54 ;  /* 0x001380369d007988 */ /* 0x000fe20008000006 */
[----:B0-----:R-:W-:-:S03]  /*adc0*/  IMAD R42, R30, UR4, RZ ;  /* 0x000000041e2a7c24 */ /* 0x001fc6000f8e02ff */
[----:B------:R-:W-:Y:S04]  /*add0*/  STS.U8 [R157+UR6+0x1780], R53 ;  /* 0x001780359d007988 */ /* 0x000fe80008000006 */
[----:B------:R-:W-:Y:S04]  /*ade0*/  STS.U8 [R157+UR6+0x1b80], R52 ;  /* 0x001b80349d007988 */ /* 0x000fe80008000006 */
[----:B------:R0:W-:Y:S04]  /*adf0*/  STS.U8 [R157+UR6+0x1f80], R51 ;  /* 0x001f80339d007988 */ /* 0x0001e80008000006 */
[----:B------:R-:W-:Y:S04]  /*ae00*/  STS.U8 [R157+UR6+0x2380], R50 ;  /* 0x002380329d007988 */ /* 0x000fe80008000006 */
[----:B------:R-:W-:Y:S01]  /*ae10*/  STS.U8 [R157+UR6+0x2780], R49 ;  /* 0x002780319d007988 */ /* 0x000fe20008000006 */
[----:B------:R-:W-:-:S03]  /*ae20*/  IMAD R43, R29, UR4, RZ ;  /* 0x000000041d2b7c24 */ /* 0x000fc6000f8e02ff */
[----:B------:R-:W-:Y:S04]  /*ae30*/  STS.U8 [R157+UR6+0x2b80], R48 ;  /* 0x002b80309d007988 */ /* 0x000fe80008000006 */
[----:B------:R1:W-:Y:S01]  /*ae40*/  STS.U8 [R157+UR6+0x2f80], R47 ;  /* 0x002f802f9d007988 */ /* 0x0003e20008000006 */
[----:B------:R-:W-:-:S03]  /*ae50*/  IMAD R45, R27, UR4, RZ ;  /* 0x000000041b2d7c24 */ /* 0x000fc6000f8e02ff */
[----:B------:R4:W-:Y:S04]  /*ae60*/  STS.U8 [R157+UR6+0x3380], R46 ;  /* 0x0033802e9d007988 */ /* 0x0009e80008000006 */
[----:B------:R4:W-:Y:S01]  /*ae70*/  STS.U8 [R157+UR6+0x3780], R44 ;  /* 0x0037802c9d007988 */ /* 0x0009e20008000006 */
[----:B0-----:R-:W-:Y:S02]  /*ae80*/  IMAD R51, R21, UR4, RZ ;  /* 0x0000000415337c24 */ /* 0x001fe4000f8e02ff */
[----:B-1----:R-:W-:Y:S02]  /*ae90*/  IMAD R47, R25, UR4, RZ ;  /* 0x00000004192f7c24 */ /* 0x002fe4000f8e02ff */
[----:B----4-:R-:W-:Y:S02]  /*aea0*/  IMAD R46, R26, UR4, RZ ;  /* 0x000000041a2e7c24 */ /* 0x010fe4000f8e02ff */
[----:B------:R-:W-:-:S02]  /*aeb0*/  IMAD R44, R28, UR4, RZ ;  /* 0x000000041c2c7c24 */ /* 0x000fc4000f8e02ff */
[----:B------:R-:W-:Y:S02]  /*aec0*/  IMAD R57, R15, UR9, RZ ;  /* 0x000000090f397c24 */ /* 0x000fe4000f8e02ff */
[----:B------:R-:W-:Y:S02]  /*aed0*/  IMAD R48, R24, UR4, RZ ;  /* 0x0000000418307c24 */ /* 0x000fe4000f8e02ff */
[----:B------:R-:W-:Y:S02]  /*aee0*/  IMAD R65, R9, UR18, RZ ;  /* 0x0000001209417c24 */ /* 0x000fe4000f8e02ff */
[----:B------:R-:W-:Y:S02]  /*aef0*/  IMAD R49, R23, UR4, RZ ;  /* 0x0000000417317c24 */ /* 0x000fe4000f8e02ff */
[----:B------:R-:W-:Y:S02]  /*af00*/  IMAD R103, R5, UR58, RZ ;  /* 0x0000003a05677c24 */ /* 0x000fe4000f8e02ff */
        /* <DEDUP_REMOVED lines=11> */
[----:B--2---:R-:W-:-:S05]  /*afc0*/  IMAD R40, R141, R39, RZ ;  /* 0x000000278d287224 */ /* 0x004fca00078e02ff */
[C---:B------:R-:W-:Y:S01]  /*afd0*/  IADD3 R41, P0, PT, R40.reuse, UR22, RZ ;  /* 0x0000001628297c10 */ /* 0x040fe2000ff1e0ff */
[----:B------:R-:W-:Y:S01]  /*afe0*/  IMAD R55, R17, UR4, RZ ;  /* 0x0000000411377c24 */ /* 0x000fe2000f8e02ff */
[----:B------:R-:W0:Y:S02]  /*aff0*/  LDCU UR22, c[0x0][0x3b0] ;  /* 0x00007600ff1677ac */ /* 0x000e240008000800 */
[----:B------:R-:W-:Y:S02]  /*b000*/  LEA.HI.X.SX32 R40, R40, UR23, 0x1, P0 ;  /* 0x0000001728287c11 */ /* 0x000fe400080f0eff */
[-C--:B------:R-:W-:Y:S01]  /*b010*/  IADD3 R131, P0, PT, R42, R41.reuse, RZ ;  /* 0x000000292a837210 */ /* 0x080fe20007f1e0ff */
[----:B------:R-:W-:Y:S01]  /*b020*/  IMAD R56, R16, UR5, RZ ;  /* 0x0000000510387c24 */ /* 0x000fe2000f8e02ff */
[-C--:B------:R-:W-:Y:S01]  /*b030*/  IADD3 R123, P6, PT, R43, R41.reuse, RZ ;  /* 0x000000292b7b7210 */ /* 0x080fe20007fde0ff */
[----:B------:R-:W-:Y:S01]  /*b040*/  IMAD R106, R0, UR60, RZ ;  /* 0x0000003c006a7c24 */ /* 0x000fe2000f8e02ff */
[-C--:B------:R-:W-:Y:S01]  /*b050*/  LEA.HI.X.SX32 R35, R42, R40.reuse, 0x1, P0 ;  /* 0x000000282a237211 */ /* 0x080fe200000f0eff */
[----:B------:R-:W-:Y:S01]  /*b060*/  IMAD R77, R153, UR32, RZ ;  /* 0x00000020994d7c24 */ /* 0x000fe2000f8e02ff */
[-C--:B------:R-:W-:Y:S01]  /*b070*/  IADD3 R21, P0, PT, R44, R41.reuse, RZ ;  /* 0x000000292c157210 */ /* 0x080fe20007f1e0ff */
[----:B------:R-:W-:Y:S01]  /*b080*/  STL [R1+0xf8], R131 ;  /* 0x0000f88301007387 */ /* 0x000fe20000100800 */
[-C--:B------:R-:W-:Y:S01]  /*b090*/  IADD3 R15, P1, PT, R45, R41.reuse, RZ ;  /* 0x000000292d0f7210 */ /* 0x080fe20007f3e0ff */
[----:B------:R-:W-:Y:S01]  /*b0a0*/  IMAD R62, R12, UR12, RZ ;  /* 0x0000000c0c3e7c24 */ /* 0x000fe2000f8e02ff */
[-C--:B------:R-:W-:Y:S01]  /*b0b0*/  IADD3 R9, P4, PT, R46, R41.reuse, RZ ;  /* 0x000000292e097210 */ /* 0x080fe20007f9e0ff */
[----:B------:R-:W-:Y:S01]  /*b0c0*/  STL [R1+0xf4], R35 ;  /* 0x0000f42301007387 */ /* 0x000fe20000100800 */
[-C--:B------:R-:W-:Y:S01]  /*b0d0*/  LEA.HI.X.SX32 R27, R43, R40.reuse, 0x1, P6 ;  /* 0x000000282b1b7211 */ /* 0x080fe200030f0eff */
[----:B------:R-:W-:Y:S01]  /*b0e0*/  IMAD R63, R11, UR13, RZ ;  /* 0x0000000d0b3f7c24 */ /* 0x000fe2000f8e02ff */
[-C--:B------:R-:W-:Y:S01]  /*b0f0*/  IADD3 R5, P5, PT, R47, R41.reuse, RZ ;  /* 0x000000292f057210 */ /* 0x080fe20007fbe0ff */
[----:B------:R-:W-:Y:S01]  /*b100*/  STL [R1+0x100], R123 ;  /* 0x0001007b01007387 */ /* 0x000fe20000100800 */
[-C--:B------:R-:W-:Y:S01]  /*b110*/  LEA.HI.X.SX32 R20, R44, R40.reuse, 0x1, P0 ;  /* 0x000000282c147211 */ /* 0x080fe200000f0eff */
[----:B------:R-:W-:Y:S01]  /*b120*/  IMAD R64, R10, UR17, RZ ;  /* 0x000000110a407c24 */ /* 0x000fe2000f8e02ff */
[-C--:B------:R-:W-:Y:S01]  /*b130*/  IADD3 R159, P6, PT, R48, R41.reuse, RZ ;  /* 0x00000029309f7210 */ /* 0x080fe20007fde0ff */
[----:B------:R-:W-:Y:S01]  /*b140*/  STL [R1+0x108], R21 ;  /* 0x0001081501007387 */ /* 0x000fe20000100800 */
[----:B------:R-:W-:Y:S01]  /*b150*/  LEA.HI.X.SX32 R14, R45, R40, 0x1, P1 ;  /* 0x000000282d0e7211 */ /* 0x000fe200008f0eff */
[----:B------:R-:W-:Y:S01]  /*b160*/  IMAD R76, R155, UR31, RZ ;  /* 0x0000001f9b4c7c24 */ /* 0x000fe2000f8e02ff */
[----:B------:R-:W1:Y:S01]  /*b170*/  LDCU UR23, c[0x0][0x3b0] ;  /* 0x00007600ff1777ac */ /* 0x000e620008000800 */
[----:B------:R-:W-:Y:S01]  /*b180*/  STL [R1+0x110], R15 ;  /* 0x0001100f01007387 */ /* 0x000fe20000100800 */
[----:B------:R-:W-:-:S03]  /*b190*/  IADD3 R129, P0, PT, R49, R41, RZ ;  /* 0x0000002931817210 */ /* 0x000fc60007f1e0ff */
[----:B------:R-:W-:Y:S01]  /*b1a0*/  STL [R1+0x118], R9 ;  /* 0x0001180901007387 */ /* 0x000fe20000100800 */
[----:B------:R-:W-:-:S03]  /*b1b0*/  IADD3 R32, P1, PT, R50, R41, RZ ;  /* 0x0000002932207210 */ /* 0x000fc60007f3e0ff */
[----:B------:R-:W-:Y:S01]  /*b1c0*/  STL [R1+0xfc], R27 ;  /* 0x0000fc1b01007387 */ /* 0x000fe20000100800 */
[----:B------:R-:W-:-:S03]  /*b1d0*/  LEA.HI.X.SX32 R8, R46, R40, 0x1, P4 ;  /* 0x000000282e087211 */ /* 0x000fc600020f0eff */
[----:B------:R-:W-:Y:S01]  /*b1e0*/  STL [R1+0x120], R5 ;  /* 0x0001200501007387 */ /* 0x000fe20000100800 */
[----:B------:R-:W-:-:S03]  /*b1f0*/  IADD3 R24, P4, PT, R51, R41, RZ ;  /* 0x0000002933187210 */ /* 0x000fc60007f9e0ff */
[----:B------:R-:W-:Y:S01]  /*b200*/  STL [R1+0x104], R20 ;  /* 0x0001041401007387 */ /* 0x000fe20000100800 */
[----:B------:R-:W-:-:S03]  /*b210*/  LEA.HI.X.SX32 R4, R47, R40, 0x1, P5 ;  /* 0x000000282f047211 */ /* 0x000fc600028f0eff */
[----:B------:R-:W-:Y:S01]  /*b220*/  STL [R1+0x128], R159 ;  /* 0x0001289f01007387 */ /* 0x000fe20000100800 */
[-C--:B------:R-:W-:Y:S02]  /*b230*/  IADD3 R19, P5, PT, R52, R41.reuse, RZ ;  /* 0x0000002934137210 */ /* 0x080fe40007fbe0ff */
[----:B------:R-:W-:Y:S01]  /*b240*/  LEA.HI.X.SX32 R160, R48, R40, 0x1, P6 ;  /* 0x0000002830a07211 */ /* 0x000fe200030f0eff */
        /* <DEDUP_REMOVED lines=17> */
[----:B------:R-:W-:-:S03]  /*b360*/  LEA.HI.X.SX32 R12, R53, R40, 0x1, P6 ;  /* 0x00000028350c7211 */ /* 0x000fc600030f0eff */
        /* <DEDUP_REMOVED lines=13> */
[-C--:B------:R-:W-:Y:S01]  /*b440*/  LEA.HI.X.SX32 R155, R56, R40.reuse, 0x1, P4 ;  /* 0x00000028389b7211 */ /* 0x080fe200020f0eff */
[----:B------:R-:W-:Y:S02]  /*b450*/  IMAD R80, R128, UR35, RZ ;  /* 0x0000002380507c24 */ /* 0x000fe4000f8e02ff */
[----:B------:R-:W-:Y:S01]  /*b460*/  STL [R1+0x14c], R12 ;  /* 0x00014c0c01007387 */ /* 0x000fe20000100800 */
[----:B------:R-:W-:Y:S01]  /*b470*/  IADD3 R145, P4, PT, R63, R41, RZ ;  /* 0x000000293f917210 */ /* 0x000fe20007f9e0ff */
[----:B------:R-:W-:Y:S02]  /*b480*/  IMAD R67, R7, UR20, RZ ;  /* 0x0000001407437c24 */ /* 0x000fe4000f8e02ff */
        /* <DEDUP_REMOVED lines=9> */
[----:B------:R-:W-:Y:S01]  /*b520*/  IMAD R68, R6, UR21, RZ ;  /* 0x0000001506447c24 */ /* 0x000fe2000f8e02ff */
[----:B------:R-:W-:Y:S02]  /*b530*/  LEA.HI.X.SX32 R25, R61, R40, 0x1, P0 ;  /* 0x000000283d197211 */ /* 0x000fe400000f0eff */
[----:B------:R-:W-:Y:S01]  /*b540*/  STL [R1+0x188], R147 ;  /* 0x0001889301007387 */ /* 0x000fe20000100800 */
[----:B------:R-:W-:-:S03]  /*b550*/  IADD3 R150, P0, PT, R66, R41, RZ ;  /* 0x0000002942967210 */ /* 0x000fc60007f1e0ff */
[----:B------:R-:W-:Y:S01]  /*b560*/  STL [R1+0x190], R145 ;  /* 0x0001909101007387 */ /* 0x000fe20000100800 */
[----:B------:R-:W-:Y:S01]  /*b570*/  IMAD R69, R165, UR24, RZ ;  /* 0x00000018a5457c24 */ /* 0x000fe2000f8e02ff */
[-C--:B------:R-:W-:Y:S02]  /*b580*/  LEA.HI.X.SX32 R152, R62, R40.reuse, 0x1, P1 ;  /* 0x000000283e987211 */ /* 0x080fe400008f0eff */
[----:B------:R-:W-:Y:S01]  /*b590*/  STL [R1+0x164], R155 ;  /* 0x0001649b01007387 */ /* 0x000fe20000100800 */
[----:B------:R-:W-:-:S03]  /*b5a0*/  LEA.HI.X.SX32 R146, R63, R40, 0x1, P4 ;  /* 0x000000283f927211 */ /* 0x000fc600020f0eff */
[----:B------:R-:W-:Y:S01]  /*b5b0*/  STL [R1+0x198], R7 ;  /* 0x0001980701007387 */ /* 0x000fe20000100800 */
[----:B------:R-:W-:Y:S01]  /*b5c0*/  IMAD R70, R164, UR25, RZ ;  /* 0x00000019a4467c24 */ /* 0x000fe2000f8e02ff */
[-C--:B------:R-:W-:Y:S02]  /*b5d0*/  IADD3 R122, P1, PT, R67, R41.reuse, RZ ;  /* 0x00000029437a7210 */ /* 0x080fe40007f3e0ff */
[----:B------:R-:W-:Y:S01]  /*b5e0*/  STL [R1+0x16c], R128 ;  /* 0x00016c8001007387 */ /* 0x000fe20000100800 */
[----:B------:R-:W-:Y:S01]  /*b5f0*/  IMAD R71, R163, UR26, RZ ;  /* 0x0000001aa3477c24 */ /* 0x000fe2000f8e02ff */
[----:B------:R-:W-:Y:S02]  /*b600*/  IADD3 R126, P4, PT, R68, R41, RZ ;  /* 0x00000029447e7210 */ /* 0x000fe40007f9e0ff */
[----:B------:R-:W-:Y:S01]  /*b610*/  STL [R1+0x174], R33 ;  /* 0x0001742101007387 */ /* 0x000fe20000100800 */
[----:B------:R-:W-:-:S03]  /*b620*/  LEA.HI.X.SX32 R6, R64, R40, 0x1, P5 ;  /* 0x0000002840067211 */ /* 0x000fc600028f0eff */
[----:B------:R-:W-:Y:S01]  /*b630*/  STL [R1+0x1b8], R51 ;  /* 0x0001b83301007387 */ /* 0x000fe20000100800 */
[----:B------:R-:W-:Y:S01]  /*b640*/  IMAD R72, R162, UR27, RZ ;  /* 0x0000001ba2487c24 */ /* 0x000fe2000f8e02ff */
[-C--:B------:R-:W-:Y:S02]  /*b650*/  IADD3 R158, P5, PT, R69, R41.reuse, RZ ;  /* 0x00000029459e7210 */ /* 0x080fe40007fbe0ff */
[----:B------:R-:W-:Y:S01]  /*b660*/  STL [R1+0x17c], R25 ;  /* 0x00017c1901007387 */ /* 0x000fe20000100800 */
[----:B------:R-:W-:Y:S01]  /*b670*/  IMAD R78, R151, UR33, RZ ;  /* 0x00000021974e7c24 */ /* 0x000fe2000f8e02ff */
[----:B------:R-:W-:Y:S02]  /*b680*/  LEA.HI.X.SX32 R52, R65, R40, 0x1, P6 ;  /* 0x0000002841347211 */ /* 0x000fe400030f0eff */
[----:B------:R-:W-:Y:S01]  /*b690*/  STL [R1+0x1c0], R150 ;  /* 0x0001c09601007387 */ /* 0x000fe20000100800 */
[----:B------:R-:W-:-:S03]  /*b6a0*/  IADD3 R110, P6, PT, R70, R41, RZ ;  /* 0x00000029466e7210 */ /* 0x000fc60007fde0ff */
[----:B------:R-:W-:Y:S01]  /*b6b0*/  STL [R1+0x184], R152 ;  /* 0x0001849801007387 */ /* 0x000fe20000100800 */
[----:B------:R-:W-:Y:S01]  /*b6c0*/  LEA.HI.X.SX32 R151, R66, R40, 0x1, P0 ;  /* 0x0000002842977211 */ /* 0x000fe200000f0eff */
[----:B------:R-:W-:Y:S02]  /*b6d0*/  IMAD R73, R161, UR28, RZ ;  /* 0x0000001ca1497c24 */ /* 0x000fe4000f8e02ff */
        /* <DEDUP_REMOVED lines=18> */
[-C--:B------:R-:W-:Y:S01]  /*b800*/  LEA.HI.X.SX32 R111, R70, R40.reuse, 0x1, P6 ;  /* 0x00000028466f7211 */ /* 0x080fe200030f0eff */
[----:B------:R-:W-:Y:S01]  /*b810*/  IMAD R83, R120, UR37, RZ ;  /* 0x0000002578537c24 */ /* 0x000fe2000f8e02ff */
[-C--:B------:R-:W-:Y:S01]  /*b820*/  IADD3 R28, P0, PT, R76, R41.reuse, RZ ;  /* 0x000000294c1c7210 */ /* 0x080fe20007f1e0ff */
[----:B------:R-:W-:Y:S01]  /*b830*/  STL [R1+0x1f0], R65 ;  /* 0x0001f04101007387 */ /* 0x000fe20000100800 */
[----:B------:R-:W-:Y:S01]  /*b840*/  LEA.HI.X.SX32 R66, R72, R40, 0x1, P1 ;  /* 0x0000002848427211 */ /* 0x000fe200008f0eff */
[----:B------:R-:W-:Y:S01]  /*b850*/  IMAD R85, R118, UR38, RZ ;  /* 0x0000002676557c24 */ /* 0x000fe2000f8e02ff */
[-C--:B------:R-:W-:Y:S01]  /*b860*/  IADD3 R117, P1, PT, R77, R41.reuse, RZ ;  /* 0x000000294d757210 */ /* 0x080fe20007f3e0ff */
[----:B------:R-:W-:Y:S01]  /*b870*/  STL [R1+0x1c4], R125 ;  /* 0x0001c47d01007387 */ /* 0x000fe20000100800 */
[----:B------:R-:W-:-:S03]  /*b880*/  IADD3 R120, P6, PT, R75, R41, RZ ;  /* 0x000000294b787210 */ /* 0x000fc60007fde0ff */
[----:B------:R-:W-:Y:S01]  /*b890*/  STL [R1+0x1cc], R31 ;  /* 0x0001cc1f01007387 */ /* 0x000fe20000100800 */
[----:B------:R-:W-:-:S03]  /*b8a0*/  LEA.HI.X.SX32 R124, R76, R40, 0x1, P0 ;  /* 0x000000284c7c7211 */ /* 0x000fc600000f0eff */
[----:B------:R-:W-:Y:S01]  /*b8b0*/  STL [R1+0x1f8], R49 ;  /* 0x0001f83101007387 */ /* 0x000fe20000100800 */
[----:B------:R-:W-:-:S03]  /*b8c0*/  LEA.HI.X.SX32 R50, R73, R40, 0x1, P4 ;  /* 0x0000002849327211 */ /* 0x000fc600020f0eff */
[----:B------:R-:W-:Y:S01]  /*b8d0*/  STL [R1+0x1d4], R23 ;  /* 0x0001d41701007387 */ /* 0x000fe20000100800 */
[-C--:B------:R-:W-:Y:S01]  /*b8e0*/  LEA.HI.X.SX32 R149, R74, R40.reuse, 0x1, P5 ;  /* 0x000000284a957211 */ /* 0x080fe200028f0eff */
[----:B------:R-:W-:Y:S01]  /*b8f0*/  IMAD R99, R113, UR41, RZ ;  /* 0x0000002971637c24 */ /* 0x000fe2000f8e02ff */
[-C--:B------:R-:W-:Y:S01]  /*b900*/  LEA.HI.X.SX32 R156, R77, R40.reuse, 0x1, P1 ;  /* 0x000000284d9c7211 */ /* 0x080fe200008f0eff */
[----:B------:R-:W-:Y:S01]  /*b910*/  STL [R1+0x200], R148 ;  /* 0x0002009401007387 */ /* 0x000fe20000100800 */
[-C--:B------:R-:W-:Y:S02]  /*b920*/  IADD3 R47, P0, PT, R81, R41.reuse, RZ ;  /* 0x00000029512f7210 */ /* 0x080fe40007f1e0ff */
[-C--:B------:R-:W-:Y:S01]  /*b930*/  IADD3 R73, P5, PT, R79, R41.reuse, RZ ;  /* 0x000000294f497210 */ /* 0x080fe20007fbe0ff */
[----:B------:R-:W-:Y:S01]  /*b940*/  STL [R1+0x1dc], R111 ;  /* 0x0001dc6f01007387 */ /* 0x000fe20000100800 */
[-C--:B------:R-:W-:Y:S02]  /*b950*/  IADD3 R116, P1, PT, R85, R41.reuse, RZ ;  /* 0x0000002955747210 */ /* 0x080fe40007f3e0ff */
[----:B------:R-:W-:Y:S01]  /*b960*/  IADD3 R17, P4, PT, R78, R41, RZ ;  /* 0x000000294e117210 */ /* 0x000fe20007f9e0ff */
[----:B------:R-:W-:Y:S01]  /*b970*/  STL [R1+0x1e4], R10 ;  /* 0x0001e40a01007387 */ /* 0x000fe20000100800 */
[----:B------:R-:W-:-:S03]  /*b980*/  LEA.HI.X.SX32 R121, R75, R40, 0x1, P6 ;  /* 0x000000284b797211 */ /* 0x000fc600030f0eff */
[----:B------:R-:W-:Y:S01]  /*b990*/  STL [R1+0x208], R120 ;  /* 0x0002087801007387 */ /* 0x000fe20000100800 */
[-C--:B------:R-:W-:Y:S01]  /*b9a0*/  LEA.HI.X.SX32 R48, R81, R40.reuse, 0x1, P0 ;  /* 0x0000002851307211 */ /* 0x080fe200000f0eff */
[----:B------:R-:W-:Y:S02]  /*b9b0*/  IMAD R96, R114, UR40, RZ ;  /* 0x0000002872607c24 */ /* 0x000fe4000f8e02ff */
[----:B------:R-:W-:Y:S01]  /*b9c0*/  STL [R1+0x210], R28 ;  /* 0x0002101c01007387 */ /* 0x000fe20000100800 */
[-C--:B------:R-:W-:Y:S01]  /*b9d0*/  IADD3 R63, P6, PT, R80, R41.reuse, RZ ;  /* 0x00000029503f7210 */ /* 0x080fe20007fde0ff */
[----:B------:R-:W-:Y:S01]  /*b9e0*/  IMAD R104, R104, UR44, RZ ;  /* 0x0000002c68687c24 */ /* 0x000fe2000f8e02ff */
[-C--:B------:R-:W-:Y:S01]  /*b9f0*/  LEA.HI.X.SX32 R74, R79, R40.reuse, 0x1, P5 ;  /* 0x000000284f4a7211 */ /* 0x080fe200028f0eff */
        /* <DEDUP_REMOVED lines=8> */
[-C--:B------:R-:W-:Y:S01]  /*ba80*/  LEA.HI.X.SX32 R144, R83, R40.reuse, 0x1, P0 ;  /* 0x0000002853907211 */ /* 0x080fe200000f0eff */
[----:B------:R-:W-:Y:S02]  /*ba90*/  IMAD R95, R115, UR39, RZ ;  /* 0x00000027735f7c24 */ /* 0x000fe4000f8e02ff */
[----:B------:R-:W-:Y:S01]  /*baa0*/  STL [R1+0x228], R73 ;  /* 0x0002284901007387 */ /* 0x000fe20000100800 */
[----:B------:R-:W-:Y:S01]  /*bab0*/  IMAD R108, R108, UR43, RZ ;  /* 0x0000002b6c6c7c24 */ /* 0x000fe2000f8e02ff */
[-C--:B------:R-:W-:Y:S02]  /*bac0*/  LEA.HI.X.SX32 R16, R78, R40.reuse, 0x1, P4 ;  /* 0x000000284e107211 */ /* 0x080fe400020f0eff */
        /* <DEDUP_REMOVED lines=8> */
[----:B------:R-:W-:Y:S01]  /*bb50*/  IMAD R100, R100, UR46, RZ ;  /* 0x0000002e64647c24 */ /* 0x000fe2000f8e02ff */
[-C--:B------:R-:W-:Y:S02]  /*bb60*/  IADD3 R26, P4, PT, R95, R41.reuse, RZ ;  /* 0x000000295f1a7210 */ /* 0x080fe40007f9e0ff */
[----:B------:R-:W-:Y:S01]  /*bb70*/  STL [R1+0x214], R156 ;  /* 0x0002149c01007387 */ /* 0x000fe20000100800 */
[----:B------:R-:W-:Y:S01]  /*bb80*/  IADD3 R61, P0, PT, R108, R41, RZ ;  /* 0x000000296c3d7210 */ /* 0x000fe20007f1e0ff */
[----:B------:R-:W2:Y:S01]  /*bb90*/  S2R R165, SR_TID.X ;  /* 0x0000000000a57919 */ /* 0x000ea20000002100 */
[-C--:B------:R-:W-:Y:S01]  /*bba0*/  LEA.HI.X.SX32 R46, R104, R40.reuse, 0x1, P1 ;  /* 0x00000028682e7211 */ /* 0x080fe200008f0eff */
[----:B------:R-:W-:Y:S01]  /*bbb0*/  IMAD R101, R109, UR42, RZ ;  /* 0x0000002a6d657c24 */ /* 0x000fe2000f8e02ff */
[----:B------:R-:W4:Y:S01]  /*bbc0*/  LDC R104, c[0x0][0x3a0] ;  /* 0x0000e800ff687b82 */ /* 0x000f220000000800 */
[----:B------:R-:W-:Y:S04]  /*bbd0*/  STL [R1+0x238], R47 ;  /* 0x0002382f01007387 */ /* 0x000fe80000100800 */
[----:B------:R-:W-:Y:S01]  /*bbe0*/  STL [R1+0x21c], R16 ;  /* 0x00021c1001007387 */ /* 0x000fe20000100800 */
[----:B------:R-:W-:-:S03]  /*bbf0*/  LEA.HI.X.SX32 R29, R95, R40, 0x1, P4 ;  /* 0x000000285f1d7211 */ /* 0x000fc600020f0eff */
[----:B------:R-:W-:Y:S01]  /*bc00*/  STL [R1+0x224], R74 ;  /* 0x0002244a01007387 */ /* 0x000fe20000100800 */
[----:B------:R-:W-:-:S03]  /*bc10*/  LEA.HI.X.SX32 R62, R108, R40, 0x1, P0 ;  /* 0x000000286c3e7211 */ /* 0x000fc600000f0eff */
[----:B------:R-:W-:Y:S01]  /*bc20*/  STL [R1+0x22c], R64 ;  /* 0x00022c4001007387 */ /* 0x000fe20000100800 */
[----:B-1----:R-:W-:Y:S01]  /*bc30*/  IMAD R88, R88, UR23, RZ ;  /* 0x0000001758587c24 */ /* 0x002fe2000f8e02ff */
[-C--:B------:R-:W-:Y:S02]  /*bc40*/  IADD3 R114, P0, PT, R100, R41.reuse, RZ ;  /* 0x0000002964727210 */ /* 0x080fe40007f1e0ff */
[----:B------:R-:W-:Y:S01]  /*bc50*/  STL [R1+0x234], R48 ;  /* 0x0002343001007387 */ /* 0x000fe20000100800 */
[----:B------:R-:W-:-:S03]  /*bc60*/  IADD3 R71, P4, PT, R101, R41, RZ ;  /* 0x0000002965477210 */ /* 0x000fc60007f9e0ff */
[----:B------:R-:W-:Y:S01]  /*bc70*/  STL [R1+0x240], R143 ;  /* 0x0002408f01007387 */ /* 0x000fe20000100800 */
[----:B------:R-:W-:-:S03]  /*bc80*/  IMAD R102, R102, UR45, RZ ;  /* 0x0000002d66667c24 */ /* 0x000fc6000f8e02ff */
[----:B------:R-:W-:Y:S01]  /*bc90*/  STL [R1+0x250], R26 ;  /* 0x0002501a01007387 */ /* 0x000fe20000100800 */
[----:B------:R-:W-:-:S03]  /*bca0*/  LEA.HI.X.SX32 R115, R100, R40, 0x1, P0 ;  /* 0x0000002864737211 */ /* 0x000fc600000f0eff */
[----:B------:R-:W-:Y:S01]  /*bcb0*/  STL [R1+0x248], R116 ;  /* 0x0002487401007387 */ /* 0x000fe20000100800 */
[----:B------:R-:W-:-:S03]  /*bcc0*/  IMAD R91, R91, UR50, RZ ;  /* 0x000000325b5b7c24 */ /* 0x000fc6000f8e02ff */
[----:B------:R-:W-:Y:S01]  /*bcd0*/  STL [R1+0x23c], R144 ;  /* 0x00023c9001007387 */ /* 0x000fe20000100800 */
[----:B------:R-:W-:-:S03]  /*bce0*/  LEA.HI.X.SX32 R72, R101, R40, 0x1, P4 ;  /* 0x0000002865487211 */ /* 0x000fc600020f0eff */
[----:B------:R-:W-:Y:S01]  /*bcf0*/  STL [R1+0x244], R118 ;  /* 0x0002447601007387 */ /* 0x000fe20000100800 */
[----:B------:R-:W-:-:S03]  /*bd00*/  IADD3 R67, P0, PT, R88, R41, RZ ;  /* 0x0000002958437210 */ /* 0x000fc60007f1e0ff */
[----:B------:R-:W-:Y:S01]  /*bd10*/  STL [R1+0x24c], R29 ;  /* 0x00024c1d01007387 */ /* 0x000fe20000100800 */
[----:B------:R-:W-:Y:S01]  /*bd20*/  IMAD R86, R86, UR47, RZ ;  /* 0x0000002f56567c24 */ /* 0x000fe2000f8e02ff */
[----:B------:R-:W-:Y:S02]  /*bd30*/  IADD3 R140, P4, PT, R102, R41, RZ ;  /* 0x00000029668c7210 */ /* 0x000fe40007f9e0ff */
[----:B------:R-:W-:Y:S01]  /*bd40*/  STL [R1+0x258], R112 ;  /* 0x0002587001007387 */ /* 0x000fe20000100800 */
[----:B0-----:R-:W-:-:S03]  /*bd50*/  IMAD R84, R84, UR22, RZ ;  /* 0x0000001654547c24 */ /* 0x001fc6000f8e02ff */
[----:B------:R-:W-:Y:S01]  /*bd60*/  STL [R1+0x260], R79 ;  /* 0x0002604f01007387 */ /* 0x000fe20000100800 */
[----:B------:R-:W-:-:S03]  /*bd70*/  LEA.HI.X.SX32 R78, R88, R40, 0x1, P0 ;  /* 0x00000028584e7211 */ /* 0x000fc600000f0eff */
[----:B------:R-:W-:Y:S01]  /*bd80*/  STL [R1+0x254], R96 ;  /* 0x0002546001007387 */ /* 0x000fe20000100800 */
[----:B------:R-:W-:Y:S01]  /*bd90*/  IMAD R94, R94, UR53, RZ ;  /* 0x000000355e5e7c24 */ /* 0x000fe2000f8e02ff */
[----:B------:R-:W-:Y:S02]  /*bda0*/  IADD3 R163, P0, PT, R91, R41, RZ ;  /* 0x000000295ba37210 */ /* 0x000fe40007f1e0ff */
[----:B------:R-:W-:Y:S01]  /*bdb0*/  STL [R1+0x268], R71 ;  /* 0x0002684701007387 */ /* 0x000fe20000100800 */
[----:B------:R-:W-:-:S03]  /*bdc0*/  LEA.HI.X.SX32 R142, R102, R40, 0x1, P4 ;  /* 0x00000028668e7211 */ /* 0x000fc600020f0eff */
[----:B------:R-:W-:Y:S01]  /*bdd0*/  STL [R1+0x25c], R80 ;  /* 0x00025c5001007387 */ /* 0x000fe20000100800 */
[----:B------:R-:W-:-:S03]  /*bde0*/  IADD3 R81, P1, PT, R86, R41, RZ ;  /* 0x0000002956517210 */ /* 0x000fc60007f3e0ff */
[----:B------:R-:W-:Y:S01]  /*bdf0*/  STL [R1+0x264], R72 ;  /* 0x0002644801007387 */ /* 0x000fe20000100800 */
[----:B------:R-:W-:Y:S01]  /*be00*/  IMAD R87, R87, UR48, RZ ;  /* 0x0000003057577c24 */ /* 0x000fe2000f8e02ff */
[-C--:B------:R-:W-:Y:S02]  /*be10*/  IADD3 R75, P4, PT, R84, R41.reuse, RZ ;  /* 0x00000029544b7210 */ /* 0x080fe40007f9e0ff */
[----:B------:R-:W-:Y:S01]  /*be20*/  STL [R1+0x270], R61 ;  /* 0x0002703d01007387 */ /* 0x000fe20000100800 */
[----:B------:R-:W-:Y:S01]  /*be30*/  IMAD R82, R82, UR49, RZ ;  /* 0x0000003152527c24 */ /* 0x000fe2000f8e02ff */
[----:B------:R-:W-:Y:S02]  /*be40*/  LEA.HI.X.SX32 R164, R91, R40, 0x1, P0 ;  /* 0x000000285ba47211 */ /* 0x000fe400000f0eff */
[----:B------:R-:W-:Y:S01]  /*be50*/  STL [R1+0x278], R43 ;  /* 0x0002782b01007387 */ /* 0x000fe20000100800 */
[----:B------:R-:W-:Y:S01]  /*be60*/  IMAD R98, R98, UR56, RZ ;  /* 0x0000003862627c24 */ /* 0x000fe2000f8e02ff */
[----:B------:R-:W-:-:S02]  /*be70*/  IADD3 R99, P0, PT, R94, R41, RZ ;  /* 0x000000295e637210 */ /* 0x000fc40007f1e0ff */
[----:B------:R-:W-:Y:S01]  /*be80*/  STL [R1+0x26c], R62 ;  /* 0x00026c3e01007387 */ /* 0x000fe20000100800 */
[----:B------:R-:W-:-:S03]  /*be90*/  LEA.HI.X.SX32 R108, R86, R40, 0x1, P1 ;  /* 0x00000028566c7211 */ /* 0x000fc600008f0eff */
        /* <DEDUP_REMOVED lines=8> */
[----:B------:R-:W-:Y:S01]  /*bf20*/  LEA.HI.X.SX32 R101, R94, R40, 0x1, P0 ;  /* 0x000000285e657211 */ /* 0x000fe200000f0eff */
[----:B------:R-:W-:Y:S02]  /*bf30*/  IMAD R89, R89, UR52, RZ ;  /* 0x0000003459597c24 */ /* 0x000fe4000f8e02ff */
[----:B------:R-:W-:Y:S01]  /*bf40*/  STL [R1+0x288], R114 ;  /* 0x0002887201007387 */ /* 0x000fe20000100800 */
[----:B------:R-:W-:Y:S01]  /*bf50*/  IADD3 R68, P0, PT, R98, R41, RZ ;  /* 0x0000002962447210 */ /* 0x000fe20007f1e0ff */
[----:B----4-:R-:W-:-:S02]  /*bf60*/  VIADD R107, R104, 0x7f ;  /* 0x0000007f686b7836 */ /* 0x010fc40000000000 */
[----:B------:R-:W-:Y:S01]  /*bf70*/  STL [R1+0x298], R75 ;  /* 0x0002984b01007387 */ /* 0x000fe20000100800 */
[----:B------:R-:W-:-:S03]  /*bf80*/  LEA.HI.X.SX32 R70, R87, R40, 0x1, P1 ;  /* 0x0000002857467211 */ /* 0x000fc600008f0eff */
[----:B------:R-:W-:Y:S01]  /*bf90*/  STL [R1+0x284], R115 ;  /* 0x0002847301007387 */ /* 0x000fe20000100800 */
[----:B------:R-:W-:-:S03]  /*bfa0*/  LEA.HI.X.SX32 R58, R82, R40, 0x1, P4 ;  /* 0x00000028523a7211 */ /* 0x000fc600020f0eff */
[----:B------:R-:W-:Y:S01]  /*bfb0*/  STL [R1+0x28c], R108 ;  /* 0x00028c6c01007387 */ /* 0x000fe20000100800 */
[----:B------:R-:W-:-:S03]  /*bfc0*/  IADD3 R137, P1, PT, R90, R41, RZ ;  /* 0x000000295a897210 */ /* 0x000fc60007f3e0ff */
[----:B------:R-:W-:Y:S01]  /*bfd0*/  STL [R1+0x294], R95 ;  /* 0x0002945f01007387 */ /* 0x000fe20000100800 */
[----:B------:R-:W-:Y:S01]  /*bfe0*/  LEA.HI.X.SX32 R69, R98, R40, 0x1, P0 ;  /* 0x0000002862457211 */ /* 0x000fe200000f0eff */
[----:B------:R-:W-:Y:S02]  /*bff0*/  IMAD R93, R93, UR54, RZ ;  /* 0x000000365d5d7c24 */ /* 0x000fe4000f8e02ff */
[----:B------:R-:W-:Y:S01]  /*c000*/  STL [R1+0x2a0], R67 ;  /* 0x0002a04301007387 */ /* 0x000fe20000100800 */
[----:B------:R-:W-:Y:S01]  /*c010*/  IADD3 R109, P4, PT, R89, R41, RZ ;  /* 0x00000029596d7210 */ /* 0x000fe20007f9e0ff */
[----:B------:R-:W-:Y:S01]  /*c020*/  IMAD R92, R92, UR55, RZ ;  /* 0x000000375c5c7c24 */ /* 0x000fe2000f8e02ff */
[----:B--2---:R-:W-:Y:S01]  /*c030*/  LOP3.LUT R165, R165, 0x7f, RZ, 0xc0, !PT ;  /* 0x0000007fa5a57812 */ /* 0x004fe200078ec0ff */
[----:B------:R-:W-:Y:S01]  /*c040*/  STL [R1+0x2a8], R53 ;  /* 0x0002a83501007387 */ /* 0x000fe20000100800 */
[----:B------:R-:W-:-:S03]  /*c050*/  ISETP.GT.AND P0, PT, R107, 0x7f, PT ;  /* 0x0000007f6b00780c */ /* 0x000fc60003f04270 */
[----:B------:R-:W-:Y:S01]  /*c060*/  STL [R1+0x29c], R78 ;  /* 0x00029c4e01007387 */ /* 0x000fe20000100800 */
[----:B------:R-:W-:-:S03]  /*c070*/  LEA.HI.X.SX32 R138, R90, R40, 0x1, P1 ;  /* 0x000000285a8a7211 */ /* 0x000fc600008f0eff */
[----:B------:R-:W-:Y:S01]  /*c080*/  STL [R1+0x2b0], R57 ;  /* 0x0002b03901007387 */ /* 0x000fe20000100800 */
[----:B------:R-:W-:-:S03]  /*c090*/  LEA.HI.X.SX32 R113, R89, R40, 0x1, P4 ;  /* 0x0000002859717211 */ /* 0x000fc600020f0eff */
[----:B------:R-:W-:Y:S01]  /*c0a0*/  STL [R1+0x2a4], R70 ;  /* 0x0002a44601007387 */ /* 0x000fe20000100800 */
[----:B------:R-:W-:-:S03]  /*c0b0*/  ISETP.LT.AND P0, PT, R165, R104, P0 ;  /* 0x00000068a500720c */ /* 0x000fc60000701270 */
[----:B------:R-:W-:Y:S01]  /*c0c0*/  STL [R1+0x2ac], R58 ;  /* 0x0002ac3a01007387 */ /* 0x000fe20000100800 */
[----:B------:R-:W-:-:S03]  /*c0d0*/  IADD3 R83, P1, PT, R93, R41, RZ ;  /* 0x000000295d537210 */ /* 0x000fc60007f3e0ff */
[----:B------:R-:W-:Y:S01]  /*c0e0*/  STL [R1+0x2b8], R163 ;  /* 0x0002b8a301007387 */ /* 0x000fe20000100800 */
[-C--:B------:R-:W-:Y:S01]  /*c0f0*/  IADD3 R76, P4, PT, R92, R41.reuse, RZ ;  /* 0x000000295c4c7210 */ /* 0x080fe20007f9e0ff */
[----:B------:R-:W-:Y:S02]  /*c100*/  IMAD R97, R97, UR57, RZ ;  /* 0x0000003961617c24 */ /* 0x000fe4000f8e02ff */
        /* <DEDUP_REMOVED lines=11> */
[----:B------:R-:W-:Y:S02]  /*c1c0*/  IADD3 R134, P5, PT, R105, R41, RZ ;  /* 0x0000002969867210 */ /* 0x000fe40007fbe0ff */
[-C--:B------:R-:W-:Y:S01]  /*c1d0*/  LEA.HI.X.SX32 R45, R106, R40.reuse, 0x1, P6 ;  /* 0x000000286a2d7211 */ /* 0x080fe200030f0eff */
[----:B------:R-:W-:Y:S04]  /*c1e0*/  STL [R1+0x2d8], R83 ;  /* 0x0002d85301007387 */ /* 0x000fe80000100800 */
[----:B------:R-:W-:Y:S01]  /*c1f0*/  STL [R1+0x2cc], R101 ;  /* 0x0002cc6501007387 */ /* 0x000fe20000100800 */
[----:B------:R-:W-:-:S03]  /*c200*/  LEA.HI.X.SX32 R56, R97, R40, 0x1, P1 ;  /* 0x0000002861387211 */ /* 0x000fc600008f0eff */
[----:B------:R-:W-:Y:S01]  /*c210*/  STL [R1+0x2e0], R76 ;  /* 0x0002e04c01007387 */ /* 0x000fe20000100800 */
[----:B------:R-:W-:-:S03]  /*c220*/  LEA.HI.X.SX32 R162, R103, R40, 0x1, P4 ;  /* 0x0000002867a27211 */ /* 0x000fc600020f0eff */
[----:B------:R-:W-:Y:S01]  /*c230*/  STL [R1+0x2d4], R85 ;  /* 0x0002d45501007387 */ /* 0x000fe20000100800 */
[----:B------:R-:W-:Y:S01]  /*c240*/  LEA.HI.X.SX32 R135, R105, R40, 0x1, P5 ;  /* 0x0000002869877211 */ /* 0x000fe200028f0eff */
[----:B------:R-:W-:Y:S01]  /*c250*/  @P0 IMAD.MOV.U32 R40, RZ, RZ, R44 ;  /* 0x000000ffff280224 */ /* 0x000fe200078e002c */
[----:B------:R-:W-:Y:S01]  /*c260*/  PRMT R42, RZ, 0x7610, R42 ;  /* 0x00007610ff2a7816 */ /* 0x000fe2000000002a */
[----:B------:R-:W-:Y:S01]  /*c270*/  STL [R1+0x2dc], R77 ;  /* 0x0002dc4d01007387 */ /* 0x000fe20000100800 */
[----:B------:R-:W-:-:S03]  /*c280*/  @P0 IMAD.MOV.U32 R41, RZ, RZ, R45 ;  /* 0x000000ffff290224 */ /* 0x000fc600078e002d */
[----:B------:R-:W-:Y:S04]  /*c290*/  STL [R1+0x2e4], R68 ;  /* 0x0002e44401007387 */ /* 0x000fe80000100800 */
[----:B------:R-:W-:Y:S04]  /*c2a0*/  STL [R1+0x2e8], R54 ;  /* 0x0002e83601007387 */ /* 0x000fe80000100800 */
[----:B------:R-:W-:Y:S04]  /*c2b0*/  STL [R1+0x2ec], R161 ;  /* 0x0002eca101007387 */ /* 0x000fe80000100800 */
[----:B------:R0:W-:Y:S04]  /*c2c0*/  STL [R1+0x1b4], R44 ;  /* 0x0001b42c01007387 */ /* 0x0001e80000100800 */
[----:B------:R-:W-:Y:S04]  /*c2d0*/  STL [R1+0x2f0], R134 ;  /* 0x0002f08601007387 */ /* 0x000fe80000100800 */
[----:B------:R-:W-:Y:S01]  /*c2e0*/  STL [R1+0x1a0], R69 ;  /* 0x0001a04501007387 */ /* 0x000fe20000100800 */
[----:B0-----:R-:W-:-:S03]  /*c2f0*/  @P0 IMAD.MOV.U32 R44, RZ, RZ, R131 ;  /* 0x000000ffff2c0224 */ /* 0x001fc600078e0083 */
[----:B------:R-:W-:Y:S04]  /*c300*/  STL [R1+0x1a8], R56 ;  /* 0x0001a83801007387 */ /* 0x000fe80000100800 */
[----:B------:R0:W2:Y:S04]  /*c310*/  @P0 LDG.E.U8 R42, desc[UR14][R40.64] ;  /* 0x0000000e282a0981 */ /* 0x0000a8000c1e1100 */
[----:B------:R1:W-:Y:S01]  /*c320*/  STL [R1+0x1a4], R45 ;  /* 0x0001a42d01007387 */ /* 0x0003e20000100800 */
[----:B0-----:R-:W-:Y:S01]  /*c330*/  PRMT R40, RZ, 0x7610, R40 ;  /* 0x00007610ff287816 */ /* 0x001fe20000000028 */
[----:B-1----:R-:W-:-:S05]  /*c340*/  @P0 IMAD.MOV.U32 R45, RZ, RZ, R35 ;  /* 0x000000ffff2d0224 */ /* 0x002fca00078e0023 */
[----:B------:R0:W4:Y:S04]  /*c350*/  @P0 LDG.E.U8 R40, desc[UR14][R44.64] ;  /* 0x0000000e2c280981 */ /* 0x000128000c1e1100 */
[----:B------:R-:W-:Y:S04]  /*c360*/  STS.U8 [R157+UR6+0x3b80], R60 ;  /* 0x003b803c9d007988 */ /* 0x000fe80008000006 */
[----:B---3--:R-:W-:Y:S01]  /*c370*/  STS.U8 [R157+UR6+0x3f80], R59 ;  /* 0x003f803b9d007988 */ /* 0x008fe20008000006 */
[----:B0-----:R-:W-:Y:S02]  /*c380*/  @P0 IMAD.MOV.U32 R44, RZ, RZ, R32 ;  /* 0x000000ffff2c0224 */ /* 0x001fe400078e0020 */
[----:B------:R-:W-:Y:S01]  /*c390*/  @P0 IMAD.MOV.U32 R45, RZ, RZ, R130 ;  /* 0x000000ffff2d0224 */ /* 0x000fe200078e0082 */
[----:B----4-:R0:W-:Y:S02]  /*c3a0*/  STS.U8 [R165+UR6+0x8000], R40 ;  /* 0x00800028a5007988 */ /* 0x0101e40008000006 */
[----:B0-----:R-:W-:-:S06]  /*c3b0*/  PRMT R40, RZ, 0x7610, R40 ;  /* 0x00007610ff287816 */ /* 0x001fcc0000000028 */
[----:B------:R0:W3:Y:S02]  /*c3c0*/  @P0 LDG.E.U8 R40, desc[UR14][R44.64] ;  /* 0x0000000e2c280981 */ /* 0x0000e4000c1e1100 */
[----:B0-----:R-:W-:Y:S02]  /*c3d0*/  @P0 IMAD.MOV.U32 R44, RZ, RZ, R30 ;  /* 0x000000ffff2c0224 */ /* 0x001fe400078e001e */
[----:B------:R-:W-:Y:S01]  /*c3e0*/  @P0 IMAD.MOV.U32 R45, RZ, RZ, R33 ;  /* 0x000000ffff2d0224 */ /* 0x000fe200078e0021 */
[----:B---3--:R0:W-:Y:S02]  /*c3f0*/  STS.U8 [R165+UR6+0x8400], R40 ;  /* 0x00840028a5007988 */ /* 0x0081e40008000006 */
        /* <DEDUP_REMOVED lines=26> */
[----:B------:R0:W3:Y:S01]  /*c5a0*/  @P0 LDG.E.U8 R40, desc[UR14][R44.64] ;  /* 0x0000000e2c280981 */ /* 0x0000e2000c1e1100 */
[----:B------:R-:W-:Y:S01]  /*c5b0*/  PRMT R41, RZ, 0x7610, R41 ;  /* 0x00007610ff297816 */ /* 0x000fe20000000029 */
[----:B0-----:R-:W-:Y:S02]  /*c5c0*/  @P0 IMAD.MOV.U32 R44, RZ, RZ, R123 ;  /* 0x000000ffff2c0224 */ /* 0x001fe400078e007b */
[----:B------:R-:W-:-:S05]  /*c5d0*/  @P0 IMAD.MOV.U32 R45, RZ, RZ, R27 ;  /* 0x000000ffff2d0224 */ /* 0x000fca00078e001b */
[----:B------:R0:W4:Y:S02]  /*c5e0*/  @P0 LDG.E.U8 R41, desc[UR14][R44.64] ;  /* 0x0000000e2c290981 */ /* 0x000124000c1e1100 */
[----:B0-----:R-:W-:Y:S02]  /*c5f0*/  @P0 IMAD.MOV.U32 R44, RZ, RZ, R24 ;  /* 0x000000ffff2c0224 */ /* 0x001fe400078e0018 */
[----:B------:R-:W-:Y:S01]  /*c600*/  @P0 IMAD.MOV.U32 R45, RZ, RZ, R119 ;  /* 0x000000ffff2d0224 */ /* 0x000fe200078e0077 */
[----:B------:R-:W0:Y:S01]  /*c610*/  S2R R81, SR_TID.X ;  /* 0x0000000000517919 */ /* 0x000e220000002100 */
[----:B---3--:R1:W-:Y:S02]  /*c620*/  STS.U8 [R165+UR6+0x9c00], R40 ;  /* 0x009c0028a5007988 */ /* 0x0083e40008000006 */
[----:B-1----:R-:W-:-:S06]  /*c630*/  PRMT R40, RZ, 0x7610, R40 ;  /* 0x00007610ff287816 */ /* 0x002fcc0000000028 */
[----:B------:R1:W3:Y:S01]  /*c640*/  @P0 LDG.E.U8 R40, desc[UR14][R44.64] ;  /* 0x0000000e2c280981 */ /* 0x0002e2000c1e1100 */
[----:B0-----:R-:W-:-:S04]  /*c650*/  LOP3.LUT R81, R81, 0x7f, RZ, 0xc0, !PT ;  /* 0x0000007f51517812 */ /* 0x001fc800078ec0ff */
[----:B------:R-:W-:-:S05]  /*c660*/  LOP3.LUT R81, R81, 0x10, RZ, 0x3c, !PT ;  /* 0x0000001051517812 */ /* 0x000fca00078e3cff */
[----:B----4-:R-:W-:Y:S01]  /*c670*/  STS.U8 [R81+UR6+0x8080], R41 ;  /* 0x0080802951007988 */ /* 0x010fe20008000006 */
[----:B-1----:R-:W-:Y:S02]  /*c680*/  @P0 IMAD.MOV.U32 R44, RZ, RZ, R22 ;  /* 0x000000ffff2c0224 */ /* 0x002fe400078e0016 */
        /* <DEDUP_REMOVED lines=164> */
[----:B---3--:R0:W-:Y:S02]  /*d0d0*/  STS.U8 [R53+UR6+0x9e00], R40 ;  /* 0x009e002835007988 */ /* 0x0081e40008000006 */
[----:B0-----:R-:W-:-:S06]  /*d0e0*/  PRMT R40, RZ, 0x7610, R40 ;  /* 0x00007610ff287816 */ /* 0x001fcc0000000028 */
[----:B------:R0:W3:Y:S01]  /*d0f0*/  @P0 LDG.E.U8 R40, desc[UR14][R44.64] ;  /* 0x0000000e2c280981 */ /* 0x0000e2000c1e1100 */
[----:B------:R-:W-:-:S05]  /*d100*/  LOP3.LUT R165, R165, 0x50, RZ, 0x3c, !PT ;  /* 0x00000050a5a57812 */ /* 0x000fca00078e3cff */
[----:B----4-:R-:W-:Y:S01]  /*d110*/  STS.U8 [R165+UR6+0x8280], R41 ;  /* 0x00828029a5007988 */ /* 0x010fe20008000006 */
        /* <DEDUP_REMOVED lines=38> */
[----:B------:R0:W3:Y:S04]  /*d380*/  @P0 LDG.E.U8 R40, desc[UR14][R44.64] ;  /* 0x0000000e2c280981 */ /* 0x0000e8000c1e1100 */
        /* <DEDUP_REMOVED lines=30> */
[----:B------:R-:W3:Y:S01]  /*d570*/  @P0 LDG.E.U8 R40, desc[UR14][R44.64] ;  /* 0x0000000e2c280981 */ /* 0x000ee2000c1e1100 */
[----:B------:R-:W-:Y:S01]  /*d580*/  PRMT R41, RZ, 0x7610, R41 ;  /* 0x00007610ff297816 */ /* 0x000fe20000000029 */
[----:B------:R-:W-:Y:S02]  /*d590*/  @P0 IMAD.MOV.U32 R43, RZ, RZ, R133 ;  /* 0x000000ffff2b0224 */ /* 0x000fe400078e0085 */
[----:B---3--:R-:W-:Y:S04]  /*d5a0*/  STS.U8 [R154+UR6+0x9f00], R40 ;  /* 0x009f00289a007988 */ /* 0x008fe80008000006 */
[----:B--2---:R0:W-:Y:S02]  /*d5b0*/  STS.U8 [R157+UR6+0x9f80], R42 ;  /* 0x009f802a9d007988 */ /* 0x0041e40008000006 */
[----:B0-----:R-:W-:Y:S01]  /*d5c0*/  @P0 IMAD.MOV.U32 R42, RZ, RZ, R129 ;  /* 0x000000ffff2a0224 */ /* 0x001fe200078e0081 */
[----:B------:R-:W-:-:S04]  /*d5d0*/  PRMT R40, RZ, 0x7610, R40 ;  /* 0x00007610ff287816 */ /* 0x000fc80000000028 */
[----:B------:R0:W2:Y:S02]  /*d5e0*/  @P0 LDG.E.U8 R41, desc[UR14][R42.64] ;  /* 0x0000000e2a290981 */ /* 0x0000a4000c1e1100 */
[----:B0-----:R-:W-:Y:S02]  /*d5f0*/  @P0 IMAD.MOV.U32 R42, RZ, RZ, R127 ;  /* 0x000000ffff2a0224 */ /* 0x001fe400078e007f */
[----:B------:R-:W-:-:S05]  /*d600*/  @P0 IMAD.MOV.U32 R43, RZ, RZ, R128 ;  /* 0x000000ffff2b0224 */ /* 0x000fca00078e0080 */
[----:B------:R0:W3:Y:S02]  /*d610*/  @P0 LDG.E.U8 R40, desc[UR14][R42.64] ;  /* 0x0000000e2a280981 */ /* 0x0000e4000c1e1100 */
[----:B0-----:R-:W-:Y:S02]  /*d620*/  @P0 IMAD.MOV.U32 R42, RZ, RZ, R122 ;  /* 0x000000ffff2a0224 */ /* 0x001fe400078e007a */
[----:B------:R-:W-:Y:S01]  /*d630*/  @P0 IMAD.MOV.U32 R43, RZ, RZ, R125 ;  /* 0x000000ffff2b0224 */ /* 0x000fe200078e007d */
[----:B--2---:R-:W-:Y:S04]  /*d640*/  STS.U8 [R157+UR6+0x8380], R41 ;  /* 0x008380299d007988 */ /* 0x004fe80008000006 */
[----:B---3--:R0:W-:Y:S02]  /*d650*/  STS.U8 [R157+UR6+0x8780], R40 ;  /* 0x008780289d007988 */ /* 0x0081e40008000006 */
[----:B0-----:R-:W-:-:S06]  /*d660*/  PRMT R40, RZ, 0x7610, R40 ;  /* 0x00007610ff287816 */ /* 0x001fcc0000000028 */
[----:B------:R0:W2:Y:S02]  /*d670*/  @P0 LDG.E.U8 R40, desc[UR14][R42.64] ;  /* 0x0000000e2a280981 */ /* 0x0000a4000c1e1100 */
[----:B0-----:R-:W-:Y:S02]  /*d680*/  @P0 IMAD.MOV.U32 R42, RZ, RZ, R120 ;  /* 0x000000ffff2a0224 */ /* 0x001fe400078e0078 */
[----:B------:R-:W-:Y:S01]  /*d690*/  @P0 IMAD.MOV.U32 R43, RZ, RZ, R121 ;  /* 0x000000ffff2b0224 */ /* 0x000fe200078e0079 */
[----:B--2---:R0:W-:Y:S02]  /*d6a0*/  STS.U8 [R157+UR6+0x8b80], R40 ;  /* 0x008b80289d007988 */ /* 0x0041e40008000006 */
        /* <DEDUP_REMOVED lines=14> */
[----:B------:R-:W-:Y:S04]  /*d790*/  STL [R1+0x1ac], R162 ;  /* 0x0001aca201007387 */ /* 0x000fe80000100800 */
[----:B------:R-:W-:Y:S04]  /*d7a0*/  STL [R1+0x1b0], R135 ;  /* 0x0001b08701007387 */ /* 0x000fe80000100800 */
[----:B------:R0:W5:Y:S04]  /*d7b0*/  LDL.LU R35, [R1+0x650] ;  /* 0x0006500001237983 */ /* 0x0001680000300800 */
        /* <DEDUP_REMOVED lines=49> */
[----:B--2---:R1:W-:Y:S02]  /*dad0*/  STS.U8 [R157+UR6+0x9780], R40 ;  /* 0x009780289d007988 */ /* 0x0043e40008000006 */
[----:B-1----:R-:W-:-:S06]  /*dae0*/  PRMT R40, RZ, 0x7610, R40 ;  /* 0x00007610ff287816 */ /* 0x002fcc0000000028 */
[----:B------:R-:W2:Y:S01]  /*daf0*/  @P0 LDG.E.U8 R40, desc[UR14][R42.64] ;  /* 0x0000000e2a280981 */ /* 0x000ea2000c1e1100 */
[C---:B------:R-:W-:Y:S02]  /*db00*/  ISETP.LT.OR P0, PT, R107.reuse, 0x80, P2 ;  /* 0x000000806b00780c */ /* 0x040fe40001701670 */
[----:B------:R-:W-:Y:S01]  /*db10*/  ISETP.GE.AND P1, PT, R107, 0x100, PT ;  /* 0x000001006b00780c */ /* 0x000fe20003f26270 */
[----:B--2---:R0:W-:Y:S01]  /*db20*/  STS.U8 [R157+UR6+0x9b80], R40 ;  /* 0x009b80289d007988 */ /* 0x0041e20008000006 */
[----:B------:R1:W-:Y:S06]  /*db30*/  MEMBAR.ALL.CTA ;  /* 0x0000000000007992 */ /* 0x0003ec0000008000 */
[----:B-1----:R-:W1:Y:S02]  /*db40*/  FENCE.VIEW.ASYNC.S ;  /* 0x00000000000073c6 */ /* 0x002e640000000000 */
[----:B-1----:R-:W-:Y:S06]  /*db50*/  BAR.SYNC.DEFER_BLOCKING 0x0 ;  /* 0x0000000000007b1d */ /* 0x002fec0000010000 */
[----:B------:R-:W-:-:S00]  /*db60*/  MEMBAR.ALL.CTA ;  /* 0x0000000000007992 */ /* 0x000fc00000008000 */
[----:B------:R-:W-:Y:S06]  /*db70*/  MEMBAR.ALL.GPU ;  /* 0x0000000000007992 */ /* 0x000fec000000a000 */
[----:B------:R-:W-:-:S00]  /*db80*/  ERRBAR ;  /* 0x00000000000079ab */ /* 0x000fc00000000000 */
[----:B------:R-:W-:Y:S08]  /*db90*/  CGAERRBAR ;  /* 0x00000000000075ab */ /* 0x000ff00000000000 */
[----:B------:R-:W-:Y:S06]  /*dba0*/  UCGABAR_ARV ;  /* 0x00000000000079c7 */ /* 0x000fec0008000000 */
[----:B------:R-:W-:Y:S01]  /*dbb0*/  UCGABAR_WAIT ;  /* 0x0000000000007dc7 */ /* 0x000fe20008000000 */
[----:B------:R-:W-:Y:S01]  /*dbc0*/  CCTL.IVALL ;  /* 0x00000000ff00798f */ /* 0x000fe20002000000 */
[----:B0-----:R-:W-:Y:S05]  /*dbd0*/  @P0 BRA `(.L_x_12) ;  /* 0x00000000007c0947 */ /* 0x001fea0003800000 */
[----:B------:R-:W-:Y:S02]  /*dbe0*/  UIADD3 UR4, UPT, UPT, UR6, 0x8000, URZ ;  /* 0x0000800006047890 */ /* 0x000fe4000fffe0ff */
[----:B------:R-:W-:Y:S02]  /*dbf0*/  USHF.R.U32.HI UR10, URZ, 0x4, UR6 ;  /* 0x00000004ff0a7899 */ /* 0x000fe40008011606 */
[----:B------:R-:W-:Y:S02]  /*dc00*/  USHF.R.U32.HI UR4, URZ, 0x4, UR4 ;  /* 0x00000004ff047899 */ /* 0x000fe40008011604 */
[----:B------:R-:W-:Y:S02]  /*dc10*/  USGXT.U32 UR10, UR10, 0xe ;  /* 0x0000000e0a0a789a */ /* 0x000fe40008000000 */
[----:B------:R-:W-:Y:S02]  /*dc20*/  USGXT.U32 UR12, UR4, 0xe ;  /* 0x0000000e040c789a */ /* 0x000fe40008000000 */
[----:B------:R-:W-:-:S02]  /*dc30*/  UIADD3 UR24, UP1, UPT, UR10, 0x100, URZ ;  /* 0x000001000a187890 */ /* 0x000fc4000ff3e0ff */
[----:B------:R-:W-:Y:S01]  /*dc40*/  UIADD3 UR26, UP2, UPT, UR12, 0x2, URZ ;  /* 0x000000020c1a7890 */ /* 0x000fe2000ff5e0ff */
[----:B------:R-:W-:Y:S01]  /*dc50*/  UMOV UR4, URZ ;  /* 0x000000ff00047c82 */ /* 0x000fe20008000000 */
[----:B------:R-:W-:Y:S01]  /*dc60*/  UMOV UR28, 0x0 ;  /* 0x00000000001c7882 */ /* 0x000fe20000000000 */
[----:B------:R-:W-:Y:S02]  /*dc70*/  UIADD3.X UR25, UPT, UPT, UR4, 0x40004040, URZ, UP1, !UPT ;  /* 0x4000404004197890 */ /* 0x000fe40008ffe4ff */
[----:B------:R-:W-:Y:S02]  /*dc80*/  UIADD3.X UR27, UPT, UPT, UR4, 0x40004040, URZ, UP2, !UPT ;  /* 0x40004040041b7890 */ /* 0x000fe400097fe4ff */
[----:B------:R-:W-:Y:S02]  /*dc90*/  UIADD3.64 UR4, UPT, UPT, UR24, 0x100, URZ ;  /* 0x0000010018047897 */ /* 0x000fe4000fffe0ff */
[----:B------:R-:W-:Y:S02]  /*dca0*/  UIADD3.64 UR18, UPT, UPT, UR26, 0x2, URZ ;  /* 0x000000021a127897 */ /* 0x000fe4000fffe0ff */
[----:B------:R-:W-:-:S02]  /*dcb0*/  UIADD3.64 UR20, UPT, UPT, UR24, 0x200, URZ ;  /* 0x0000020018147897 */ /* 0x000fc4000fffe0ff */
[----:B------:R-:W-:Y:S01]  /*dcc0*/  UIADD3.64 UR22, UPT, UPT, UR26, 0x4, URZ ;  /* 0x000000041a167897 */ /* 0x000fe2000fffe0ff */
[----:B------:R-:W-:Y:S01]  /*dcd0*/  UMOV UR29, 0x10208010 ;  /* 0x10208010001d7882 */ /* 0x000fe20000000000 */
[----:B------:R-:W-:Y:S01]  /*dce0*/  UMOV UR11, 0x40004040 ;  /* 0x40004040000b7882 */ /* 0x000fe20000000000 */
[----:B------:R-:W-:Y:S01]  /*dcf0*/  UMOV UR13, 0x40004040 ;  /* 0x40004040000d7882 */ /* 0x000fe20000000000 */
[----:B------:R-:W-:Y:S01]  /*dd00*/  UMOV UR30, 0x0 ;  /* 0x00000000001e7882 */ /* 0x000fe20000000000 */
[----:B------:R-:W-:Y:S01]  /*dd10*/  UMOV UR31, 0x10208010 ;  /* 0x10208010001f7882 */ /* 0x000fe20000000000 */
[----:B------:R-:W-:Y:S01]  /*dd20*/  UMOV UR32, 0x0 ;  /* 0x0000000000207882 */ /* 0x000fe20000000000 */
[----:B------:R-:W-:Y:S01]  /*dd30*/  UMOV UR33, 0x10208010 ;  /* 0x1020801000217882 */ /* 0x000fe20000000000 */
[----:B------:R0:W-:Y:S01]  /*dd40*/  UTCQMMA.2CTA gdesc[UR10], gdesc[UR12], tmem[UR16], tmem[UR28], idesc[UR29], !UPT ;  /* 0x00ff1c0c0a0075ea */ /* 0x0001e2000fa00310 */
[----:B------:R-:W-:Y:S01]  /*dd50*/  UMOV UR34, 0x0 ;  /* 0x0000000000227882 */ /* 0x000fe20000000000 */
[----:B------:R-:W-:Y:S01]  /*dd60*/  UMOV UR35, 0x10208010 ;  /* 0x1020801000237882 */ /* 0x000fe20000000000 */
[----:B------:R0:W-:Y:S01]  /*dd70*/  UTCQMMA.2CTA gdesc[UR24], gdesc[UR26], tmem[UR16], tmem[UR30], idesc[UR31], UPT ;  /* 0x00ff1e1a180075ea */ /* 0x0001e2000ba00310 */
[----:B------:R-:W-:Y:S01]  /*dd80*/  UMOV UR9, 0x3 ;  /* 0x0000000300097882 */ /* 0x000fe20000000000 */
[----:B------:R0:W-:Y:S01]  /*dd90*/  UTCQMMA.2CTA gdesc[UR4], gdesc[UR18], tmem[UR16], tmem[UR32], idesc[UR33], UPT ;  /* 0x00ff2012040075ea */ /* 0x0001e2000ba00310 */
[----:B------:R0:W-:Y:S01]  /*dda0*/  UTCQMMA.2CTA gdesc[UR20], gdesc[UR22], tmem[UR16], tmem[UR34], idesc[UR35], UPT ;  /* 0x00ff2216140075ea */ /* 0x0001e2000ba00310 */
[----:B------:R0:W-:Y:S01]  /*ddb0*/  UTCBAR.2CTA.MULTICAST [UR8], URZ, UR9 ;  /* 0x000000ff080073e9 */ /* 0x0001e20008200809 */
[----:B------:R-:W-:Y:S01]  /*ddc0*/  NOP ;  /* 0x0000000000007918 */ /* 0x000fe20000000000 */
.L_x_12:
[----:B0-----:R-:W-:Y:S01]  /*ddd0*/  UMOV UR4, URZ ;  /* 0x000000ff00047c82 */ /* 0x001fe20008000000 */
[----:B------:R-:W-:Y:S05]  /*dde0*/  @!P1 BRA `(.L_x_13) ;  /* 0x0000008c00d49947 */ /* 0x000fea0003800000 */
[----:B------:R-:W-:Y:S01]  /*ddf0*/  SHF.R.S32.HI R40, RZ, 0x1f, R107 ;  /* 0x0000001fff287819 */ /* 0x000fe2000001146b */
[----:B------:R-:W-:Y:S01]  /*de00*/  UIADD3 UR4, UPT, UPT, UR6, 0x4000, URZ ;  /* 0x0000400006047890 */ /* 0x000fe2000fffe0ff */
[----:B------:R-:W-:Y:S01]  /*de10*/  IMAD.SHL.U32 R38, R38, 0x80, RZ ;  /* 0x0000008026267824 */ /* 0x000fe200078e00ff */
[----:B------:R-:W-:Y:S01]  /*de20*/  UIADD3 UR5, UPT, UPT, UR6, 0xa000, URZ ;  /* 0x0000a00006057890 */ /* 0x000fe2000fffe0ff */
[----:B------:R-:W-:Y:S01]  /*de30*/  LEA.HI R40, R40, R107, RZ, 0x7 ;  /* 0x0000006b28287211 */ /* 0x000fe200078f38ff */
[----:B------:R-:W-:Y:S01]  /*de40*/  USHF.R.U32.HI UR4, URZ, 0x4, UR4 ;  /* 0x00000004ff047899 */ /* 0x000fe20008011604 */
[----:B------:R-:W-:Y:S01]  /*de50*/  IMAD.SHL.U32 R39, R39, 0x80, RZ ;  /* 0x0000008027277824 */ /* 0x000fe200078e00ff */
[----:B------:R-:W-:Y:S01]  /*de60*/  USHF.R.U32.HI UR5, URZ, 0x4, UR5 ;  /* 0x00000004ff057899 */ /* 0x000fe20008011605 */
[----:B------:R-:W-:Y:S01]  /*de70*/  SHF.R.S32.HI R40, RZ, 0x7, R40 ;  /* 0x00000007ff287819 */ /* 0x000fe20000011428 */
[----:B------:R-:W-:Y:S01]  /*de80*/  USGXT.U32 UR10, UR4, 0xe ;  /* 0x0000000e040a789a */ /* 0x000fe20008000000 */
[----:B------:R-:W-:Y:S01]  /*de90*/  IMAD.MOV.U32 R41, RZ, RZ, RZ ;  /* 0x000000ffff297224 */ /* 0x000fe200078e00ff */
[----:B------:R-:W-:Y:S01]  /*dea0*/  USGXT.U32 UR12, UR5, 0xe ;  /* 0x0000000e050c789a */ /* 0x000fe20008000000 */
[----:B------:R-:W-:Y:S01]  /*deb0*/  VIMNMX R40, PT, PT, R40, 0x2, !PT ;  /* 0x0000000228287848 */ /* 0x000fe20007fe0100 */
[----:B------:R-:W-:Y:S01]  /*dec0*/  UIADD3 UR28, UP1, UPT, UR10, 0x100, URZ ;  /* 0x000001000a1c7890 */ /* 0x000fe2000ff3e0ff */
[----:B------:R-:W-:Y:S01]  /*ded0*/  SHF.R.S32.HI R42, RZ, 0x1f, R39 ;  /* 0x0000001fff2a7819 */ /* 0x000fe20000011427 */
[----:B------:R-:W-:-:S02]  /*dee0*/  UIADD3 UR26, UP2, UPT, UR12, 0x2, URZ ;  /* 0x000000020c1a7890 */ /* 0x000fc4000ff5e0ff */
[----:B------:R-:W-:Y:S01]  /*def0*/  VIADD R40, R40, 0xfffffffe ;  /* 0xfffffffe28287836 */ /* 0x000fe20000000000 */
[----:B------:R-:W-:Y:S01]  /*df00*/  UMOV UR4, URZ ;  /* 0x000000ff00047c82 */ /* 0x000fe20008000000 */
[----:B------:R-:W-:Y:S01]  /*df10*/  UMOV UR5, URZ ;  /* 0x000000ff00057c82 */ /* 0x000fe20008000000 */
[----:B------:R-:W-:Y:S02]  /*df20*/  UIADD3.X UR29, UPT, UPT, UR4, 0x40004040, URZ, UP1, !UPT ;  /* 0x40004040041d7890 */ /* 0x000fe40008ffe4ff */
[----:B------:R0:W-:Y:S01]  /*df30*/  STL [R1+0x584], R40 ;  /* 0x0005842801007387 */ /* 0x0001e20000100800 */
[----:B------:R-:W-:Y:S01]  /*df40*/  UIADD3.X UR27, UPT, UPT, UR5, 0x40004040, URZ, UP2, !UPT ;  /* 0x40004040051b7890 */ /* 0x000fe200097fe4ff */
[----:B------:R-:W-:Y:S02]  /*df50*/  UMOV UR9, 0x1 ;  /* 0x0000000100097882 */ /* 0x000fe40000000000 */
[----:B------:R1:W-:Y:S01]  /*df60*/  STL [R1+0x548], RZ ;  /* 0x000548ff01007387 */ /* 0x0003e20000100800 */
[----:B------:R-:W-:-:S02]  /*df70*/  UIADD3.64 UR18, UPT, UPT, UR28, 0x100, URZ ;  /* 0x000001001c127897 */ /* 0x000fc4000fffe0ff */
[----:B------:R-:W-:Y:S02]  /*df80*/  UIADD3.64 UR20, UPT, UPT, UR26, 0x2, URZ ;  /* 0x000000021a147897 */ /* 0x000fe4000fffe0ff */
[----:B------:R-:W-:Y:S01]  /*df90*/  UIADD3.64 UR22, UPT, UPT, UR28, 0x200, URZ ;  /* 0x000002001c167897 */ /* 0x000fe2000fffe0ff */
[----:B0-----:R-:W-:Y:S01]  /*dfa0*/  SHF.R.S32.HI R40, RZ, 0x1f, R38 ;  /* 0x0000001fff287819 */ /* 0x001fe20000011426 */
[----:B------:R-:W-:-:S12]  /*dfb0*/  UIADD3.64 UR24, UPT, UPT, UR26, 0x4, URZ ;  /* 0x000000041a187897 */ /* 0x000fd8000fffe0ff */
.L_x_16:
[----:B0-----:R-:W2:Y:S01]  /*dfc0*/  LDL R42, [R1+0x548] ;  /* 0x00054800012a7983 */ /* 0x001ea20000100800 */
[----:B------:R-:W-:Y:S01]  /*dfd0*/  IMAD.U32 R41, R41, -0x80000000, RZ ;  /* 0x8000000029297824 */ /* 0x000fe200078e00ff */
[----:B------:R-:W0:Y:S01]  /*dfe0*/  LDC R52, c[0x0][0x3a0] ;  /* 0x0000e800ff347b82 */ /* 0x000e220000000800 */
[----:B-----5:R-:W-:Y:S02]  /*dff0*/  IADD3 R12, P5, PT, R38, R12, RZ ;  /* 0x0000000c260c7210 */ /* 0x020fe40007fbe0ff */
[----:B------:R-:W3:Y:S01]  /*e000*/  SYNCS.PHASECHK.TRANS64.TRYWAIT P0, [UR8], R41 ;  /* 0x00000029ff0075a7 */ /* 0x000ee20008001108 */
[----:B--2---:R-:W-:-:S04]  /*e010*/  VIADD R42, R42, 0x1 ;  /* 0x000000012a2a7836 */ /* 0x004fc80000000000 */
[----:B0-----:R-:W-:Y:S01]  /*e020*/  IMAD R52, R42, -0x80, R52 ;  /* 0xffffff802a347824 */ /* 0x001fe200078e0234 */
[----:B------:R0:W-:Y:S04]  /*e030*/  STL [R1+0x55c], R42 ;  /* 0x00055c2a01007387 */ /* 0x0001e80000100800 */
[----:B------:R-:W-:Y:S01]  /*e040*/  ISETP.GT.AND P1, PT, R52, 0x1, PT ;  /* 0x000000013400780c */ /* 0x000fe20003f24270 */
[----:B---3--:R-:W-:-:S12]  /*e050*/  @!P0 BRA `(.L_x_14) ;  /* 0x000000d800108947 */ /* 0x008fd80003800000 */
.L_x_24:
[----:B------:R-:W-:Y:S01]  /*e060*/  PRMT R79, RZ, 0x7610, R79 ;  /* 0x00007610ff4f7816 */ /* 0x000fe2000000004f */
[----:B------:R-:W-:Y:S01]  /*e070*/  IMAD.X R13, R40, 0x1, R13, P5 ;  /* 0x00000001280d7824 */ /* 0x000fe200028e060d */
[C---:B------:R-:W-:Y:S01]  /*e080*/  IADD3 R18, P5, PT, R38.reuse, R18, RZ ;  /* 0x0000001226127210 */ /* 0x040fe20007fbe0ff */
[----:B------:R-:W-:Y:S01]  /*e090*/  STL [R1+0x58c], R0 ;  /* 0x00058c0001007387 */ /* 0x000fe20000100800 */
[----:B------:R-:W-:Y:S02]  /*e0a0*/  IADD3 R14, P6, PT, R38, R14, RZ ;  /* 0x0000000e260e7210 */ /* 0x000fe40007fde0ff */
[C---:B------:R-:W-:Y:S01]  /*e0b0*/  ISETP.GT.AND P4, PT, R52.reuse, 0x2, PT ;  /* 0x000000023400780c */ /* 0x040fe20003f84270 */
[----:B------:R-:W2:Y:S01]  /*e0c0*/  @P1 LDG.E.U8 R79, desc[UR14][R12.64] ;  /* 0x0000000e0c4f1981 */ /* 0x000ea2000c1e1100 */
[----:B------:R-:W-:Y:S01]  /*e0d0*/  ISETP.GT.AND P1, PT, R52, 0x4, PT ;  /* 0x000000043400780c */ /* 0x000fe20003f24270 */
[----:B------:R-:W-:Y:S01]  /*e0e0*/  IMAD.X R19, R40, 0x1, R19, P5 ;  /* 0x0000000128137824 */ /* 0x000fe200028e0613 */
[----:B------:R-:W-:-:S02]  /*e0f0*/  IADD3 R22, P5, PT, R38, R22, RZ ;  /* 0x0000001626167210 */ /* 0x000fc40007fbe0ff */
[----:B------:R-:W-:Y:S02]  /*e100*/  PRMT R45, RZ, 0x7610, R45 ;  /* 0x00007610ff2d7816 */ /* 0x000fe4000000002d */
[----:B------:R-:W-:Y:S01]  /*e110*/  ISETP.GT.AND P0, PT, R52, 0x3, PT ;  /* 0x000000033400780c */ /* 0x000fe20003f04270 */
[----:B------:R-:W-:Y:S01]  /*e120*/  IMAD.X R23, R40, 0x1, R23, P5 ;  /* 0x0000000128177824 */ /* 0x000fe200028e0617 */
[----:B------:R-:W-:Y:S01]  /*e130*/  IADD3 R30, P5, PT, R38, R30, RZ ;  /* 0x0000001e261e7210 */ /* 0x000fe20007fbe0ff */
[----:B------:R-:W-:Y:S01]  /*e140*/  IMAD.X R15, R40, 0x1, R15, P6 ;  /* 0x00000001280f7824 */ /* 0x000fe200030e060f */
[----:B------:R-:W-:Y:S01]  /*e150*/  STL [R1+0x594], R12 ;  /* 0x0005940c01007387 */ /* 0x000fe20000100800 */
[----:B------:R-:W-:-:S03]  /*e160*/  PRMT R103, RZ, 0x7610, R103 ;  /* 0x00007610ff677816 */ /* 0x000fc60000000067 */
[----:B------:R3:W4:Y:S01]  /*e170*/  @P1 LDG.E.U8 R45, desc[UR14][R22.64] ;  /* 0x0000000e162d1981 */ /* 0x000722000c1e1100 */
[----:B------:R-:W-:Y:S01]  /*e180*/  ISETP.GT.AND P1, PT, R52, 0x7, PT ;  /* 0x000000073400780c */ /* 0x000fe20003f24270 */
[----:B------:R-:W-:Y:S02]  /*e190*/  IMAD.X R31, R40, 0x1, R31, P5 ;  /* 0x00000001281f7824 */ /* 0x000fe400028e061f */
[----:B------:R-:W-:Y:S01]  /*e1a0*/  STL [R1+0x590], R13 ;  /* 0x0005900d01007387 */ /* 0x000fe20000100800 */
[----:B------:R-:W-:-:S03]  /*e1b0*/  PRMT R46, RZ, 0x7610, R46 ;  /* 0x00007610ff2e7816 */ /* 0x000fc6000000002e */
[----:B------:R-:W-:Y:S01]  /*e1c0*/  STL [R1+0x59c], R14 ;  /* 0x00059c0e01007387 */ /* 0x000fe20000100800 */
[----:B------:R-:W-:-:S03]  /*e1d0*/  IADD3 R34, P5, PT, R38, R34, RZ ;  /* 0x0000002226227210 */ /* 0x000fc60007fbe0ff */
[----:B------:R-:W-:Y:S04]  /*e1e0*/  STL [R1+0x598], R15 ;  /* 0x0005980f01007387 */ /* 0x000fe80000100800 */
[----:B------:R-:W-:Y:S04]  /*e1f0*/  STL [R1+0x5a4], R18 ;  /* 0x0005a41201007387 */ /* 0x000fe80000100800 */
[----:B------:R-:W-:Y:S01]  /*e200*/  STL [R1+0x5a0], R19 ;  /* 0x0005a01301007387 */ /* 0x000fe20000100800 */
[----:B------:R-:W-:-:S03]  /*e210*/  IMAD.X R35, R40, 0x1, R35, P5 ;  /* 0x0000000128237824 */ /* 0x000fc600028e0623 */
[----:B------:R-:W-:Y:S04]  /*e220*/  STL [R1+0x5ac], R22 ;  /* 0x0005ac1601007387 */ /* 0x000fe80000100800 */
[----:B------:R-:W2:Y:S01]  /*e230*/  @P4 LDG.E.U8 R103, desc[UR14][R14.64] ;  /* 0x0000000e0e674981 */ /* 0x000ea2000c1e1100 */
[----:B------:R-:W-:-:S03]  /*e240*/  ISETP.GT.AND P4, PT, R52, 0x5, PT ;  /* 0x000000053400780c */ /* 0x000fc60003f84270 */
[----:B------:R3:W-:Y:S01]  /*e250*/  STL [R1+0x5a8], R23 ;  /* 0x0005a81701007387 */ /* 0x0007e20000100800 */
[----:B------:R-:W-:-:S03]  /*e260*/  IADD3 R26, P6, PT, R38, R26, RZ ;  /* 0x0000001a261a7210 */ /* 0x000fc60007fde0ff */
[----:B------:R-:W2:Y:S01]  /*e270*/  @P0 LDG.E.U8 R46, desc[UR14][R18.64] ;  /* 0x0000000e122e0981 */ /* 0x000ea2000c1e1100 */
[----:B------:R-:W-:Y:S02]  /*e280*/  ISETP.GT.AND P0, PT, R52, 0x6, PT ;  /* 0x000000063400780c */ /* 0x000fe40003f04270 */
[----:B---3--:R-:W-:Y:S01]  /*e290*/  PRMT R23, RZ, 0x7610, R23 ;  /* 0x00007610ff177816 */ /* 0x008fe20000000017 */
[----:B------:R-:W-:Y:S01]  /*e2a0*/  IMAD.X R27, R40, 0x1, R27, P6 ;  /* 0x00000001281b7824 */ /* 0x000fe200030e061b */
[----:B------:R-:W-:-:S04]  /*e2b0*/  PRMT R44, RZ, 0x7610, R44 ;  /* 0x00007610ff2c7816 */ /* 0x000fc8000000002c */
[----:B------:R-:W3:Y:S01]  /*e2c0*/  @P1 LDG.E.U8 R23, desc[UR14][R34.64] ;  /* 0x0000000e22171981 */ /* 0x000ee2000c1e1100 */
[----:B------:R-:W-:-:S03]  /*e2d0*/  PRMT R43, RZ, 0x7610, R43 ;  /* 0x00007610ff2b7816 */ /* 0x000fc6000000002b */
[----:B------:R-:W4:Y:S04]  /*e2e0*/  @P4 LDG.E.U8 R44, desc[UR14][R26.64] ;  /* 0x0000000e1a2c4981 */ /* 0x000f28000c1e1100 */
[----:B------:R-:W4:Y:S01]  /*e2f0*/  @P0 LDG.E.U8 R43, desc[UR14][R30.64] ;  /* 0x0000000e1e2b0981 */ /* 0x000f22000c1e1100 */
[----:B------:R-:W-:Y:S02]  /*e300*/  ISETP.GT.AND P4, PT, R52, 0x8, PT ;  /* 0x000000083400780c */ /* 0x000fe40003f84270 */
[----:B------:R-:W-:Y:S02]  /*e310*/  IADD3 R4, P6, PT, R38, R4, RZ ;  /* 0x0000000426047210 */ /* 0x000fe40007fde0ff */
[----:B------:R-:W-:-:S03]  /*e320*/  PRMT R62, RZ, 0x7610, R62 ;  /* 0x00007610ff3e7816 */ /* 0x000fc6000000003e */
[----:B------:R-:W-:Y:S01]  /*e330*/  IMAD.X R5, R40, 0x1, R5, P6 ;  /* 0x0000000128057824 */ /* 0x000fe200030e0605 */
[----:B------:R-:W-:-:S05]  /*e340*/  IADD3 R20, P6, PT, R38, R20, RZ ;  /* 0x0000001426147210 */ /* 0x000fca0007fde0ff */
[----:B------:R-:W4:Y:S01]  /*e350*/  @P4 LDG.E.U8 R62, desc[UR14][R4.64] ;  /* 0x0000000e043e4981 */ /* 0x000f22000c1e1100 */
[----:B------:R-:W-:Y:S01]  /*e360*/  ISETP.GT.AND P4, PT, R52, 0xb, PT ;  /* 0x0000000b3400780c */ /* 0x000fe20003f84270 */
[----:B------:R-:W-:Y:S01]  /*e370*/  IMAD.X R21, R40, 0x1, R21, P6 ;  /* 0x0000000128157824 */ /* 0x000fe200030e0615 */
[----:B------:R-:W-:-:S11]  /*e380*/  PRMT R153, RZ, 0x7610, R153 ;  /* 0x00007610ff997816 */ /* 0x000fd60000000099 */
[----:B------:R-:W4:Y:S01]  /*e390*/  @P4 LDG.E.U8 R153, desc[UR14][R20.64] ;  /* 0x0000000e14994981 */ /* 0x000f22000c1e1100 */
[----:B------:R-:W-:Y:S02]  /*e3a0*/  IADD3 R8, P5, PT, R38, R8, RZ ;  /* 0x0000000826087210 */ /* 0x000fe40007fbe0ff */
[----:B------:R-:W-:-:S03]  /*e3b0*/  ISETP.GT.AND P1, PT, R52, 0xa, PT ;  /* 0x0000000a3400780c */ /* 0x000fc60003f24270 */
[----:B------:R-:W-:Y:S01]  /*e3c0*/  IMAD.X R9, R40, 0x1, R9, P5 ;  /* 0x0000000128097824 */ /* 0x000fe200028e0609 */
[----:B------:R-:W-:Y:S01]  /*e3d0*/  IADD3 R16, P5, PT, R38, R16, RZ ;  /* 0x0000001026107210 */ /* 0x000fe20007fbe0ff */
[----:B------:R-:W-:Y:S01]  /*e3e0*/  STL [R1+0x5b4], R26 ;  /* 0x0005b41a01007387 */ /* 0x000fe20000100800 */
[----:B------:R-:W-:Y:S02]  /*e3f0*/  ISETP.GT.AND P0, PT, R52, 0x9, PT ;  /* 0x000000093400780c */ /* 0x000fe40003f04270 */
[----:B------:R-:W-:Y:S01]  /*e400*/  PRMT R102, RZ, 0x7610, R102 ;  /* 0x00007610ff667816 */ /* 0x000fe20000000066 */
[----:B------:R-:W-:Y:S01]  /*e410*/  STL [R1+0x5b0], R27 ;  /* 0x0005b01b01007387 */ /* 0x000fe20000100800 */
[----:B------:R-:W-:-:S03]  /*e420*/  IMAD.X R17, R40, 0x1, R17, P5 ;  /* 0x0000000128117824 */ /* 0x000fc600028e0611 */
[----:B------:R-:W-:Y:S01]  /*e430*/  STL [R1+0x5bc], R30 ;  /* 0x0005bc1e01007387 */ /* 0x000fe20000100800 */
[----:B------:R-:W-:-:S03]  /*e440*/  IADD3 R24, P5, PT, R38, R24, RZ ;  /* 0x0000001826187210 */ /* 0x000fc60007fbe0ff */
[----:B------:R-:W-:Y:S01]  /*e450*/  STL [R1+0x5b8], R31 ;  /* 0x0005b81f01007387 */ /* 0x000fe20000100800 */
[----:B------:R-:W-:-:S03]  /*e460*/  PRMT R78, RZ, 0x7610, R78 ;  /* 0x00007610ff4e7816 */ /* 0x000fc6000000004e */
[----:B------:R0:W4:Y:S01]  /*e470*/  @P1 LDG.E.U8 R102, desc[UR14][R16.64] ;  /* 0x0000000e10661981 */ /* 0x000122000c1e1100 */
[----:B------:R-:W-:Y:S01]  /*e480*/  ISETP.GT.AND P1, PT, R52, 0xd, PT ;  /* 0x0000000d3400780c */ /* 0x000fe20003f24270 */
[----:B------:R-:W-:Y:S01]  /*e490*/  IMAD.X R25, R40, 0x1, R25, P5 ;  /* 0x0000000128197824 */ /* 0x000fe200028e0619 */
[----:B------:R-:W-:Y:S01]  /*e4a0*/  IADD3 R28, P5, PT, R38, R28, RZ ;  /* 0x0000001c261c7210 */ /* 0x000fe20007fbe0ff */
[----:B------:R-:W4:Y:S01]  /*e4b0*/  @P0 LDG.E.U8 R78, desc[UR14][R8.64] ;  /* 0x0000000e084e0981 */ /* 0x000f22000c1e1100 */
[C---:B------:R-:W-:Y:S02]  /*e4c0*/  ISETP.GT.AND P4, PT, R52.reuse, 0xe, PT ;  /* 0x0000000e3400780c */ /* 0x040fe40003f84270 */
[----:B------:R-:W-:Y:S02]  /*e4d0*/  ISETP.GT.AND P0, PT, R52, 0xc, PT ;  /* 0x0000000c3400780c */ /* 0x000fe40003f04270 */
[----:B------:R-:W-:Y:S01]  /*e4e0*/  IADD3 R32, P6, PT, R38, R32, RZ ;  /* 0x0000002026207210 */ /* 0x000fe20007fde0ff */
[----:B------:R-:W-:Y:S01]  /*e4f0*/  IMAD.X R29, R40, 0x1, R29, P5 ;  /* 0x00000001281d7824 */ /* 0x000fe200028e061d */
[----:B0-----:R-:W-:-:S03]  /*e500*/  PRMT R42, RZ, 0x7610, R42 ;  /* 0x00007610ff2a7816 */ /* 0x001fc6000000002a */
[----:B------:R-:W-:-:S06]  /*e510*/  IMAD.X R33, R40, 0x1, R33, P6 ;  /* 0x0000000128217824 */ /* 0x000fcc00030e0621 */
[----:B------:R-:W4:Y:S04]  /*e520*/  @P0 LDG.E.U8 R42, desc[UR14][R24.64] ;  /* 0x0000000e182a0981 */ /* 0x000f28000c1e1100 */
[----:B--2---:R-:W-:Y:S04]  /*e530*/  STL [R1+0x53c], R46 ;  /* 0x00053c2e01007387 */ /* 0x004fe80000100800 */
[----:B---3--:R-:W-:Y:S04]  /*e540*/  STL [R1+0x5c8], R23 ;  /* 0x0005c81701007387 */ /* 0x008fe80000100800 */
[----:B------:R0:W-:Y:S04]  /*e550*/  STL [R1+0x5c4], R34 ;  /* 0x0005c42201007387 */ /* 0x0001e80000100800 */
[----:B------:R-:W-:Y:S04]  /*e560*/  STL [R1+0x5c0], R35 ;  /* 0x0005c02301007387 */ /* 0x000fe80000100800 */
[----:B----4-:R-:W-:Y:S04]  /*e570*/  STL [R1+0x558], R45 ;  /* 0x0005582d01007387 */ /* 0x010fe80000100800 */
[----:B------:R-:W-:Y:S04]  /*e580*/  STL [R1+0x5d0], R4 ;  /* 0x0005d00401007387 */ /* 0x000fe80000100800 */
[----:B------:R-:W-:Y:S04]  /*e590*/  STL [R1+0x5cc], R5 ;  /* 0x0005cc0501007387 */ /* 0x000fe80000100800 */
[----:B------:R-:W-:Y:S04]  /*e5a0*/  STL [R1+0x5d8], R8 ;  /* 0x0005d80801007387 */ /* 0x000fe80000100800 */
[----:B------:R-:W-:Y:S04]  /*e5b0*/  STL [R1+0x554], R44 ;  /* 0x0005542c01007387 */ /* 0x000fe80000100800 */
[----:B------:R-:W-:Y:S04]  /*e5c0*/  STL [R1+0x5d4], R9 ;  /* 0x0005d40901007387 */ /* 0x000fe80000100800 */
[----:B------:R-:W-:Y:S04]  /*e5d0*/  STL [R1+0x550], R43 ;  /* 0x0005502b01007387 */ /* 0x000fe80000100800 */
[----:B------:R2:W-:Y:S01]  /*e5e0*/  STL [R1+0x5e0], R16 ;  /* 0x0005e01001007387 */ /* 0x0005e20000100800 */
[----:B0-----:R-:W-:-:S06]  /*e5f0*/  PRMT R34, RZ, 0x7610, R34 ;  /* 0x00007610ff227816 */ /* 0x001fcc0000000022 */
[----:B------:R-:W3:Y:S01]  /*e600*/  @P4 LDG.E.U8 R34, desc[UR14][R32.64] ;  /* 0x0000000e20224981 */ /* 0x000ee2000c1e1100 */
[----:B--2---:R-:W-:-:S06]  /*e610*/  PRMT R16, RZ, 0x7610, R16 ;  /* 0x00007610ff107816 */ /* 0x004fcc0000000010 */
[----:B------:R-:W2:Y:S04]  /*e620*/  @P1 LDG.E.U8 R16, desc[UR14][R28.64] ;  /* 0x0000000e1c101981 */ /* 0x000ea8000c1e1100 */
[----:B------:R0:W-:Y:S04]  /*e630*/  STL [R1+0x5dc], R17 ;  /* 0x0005dc1101007387 */ /* 0x0001e80000100800 */
[----:B------:R-:W-:Y:S04]  /*e640*/  STL [R1+0x608], R153 ;  /* 0x0006089901007387 */ /* 0x000fe80000100800 */
[----:B------:R-:W-:Y:S04]  /*e650*/  STL [R1+0x5e8], R20 ;  /* 0x0005e81401007387 */ /* 0x000fe80000100800 */
[----:B------:R-:W-:Y:S04]  /*e660*/  STL [R1+0x5e4], R21 ;  /* 0x0005e41501007387 */ /* 0x000fe80000100800 */
[----:B------:R-:W4:Y:S04]  /*e670*/  LDL.LU R49, [R1] ;  /* 0x0000000001317983 */ /* 0x000f280000300800 */
[----:B------:R-:W4:Y:S04]  /*e680*/  LDL.LU R44, [R1+0x4] ;  /* 0x00000400012c7983 */ /* 0x000f280000300800 */
[----:B------:R-:W4:Y:S04]  /*e690*/  LDL.LU R51, [R1+0x8] ;  /* 0x0000080001337983 */ /* 0x000f280000300800 */
[----:B------:R-:W4:Y:S04]  /*e6a0*/  LDL.LU R45, [R1+0xc] ;  /* 0x00000c00012d7983 */ /* 0x000f280000300800 */
[----:B------:R-:W4:Y:S04]  /*e6b0*/  LDL.LU R50, [R1+0x10] ;  /* 0x0000100001327983 */ /* 0x000f280000300800 */
[----:B------:R-:W4:Y:S01]  /*e6c0*/  LDL.LU R47, [R1+0x14] ;  /* 0x00001400012f7983 */ /* 0x000f220000300800 */
[----:B------:R-:W-:-:S02]  /*e6d0*/  ISETP.GT.AND P0, PT, R52, 0xf, PT ;  /* 0x0000000f3400780c */ /* 0x000fc40003f04270 */
[----:B------:R-:W-:Y:S01]  /*e6e0*/  IADD3 R36, P5, PT, R38, R36, RZ ;  /* 0x0000002426247210 */ /* 0x000fe20007fbe0ff */
[----:B------:R-:W4:Y:S01]  /*e6f0*/  LDL.LU R48, [R1+0x18] ;  /* 0x0000180001307983 */ /* 0x000f220000300800 */
[----:B------:R-:W-:Y:S02]  /*e700*/  ISETP.GT.AND P1, PT, R52, 0x10, PT ;  /* 0x000000103400780c */ /* 0x000fe40003f24270 */
[----:B------:R-:W-:Y:S01]  /*e710*/  PRMT R18, RZ, 0x7610, R18 ;  /* 0x00007610ff127816 */ /* 0x000fe20000000012 */
[----:B------:R-:W-:Y:S01]  /*e720*/  IMAD.X R37, R40, 0x1, R37, P5 ;  /* 0x0000000128257824 */ /* 0x000fe200028e0625 */
[----:B------:R-:W-:Y:S01]  /*e730*/  IADD3 R6, P5, PT, R38, R6, RZ ;  /* 0x0000000626067210 */ /* 0x000fe20007fbe0ff */
[----:B------:R-:W4:Y:S01]  /*e740*/  LDL.LU R46, [R1+0x1c] ;  /* 0x00001c00012e7983 */ /* 0x000f220000300800 */
[----:B------:R-:W-:Y:S02]  /*e750*/  ISETP.GT.AND P4, PT, R52, 0x11, PT ;  /* 0x000000113400780c */ /* 0x000fe40003f84270 */
[----:B------:R-:W-:Y:S01]  /*e760*/  PRMT R65, RZ, 0x7610, R65 ;  /* 0x00007610ff417816 */ /* 0x000fe20000000041 */
[----:B------:R-:W4:Y:S01]  /*e770*/  @P0 LDG.E.U8 R18, desc[UR14][R36.64] ;  /* 0x0000000e24120981 */ /* 0x000f22000c1e1100 */
[----:B------:R-:W-:Y:S01]  /*e780*/  IMAD.X R7, R40, 0x1, R7, P5 ;  /* 0x0000000128077824 */ /* 0x000fe200028e0607 */
[----:B------:R-:W-:-:S02]  /*e790*/  ISETP.GT.AND P0, PT, R52, 0x12, PT ;  /* 0x000000123400780c */ /* 0x000fc40003f04270 */
[C---:B------:R-:W-:Y:S01]  /*e7a0*/  IADD3 R10, P6, PT, R38.reuse, R10, RZ ;  /* 0x0000000a260a7210 */ /* 0x040fe20007fde0ff */
[----:B------:R-:W-:Y:S01]  /*e7b0*/  STL [R1+0x5f0], R24 ;  /* 0x0005f01801007387 */ /* 0x000fe20000100800 */
[----:B------:R-:W-:Y:S02]  /*e7c0*/  IADD3 R111, P5, PT, R38, R111, RZ ;  /* 0x0000006f266f7210 */ /* 0x000fe40007fbe0ff */
[----:B------:R-:W-:Y:S01]  /*e7d0*/  PRMT R81, RZ, 0x7610, R81 ;  /* 0x00007610ff517816 */ /* 0x000fe20000000051 */
[----:B------:R-:W-:Y:S01]  /*e7e0*/  STL [R1+0x5ec], R25 ;  /* 0x0005ec1901007387 */ /* 0x000fe20000100800 */
[----:B------:R-:W-:-:S03]  /*e7f0*/  IMAD.X R11, R40, 0x1, R11, P6 ;  /* 0x00000001280b7824 */ /* 0x000fc600030e060b */
[----:B------:R-:W4:Y:S01]  /*e800*/  @P1 LDG.E.U8 R65, desc[UR14][R6.64] ;  /* 0x0000000e06411981 */ /* 0x000f22000c1e1100 */
[----:B------:R-:W-:Y:S01]  /*e810*/  ISETP.GT.AND P1, PT, R52, 0x13, PT ;  /* 0x000000133400780c */ /* 0x000fe20003f24270 */
[----:B------:R-:W-:Y:S01]  /*e820*/  IMAD.X R110, R40, 0x1, R110, P5 ;  /* 0x00000001286e7824 */ /* 0x000fe200028e066e */
[----:B------:R-:W-:Y:S01]  /*e830*/  IADD3 R117, P5, PT, R38, R117, RZ ;  /* 0x0000007526757210 */ /* 0x000fe20007fbe0ff */
[----:B------:R-:W4:Y:S01]  /*e840*/  @P4 LDG.E.U8 R81, desc[UR14][R10.64] ;  /* 0x0000000e0a514981 */ /* 0x000f22000c1e1100 */
[----:B------:R-:W-:Y:S01]  /*e850*/  PRMT R101, RZ, 0x7610, R101 ;  /* 0x00007610ff657816 */ /* 0x000fe20000000065 */
[----:B------:R-:W-:Y:S01]  /*e860*/  @P0 IMAD.MOV.U32 R43, RZ, RZ, R110 ;  /* 0x000000ffff2b0224 */ /* 0x000fe200078e006e */
[----:B------:R-:W-:Y:S01]  /*e870*/  ISETP.GT.AND P4, PT, R52, 0x14, PT ;  /* 0x000000143400780c */ /* 0x000fe20003f84270 */
[----:B------:R-:W-:Y:S01]  /*e880*/  IMAD.X R112, R40, 0x1, R112, P5 ;  /* 0x0000000128707824 */ /* 0x000fe200028e0670 */
[----:B------:R-:W-:Y:S02]  /*e890*/  IADD3 R123, P6, PT, R38, R123, RZ ;  /* 0x0000007b267b7210 */ /* 0x000fe40007fde0ff */
[----:B------:R-:W-:-:S02]  /*e8a0*/  PRMT R155, RZ, 0x7610, R155 ;  /* 0x00007610ff9b7816 */ /* 0x000fc4000000009b */
[----:B------:R-:W-:Y:S01]  /*e8b0*/  IADD3 R126, P5, PT, R38, R126, RZ ;  /* 0x0000007e267e7210 */ /* 0x000fe20007fbe0ff */
[----:B------:R-:W-:Y:S01]  /*e8c0*/  IMAD.X R119, R40, 0x1, R119, P6 ;  /* 0x0000000128777824 */ /* 0x000fe200030e0677 */
[----:B0-----:R-:W-:-:S03]  /*e8d0*/  PRMT R17, RZ, 0x7610, R17 ;  /* 0x00007610ff117816 */ /* 0x001fc60000000011 */
[----:B------:R-:W-:Y:S01]  /*e8e0*/  IMAD.X R124, R40, 0x1, R124, P5 ;  /* 0x00000001287c7824 */ /* 0x000fe200028e067c */
[C---:B------:R-:W-:Y:S02]  /*e8f0*/  IADD3 R131, P5, PT, R38.reuse, R131, RZ ;  /* 0x0000008326837210 */ /* 0x040fe40007fbe0ff */
[----:B------:R-:W-:-:S03]  /*e900*/  IADD3 R136, P6, PT, R38, R136, RZ ;  /* 0x0000008826887210 */ /* 0x000fc60007fde0ff */
[C---:B------:R-:W-:Y:S01]  /*e910*/  IMAD.X R130, R40.reuse, 0x1, R130, P5 ;  /* 0x0000000128827824 */ /* 0x040fe200028e0682 */
[----:B------:R-:W-:Y:S01]  /*e920*/  PRMT R35, RZ, 0x7610, R35 ;  /* 0x00007610ff237816 */ /* 0x000fe20000000023 */
[----:B------:R-:W-:Y:S01]  /*e930*/  IMAD.X R132, R40, 0x1, R132, P6 ;  /* 0x0000000128847824 */ /* 0x000fe200030e0684 */
[----:B------:R-:W-:Y:S02]  /*e940*/  IADD3 R141, P5, PT, R38, R141, RZ ;  /* 0x0000008d268d7210 */ /* 0x000fe40007fbe0ff */
[----:B------:R-:W-:-:S03]  /*e950*/  PRMT R19, RZ, 0x7610, R19 ;  /* 0x00007610ff137816 */ /* 0x000fc60000000013 */
[----:B------:R-:W-:Y:S01]  /*e960*/  IMAD.X R139, R40, 0x1, R139, P5 ;  /* 0x00000001288b7824 */ /* 0x000fe200028e068b */
[----:B------:R-:W-:Y:S02]  /*e970*/  IADD3 R146, P5, PT, R38, R146, RZ ;  /* 0x0000009226927210 */ /* 0x000fe40007fbe0ff */
[----:B------:R-:W-:-:S03]  /*e980*/  PRMT R64, RZ, 0x7610, R64 ;  /* 0x00007610ff407816 */ /* 0x000fc60000000040 */
[----:B------:R-:W-:Y:S01]  /*e990*/  IMAD.X R145, R40, 0x1, R145, P5 ;  /* 0x0000000128917824 */ /* 0x000fe200028e0691 */
[C---:B------:R-:W-:Y:S02]  /*e9a0*/  IADD3 R152, P6, PT, R38.reuse, R152, RZ ;  /* 0x0000009826987210 */ /* 0x040fe40007fde0ff */
[----:B------:R-:W-:Y:S02]  /*e9b0*/  PRMT R80, RZ, 0x7610, R80 ;  /* 0x00007610ff507816 */ /* 0x000fe40000000050 */
[----:B------:R-:W-:Y:S01]  /*e9c0*/  IADD3 R158, P5, PT, R38, R158, RZ ;  /* 0x0000009e269e7210 */ /* 0x000fe20007fbe0ff */
[----:B------:R-:W-:Y:S01]  /*e9d0*/  IMAD.X R147, R40, 0x1, R147, P6 ;  /* 0x0000000128937824 */ /* 0x000fe200030e0693 */
[----:B------:R-:W-:-:S03]  /*e9e0*/  PRMT R100, RZ, 0x7610, R100 ;  /* 0x00007610ff647816 */ /* 0x000fc60000000064 */
[----:B------:R-:W-:Y:S01]  /*e9f0*/  IMAD.X R156, R40, 0x1, R156, P5 ;  /* 0x00000001289c7824 */ /* 0x000fe200028e069c */
[----:B------:R-:W-:Y:S01]  /*ea00*/  PRMT R157, RZ, 0x7610, R157 ;  /* 0x00007610ff9d7816 */ /* 0x000fe2000000009d */
[----:B--2---:R-:W-:Y:S04]  /*ea10*/  STL [R1+0x5fc], R16 ;  /* 0x0005fc1001007387 */ /* 0x004fe80000100800 */
[----:B------:R-:W-:Y:S04]  /*ea20*/  STL [R1+0x5f8], R28 ;  /* 0x0005f81c01007387 */ /* 0x000fe80000100800 */
[----:B------:R-:W-:Y:S04]  /*ea30*/  STL [R1+0x5f4], R29 ;  /* 0x0005f41d01007387 */ /* 0x000fe80000100800 */
[----:B---3--:R-:W-:Y:S04]  /*ea40*/  STL [R1+0x60c], R34 ;  /* 0x00060c2201007387 */ /* 0x008fe80000100800 */
[----:B------:R-:W-:Y:S04]  /*ea50*/  STL [R1+0x604], R32 ;  /* 0x0006042001007387 */ /* 0x000fe80000100800 */
[----:B------:R-:W-:Y:S04]  /*ea60*/  STL [R1+0x600], R33 ;  /* 0x0006002101007387 */ /* 0x000fe80000100800 */
[----:B------:R0:W-:Y:S02]  /*ea70*/  STL [R1+0x544], R42 ;  /* 0x0005442a01007387 */ /* 0x0001e40000100800 */
[----:B0-----:R-:W-:-:S05]  /*ea80*/  @P0 IMAD.MOV.U32 R42, RZ, RZ, R111 ;  /* 0x000000ffff2a0224 */ /* 0x001fca00078e006f */
[----:B------:R0:W2:Y:S01]  /*ea90*/  @P0 LDG.E.U8 R101, desc[UR14][R42.64] ;  /* 0x0000000e2a650981 */ /* 0x0000a2000c1e1100 */
[----:B------:R-:W-:Y:S02]  /*eaa0*/  ISETP.GT.AND P0, PT, R52, 0x15, PT ;  /* 0x000000153400780c */ /* 0x000fe40003f04270 */
[----:B------:R-:W-:Y:S01]  /*eab0*/  PRMT R28, RZ, 0x7610, R28 ;  /* 0x00007610ff1c7816 */ /* 0x000fe2000000001c */
[----:B0-----:R-:W-:Y:S02]  /*eac0*/  @P1 IMAD.MOV.U32 R42, RZ, RZ, R117 ;  /* 0x000000ffff2a1224 */ /* 0x001fe400078e0075 */
[----:B------:R-:W-:-:S05]  /*ead0*/  @P1 IMAD.MOV.U32 R43, RZ, RZ, R112 ;  /* 0x000000ffff2b1224 */ /* 0x000fca00078e0070 */
[----:B------:R0:W3:Y:S01]  /*eae0*/  @P1 LDG.E.U8 R155, desc[UR14][R42.64] ;  /* 0x0000000e2a9b1981 */ /* 0x0000e2000c1e1100 */
[----:B------:R-:W-:Y:S01]  /*eaf0*/  ISETP.GT.AND P1, PT, R52, 0x16, PT ;  /* 0x000000163400780c */ /* 0x000fe20003f24270 */
[----:B0-----:R-:W-:Y:S02]  /*eb00*/  @P4 IMAD.MOV.U32 R42, RZ, RZ, R123 ;  /* 0x000000ffff2a4224 */ /* 0x001fe400078e007b */
[----:B------:R-:W-:-:S05]  /*eb10*/  @P4 IMAD.MOV.U32 R43, RZ, RZ, R119 ;  /* 0x000000ffff2b4224 */ /* 0x000fca00078e0077 */
[----:B------:R0:W2:Y:S01]  /*eb20*/  @P4 LDG.E.U8 R28, desc[UR14][R42.64] ;  /* 0x0000000e2a1c4981 */ /* 0x0000a2000c1e1100 */
        /* <DEDUP_REMOVED lines=18> */
[----:B------:R-:W-:Y:S01]  /*ec50*/  @P1 IMAD.MOV.U32 R43, RZ, RZ, R145 ;  /* 0x000000ffff2b1224 */ /* 0x000fe200078e0091 */
[----:B----4-:R-:W-:-:S04]  /*ec60*/  IADD3 R44, P5, PT, R38, R44, RZ ;  /* 0x0000002c262c7210 */ /* 0x010fc80007fbe0ff */
[----:B------:R0:W4:Y:S01]  /*ec70*/  @P1 LDG.E.U8 R80, desc[UR14][R42.64] ;  /* 0x0000000e2a501981 */ /* 0x000122000c1e1100 */
[----:B------:R-:W-:Y:S01]  /*ec80*/  ISETP.GT.AND P1, PT, R52, 0x1c, PT ;  /* 0x0000001c3400780c */ /* 0x000fe20003f24270 */
[----:B------:R-:W-:Y:S02]  /*ec90*/  IMAD.X R49, R40, 0x1, R49, P5 ;  /* 0x0000000128317824 */ /* 0x000fe400028e0631 */
[----:B0-----:R-:W-:Y:S02]  /*eca0*/  @P4 IMAD.MOV.U32 R42, RZ, RZ, R152 ;  /* 0x000000ffff2a4224 */ /* 0x001fe400078e0098 */
[----:B------:R-:W-:Y:S01]  /*ecb0*/  @P4 IMAD.MOV.U32 R43, RZ, RZ, R147 ;  /* 0x000000ffff2b4224 */ /* 0x000fe200078e0093 */
[----:B------:R-:W-:-:S04]  /*ecc0*/  IADD3 R45, P6, PT, R38, R45, RZ ;  /* 0x0000002d262d7210 */ /* 0x000fc80007fde0ff */
[----:B------:R0:W2:Y:S04]  /*ecd0*/  @P4 LDG.E.U8 R100, desc[UR14][R42.64] ;  /* 0x0000000e2a644981 */ /* 0x0000a8000c1e1100 */
[----:B------:R-:W-:Y:S01]  /*ece0*/  STL [R1+0x4], R44 ;  /* 0x0000042c01007387 */ /* 0x000fe20000100800 */
[----:B0-----:R-:W-:Y:S02]  /*ecf0*/  @P0 IMAD.MOV.U32 R42, RZ, RZ, R158 ;  /* 0x000000ffff2a0224 */ /* 0x001fe400078e009e */
[----:B------:R-:W-:Y:S01]  /*ed00*/  @P0 IMAD.MOV.U32 R43, RZ, RZ, R156 ;  /* 0x000000ffff2b0224 */ /* 0x000fe200078e009c */
[----:B------:R0:W-:Y:S04]  /*ed10*/  STL [R1], R49 ;  /* 0x0000003101007387 */ /* 0x0001e80000100800 */
[----:B------:R1:W2:Y:S01]  /*ed20*/  @P0 LDG.E.U8 R157, desc[UR14][R42.64] ;  /* 0x0000000e2a9d0981 */ /* 0x0002a2000c1e1100 */
[----:B------:R-:W-:Y:S01]  /*ed30*/  ISETP.GT.AND P4, PT, R52, 0x1d, PT ;  /* 0x0000001d3400780c */ /* 0x000fe20003f84270 */
[----:B-1----:R-:W-:-:S02]  /*ed40*/  @P1 IMAD.MOV.U32 R43, RZ, RZ, R49 ;  /* 0x000000ffff2b1224 */ /* 0x002fc400078e0031 */
[----:B0-----:R-:W2:Y:S01]  /*ed50*/  LDL.LU R49, [R1+0x20] ;  /* 0x0000200001317983 */ /* 0x001ea20000300800 */
[----:B------:R-:W-:-:S03]  /*ed60*/  @P1 IMAD.MOV.U32 R42, RZ, RZ, R44 ;  /* 0x000000ffff2a1224 */ /* 0x000fc600078e002c */
[----:B------:R0:W-:Y:S04]  /*ed70*/  STL [R1+0xc], R45 ;  /* 0x00000c2d01007387 */ /* 0x0001e80000100800 */
[----:B------:R-:W2:Y:S01]  /*ed80*/  LDL.LU R44, [R1+0x24] ;  /* 0x00002400012c7983 */ /* 0x000ea20000300800 */
[----:B------:R-:W-:Y:S01]  /*ed90*/  IADD3 R47, P5, PT, R38, R47, RZ ;  /* 0x0000002f262f7210 */ /* 0x000fe20007fbe0ff */
[----:B------:R-:W-:Y:S01]  /*eda0*/  IMAD.X R51, R40, 0x1, R51, P6 ;  /* 0x0000000128337824 */ /* 0x000fe200030e0633 */
[----:B------:R-:W-:-:S03]  /*edb0*/  PRMT R29, RZ, 0x7610, R29 ;  /* 0x00007610ff1d7816 */ /* 0x000fc6000000001d */
[----:B------:R1:W-:Y:S01]  /*edc0*/  STL [R1+0x14], R47 ;  /* 0x0000142f01007387 */ /* 0x0003e20000100800 */
[----:B------:R-:W-:-:S03]  /*edd0*/  IMAD.X R50, R40, 0x1, R50, P5 ;  /* 0x0000000128327824 */ /* 0x000fc600028e0632 */
[----:B------:R-:W3:Y:S04]  /*ede0*/  LDL.LU R34, [R1+0x2c] ;  /* 0x00002c0001227983 */ /* 0x000ee80000300800 */
[----:B------:R0:W4:Y:S04]  /*edf0*/  @P1 LDG.E.U8 R29, desc[UR14][R42.64] ;  /* 0x0000000e2a1d1981 */ /* 0x000128000c1e1100 */
[----:B------:R-:W-:Y:S04]  /*ee00*/  STL [R1+0x8], R51 ;  /* 0x0000083301007387 */ /* 0x000fe80000100800 */
[----:B------:R-:W-:Y:S01]  /*ee10*/  STL [R1+0x10], R50 ;  /* 0x0000103201007387 */ /* 0x000fe20000100800 */
[----:B0-----:R-:W-:-:S03]  /*ee20*/  @P4 IMAD.MOV.U32 R42, RZ, RZ, R45 ;  /* 0x000000ffff2a4224 */ /* 0x001fc600078e002d */
[----:B------:R-:W4:Y:S01]  /*ee30*/  LDL.LU R45, [R1+0x28] ;  /* 0x00002800012d7983 */ /* 0x000f220000300800 */
[C---:B------:R-:W-:Y:S01]  /*ee40*/  ISETP.GT.AND P0, PT, R52.reuse, 0x1e, PT ;  /* 0x0000001e3400780c */ /* 0x040fe20003f04270 */
[----:B------:R-:W-:Y:S01]  /*ee50*/  @P4 IMAD.MOV.U32 R43, RZ, RZ, R51 ;  /* 0x000000ffff2b4224 */ /* 0x000fe200078e0033 */
[----:B------:R-:W-:Y:S02]  /*ee60*/  PRMT R8, RZ, 0x7610, R8 ;  /* 0x00007610ff087816 */ /* 0x000fe40000000008 */
[----:B------:R-:W-:Y:S02]  /*ee70*/  ISETP.GT.AND P1, PT, R52, 0x1f, PT ;  /* 0x0000001f3400780c */ /* 0x000fe40003f24270 */
[----:B------:R-:W-:Y:S02]  /*ee80*/  IADD3 R46, P5, PT, R38, R46, RZ ;  /* 0x0000002e262e7210 */ /* 0x000fe40007fbe0ff */
[----:B------:R-:W-:Y:S01]  /*ee90*/  PRMT R30, RZ, 0x7610, R30 ;  /* 0x00007610ff1e7816 */ /* 0x000fe2000000001e */
[----:B------:R0:W4:Y:S02]  /*eea0*/  @P4 LDG.E.U8 R8, desc[UR14][R42.64] ;  /* 0x0000000e2a084981 */ /* 0x000124000c1e1100 */
[----:B------:R-:W-:-:S02]  /*eeb0*/  IMAD.X R48, R40, 0x1, R48, P5 ;  /* 0x0000000128307824 */ /* 0x000fc400028e0630 */
[----:B0-----:R-:W-:Y:S02]  /*eec0*/  @P0 IMAD.MOV.U32 R42, RZ, RZ, R47 ;  /* 0x000000ffff2a0224 */ /* 0x001fe400078e002f */
[----:B------:R-:W-:Y:S01]  /*eed0*/  @P0 IMAD.MOV.U32 R43, RZ, RZ, R50 ;  /* 0x000000ffff2b0224 */ /* 0x000fe200078e0032 */
[----:B-1----:R-:W4:Y:S04]  /*eee0*/  LDL.LU R47, [R1+0x30] ;  /* 0x00003000012f7983 */ /* 0x002f280000300800 */
[----:B------:R-:W4:Y:S04]  /*eef0*/  LDL.LU R32, [R1+0x34] ;  /* 0x0000340001207983 */ /* 0x000f280000300800 */
[----:B------:R-:W-:Y:S04]  /*ef00*/  STL [R1+0x1c], R46 ;  /* 0x00001c2e01007387 */ /* 0x000fe80000100800 */
[----:B------:R0:W4:Y:S04]  /*ef10*/  @P0 LDG.E.U8 R30, desc[UR14][R42.64] ;  /* 0x0000000e2a1e0981 */ /* 0x000128000c1e1100 */
[----:B------:R1:W-:Y:S01]  /*ef20*/  STL [R1+0x18], R48 ;  /* 0x0000183001007387 */ /* 0x0003e20000100800 */
[----:B0-----:R-:W-:-:S02]  /*ef30*/  @P1 IMAD.MOV.U32 R43, RZ, RZ, R48 ;  /* 0x000000ffff2b1224 */ /* 0x001fc400078e0030 */
[----:B------:R-:W-:Y:S01]  /*ef40*/  @P1 IMAD.MOV.U32 R42, RZ, RZ, R46 ;  /* 0x000000ffff2a1224 */ /* 0x000fe200078e002e */
[----:B-1----:R-:W4:Y:S01]  /*ef50*/  LDL.LU R48, [R1+0x38] ;  /* 0x0000380001307983 */ /* 0x002f220000300800 */
[----:B------:R-:W-:Y:S02]  /*ef60*/  ISETP.GT.AND P4, PT, R52, 0x20, PT ;  /* 0x000000203400780c */ /* 0x000fe40003f84270 */
[----:B------:R-:W-:-:S06]  /*ef70*/  PRMT R14, RZ, 0x7610, R14 ;  /* 0x00007610ff0e7816 */ /* 0x000fcc000000000e */
[----:B------:R0:W4:Y:S01]  /*ef80*/  @P1 LDG.E.U8 R14, desc[UR14][R42.64] ;  /* 0x0000000e2a0e1981 */ /* 0x000122000c1e1100 */
[----:B--2---:R-:W-:-:S05]  /*ef90*/  IADD3 R44, P6, PT, R38, R44, RZ ;  /* 0x0000002c262c7210 */ /* 0x004fca0007fde0ff */
[----:B------:R1:W-:Y:S04]  /*efa0*/  STL [R1+0x24], R44 ;  /* 0x0000242c01007387 */ /* 0x0003e80000100800 */
[----:B------:R-:W2:Y:S01]  /*efb0*/  LDL.LU R46, [R1+0x3c] ;  /* 0x00003c00012e7983 */ /* 0x000ea20000300800 */
[----:B---3--:R-:W-:Y:S01]  /*efc0*/  IADD3 R34, P5, PT, R38, R34, RZ ;  /* 0x0000002226227210 */ /* 0x008fe20007fbe0ff */
[----:B------:R-:W-:-:S04]  /*efd0*/  IMAD.X R49, R40, 0x1, R49, P6 ;  /* 0x0000000128317824 */ /* 0x000fc800030e0631 */
[----:B------:R-:W-:Y:S04]  /*efe0*/  STL [R1+0x2c], R34 ;  /* 0x00002c2201007387 */ /* 0x000fe80000100800 */
[----:B------:R-:W3:Y:S01]  /*eff0*/  LDL.LU R33, [R1+0x44] ;  /* 0x0000440001217983 */ /* 0x000ee20000300800 */
[----:B0-----:R-:W-:Y:S02]  /*f000*/  @P4 IMAD.MOV.U32 R42, RZ, RZ, R44 ;  /* 0x000000ffff2a4224 */ /* 0x001fe400078e002c */
[----:B----4-:R-:W-:Y:S01]  /*f010*/  IMAD.X R45, R40, 0x1, R45, P5 ;  /* 0x00000001282d7824 */ /* 0x010fe200028e062d */
[----:B------:R-:W-:Y:S04]  /*f020*/  STL [R1+0x20], R49 ;  /* 0x0000203101007387 */ /* 0x000fe80000100800 */
[----:B------:R0:W-:Y:S04]  /*f030*/  STL [R1+0x28], R45 ;  /* 0x0000282d01007387 */ /* 0x0001e80000100800 */
[----:B-1----:R-:W4:Y:S01]  /*f040*/  LDL.LU R44, [R1+0x40] ;  /* 0x00004000012c7983 */ /* 0x002f220000300800 */
[----:B------:R-:W-:Y:S01]  /*f050*/  ISETP.GT.AND P0, PT, R52, 0x21, PT ;  /* 0x000000213400780c */ /* 0x000fe20003f04270 */
[----:B------:R-:W-:Y:S01]  /*f060*/  @P4 IMAD.MOV.U32 R43, RZ, RZ, R49 ;  /* 0x000000ffff2b4224 */ /* 0x000fe200078e0031 */
[----:B------:R-:W-:-:S02]  /*f070*/  PRMT R67, RZ, 0x7610, R67 ;  /* 0x00007610ff437816 */ /* 0x000fc40000000043 */
[----:B------:R-:W-:Y:S02]  /*f080*/  ISETP.GT.AND P1, PT, R52, 0x22, PT ;  /* 0x000000223400780c */ /* 0x000fe40003f24270 */
[----:B------:R-:W-:Y:S02]  /*f090*/  PRMT R83, RZ, 0x7610, R83 ;  /* 0x00007610ff537816 */ /* 0x000fe40000000053 */
[----:B------:R1:W4:Y:S01]  /*f0a0*/  @P4 LDG.E.U8 R67, desc[UR14][R42.64] ;  /* 0x0000000e2a434981 */ /* 0x000322000c1e1100 */
[----:B------:R-:W-:-:S04]  /*f0b0*/  IADD3 R32, P5, PT, R38, R32, RZ ;  /* 0x0000002026207210 */ /* 0x000fc80007fbe0ff */
[----:B-1----:R-:W-:Y:S02]  /*f0c0*/  @P0 IMAD.MOV.U32 R43, RZ, RZ, R45 ;  /* 0x000000ffff2b0224 */ /* 0x002fe400078e002d */
[----:B------:R-:W-:Y:S01]  /*f0d0*/  @P0 IMAD.MOV.U32 R42, RZ, RZ, R34 ;  /* 0x000000ffff2a0224 */ /* 0x000fe200078e0022 */
[----:B0-----:R-:W4:Y:S01]  /*f0e0*/  LDL.LU R45, [R1+0x48] ;  /* 0x00004800012d7983 */ /* 0x001f220000300800 */
[----:B------:R-:W-:-:S03]  /*f0f0*/  IMAD.X R47, R40, 0x1, R47, P5 ;  /* 0x00000001282f7824 */ /* 0x000fc600028e062f */
[----:B------:R-:W4:Y:S04]  /*f100*/  LDL.LU R34, [R1+0x4c] ;  /* 0x00004c0001227983 */ /* 0x000f280000300800 */
[----:B------:R-:W-:Y:S04]  /*f110*/  STL [R1+0x34], R32 ;  /* 0x0000342001007387 */ /* 0x000fe80000100800 */
[----:B------:R0:W-:Y:S04]  /*f120*/  STL [R1+0x30], R47 ;  /* 0x0000302f01007387 */ /* 0x0001e80000100800 */
[----:B------:R1:W4:Y:S04]  /*f130*/  @P0 LDG.E.U8 R83, desc[UR14][R42.64] ;  /* 0x0000000e2a530981 */ /* 0x000328000c1e1100 */
[----:B------:R-:W4:Y:S01]  /*f140*/  LDL.LU R49, [R1+0x50] ;  /* 0x0000500001317983 */ /* 0x000f220000300800 */
[----:B-1----:R-:W-:Y:S01]  /*f150*/  @P1 IMAD.MOV.U32 R43, RZ, RZ, R47 ;  /* 0x000000ffff2b1224 */ /* 0x002fe200078e002f */
[----:B------:R-:W-:Y:S01]  /*f160*/  ISETP.GT.AND P4, PT, R52, 0x23, PT ;  /* 0x000000233400780c */ /* 0x000fe20003f84270 */
[----:B------:R-:W-:Y:S01]  /*f170*/  @P1 IMAD.MOV.U32 R42, RZ, RZ, R32 ;  /* 0x000000ffff2a1224 */ /* 0x000fe200078e0020 */
[----:B------:R-:W-:-:S06]  /*f180*/  PRMT R99, RZ, 0x7610, R99 ;  /* 0x00007610ff637816 */ /* 0x000fcc0000000063 */
[----:B------:R1:W4:Y:S01]  /*f190*/  @P1 LDG.E.U8 R99, desc[UR14][R42.64] ;  /* 0x0000000e2a631981 */ /* 0x000322000c1e1100 */
[----:B--2---:R-:W-:-:S05]  /*f1a0*/  IADD3 R46, P6, PT, R38, R46, RZ ;  /* 0x0000002e262e7210 */ /* 0x004fca0007fde0ff */
[----:B------:R2:W-:Y:S04]  /*f1b0*/  STL [R1+0x3c], R46 ;  /* 0x00003c2e01007387 */ /* 0x0005e80000100800 */
[----:B0-----:R-:W4:Y:S01]  /*f1c0*/  LDL.LU R47, [R1+0x54] ;  /* 0x00005400012f7983 */ /* 0x001f220000300800 */
[----:B---3--:R-:W-:Y:S01]  /*f1d0*/  IADD3 R33, P5, PT, R38, R33, RZ ;  /* 0x0000002126217210 */ /* 0x008fe20007fbe0ff */
[----:B------:R-:W-:-:S04]  /*f1e0*/  IMAD.X R48, R40, 0x1, R48, P6 ;  /* 0x0000000128307824 */ /* 0x000fc800030e0630 */
[----:B------:R-:W-:Y:S04]  /*f1f0*/  STL [R1+0x44], R33 ;  /* 0x0000442101007387 */ /* 0x000fe80000100800 */
[----:B------:R-:W3:Y:S01]  /*f200*/  LDL.LU R32, [R1+0x5c] ;  /* 0x00005c0001207983 */ /* 0x000ee20000300800 */
[----:B-1----:R-:W-:Y:S02]  /*f210*/  @P4 IMAD.MOV.U32 R42, RZ, RZ, R46 ;  /* 0x000000ffff2a4224 */ /* 0x002fe400078e002e */
[----:B----4-:R-:W-:Y:S01]  /*f220*/  IMAD.X R44, R40, 0x1, R44, P5 ;  /* 0x00000001282c7824 */ /* 0x010fe200028e062c */
[----:B------:R-:W-:Y:S04]  /*f230*/  STL [R1+0x38], R48 ;  /* 0x0000383001007387 */ /* 0x000fe80000100800 */
[----:B------:R0:W-:Y:S04]  /*f240*/  STL [R1+0x40], R44 ;  /* 0x0000402c01007387 */ /* 0x0001e80000100800 */
[----:B--2---:R-:W2:Y:S01]  /*f250*/  LDL.LU R46, [R1+0x58] ;  /* 0x00005800012e7983 */ /* 0x004ea20000300800 */
        /* <DEDUP_REMOVED lines=21> */
[----:B------:R-:W-:-:S05]  /*f3b0*/  IADD3 R47, P6, PT, R38, R47, RZ ;  /* 0x0000002f262f7210 */ /* 0x000fca0007fde0ff */
[----:B------:R1:W-:Y:S04]  /*f3c0*/  STL [R1+0x54], R47 ;  /* 0x0000542f01007387 */ /* 0x0003e80000100800 */
[----:B0-----:R-:W4:Y:S01]  /*f3d0*/  LDL.LU R45, [R1+0x6c] ;  /* 0x00006c00012d7983 */ /* 0x001f220000300800 */
[----:B---3--:R-:W-:Y:S01]  /*f3e0*/  IADD3 R32, P5, PT, R38, R32, RZ ;  /* 0x0000002026207210 */ /* 0x008fe20007fbe0ff */
[----:B------:R-:W-:-:S04]  /*f3f0*/  IMAD.X R49, R40, 0x1, R49, P6 ;  /* 0x0000000128317824 */ /* 0x000fc800030e0631 */
[----:B------:R-:W-:Y:S04]  /*f400*/  STL [R1+0x5c], R32 ;  /* 0x00005c2001007387 */ /* 0x000fe80000100800 */
[----:B------:R-:W3:Y:S01]  /*f410*/  LDL.LU R34, [R1+0x74] ;  /* 0x0000740001227983 */ /* 0x000ee20000300800 */
[----:B-1----:R-:W-:Y:S02]  /*f420*/  @P4 IMAD.MOV.U32 R42, RZ, RZ, R47 ;  /* 0x000000ffff2a4224 */ /* 0x002fe400078e002f */
[----:B--2---:R-:W-:Y:S01]  /*f430*/  IMAD.X R46, R40, 0x1, R46, P5 ;  /* 0x00000001282e7824 */ /* 0x004fe200028e062e */
[----:B------:R-:W-:Y:S04]  /*f440*/  STL [R1+0x50], R49 ;  /* 0x0000503101007387 */ /* 0x000fe80000100800 */
[----:B------:R0:W-:Y:S04]  /*f450*/  STL [R1+0x58], R46 ;  /* 0x0000582e01007387 */ /* 0x0001e80000100800 */
[----:B------:R-:W2:Y:S01]  /*f460*/  LDL.LU R47, [R1+0x70] ;  /* 0x00007000012f7983 */ /* 0x000ea20000300800 */
[----:B------:R-:W-:Y:S01]  /*f470*/  ISETP.GT.AND P0, PT, R52, 0x27, PT ;  /* 0x000000273400780c */ /* 0x000fe20003f04270 */
[----:B------:R-:W-:Y:S01]  /*f480*/  @P4 IMAD.MOV.U32 R43, RZ, RZ, R49 ;  /* 0x000000ffff2b4224 */ /* 0x000fe200078e0031 */
[----:B------:R-:W-:-:S02]  /*f490*/  PRMT R31, RZ, 0x7610, R31 ;  /* 0x00007610ff1f7816 */ /* 0x000fc4000000001f */
[----:B------:R-:W-:Y:S02]  /*f4a0*/  ISETP.GT.AND P1, PT, R52, 0x28, PT ;  /* 0x000000283400780c */ /* 0x000fe40003f24270 */
[----:B------:R-:W-:Y:S02]  /*f4b0*/  PRMT R15, RZ, 0x7610, R15 ;  /* 0x00007610ff0f7816 */ /* 0x000fe4000000000f */
[----:B------:R1:W2:Y:S01]  /*f4c0*/  @P4 LDG.E.U8 R31, desc[UR14][R42.64] ;  /* 0x0000000e2a1f4981 */ /* 0x0002a2000c1e1100 */
[----:B----4-:R-:W-:-:S04]  /*f4d0*/  IADD3 R33, P5, PT, R38, R33, RZ ;  /* 0x0000002126217210 */ /* 0x010fc80007fbe0ff */
        /* <DEDUP_REMOVED lines=500> */
[----:B------:R0:W-:Y:S04]  /*11420*/  STL [R1+0x418], R33 ;  /* 0x0004182101007387 */ /* 0x0001e80000100800 */
[----:B------:R1:W-:Y:S04]  /*11430*/  STL [R1+0x414], R45 ;  /* 0x0004142d01007387 */ /* 0x0003e80000100800 */
[----:B------:R0:W4:Y:S04]  /*11440*/  @P0 LDG.E.U8 R142, desc[UR14][R42.64] ;  /* 0x0000000e2a8e0981 */ /* 0x000128000c1e1100 */
[----:B------:R-:W4:Y:S01]  /*11450*/  LDL.LU R48, [R1+0x42c] ;  /* 0x00042c0001307983 */ /* 0x000f220000300800 */
[----:B0-----:R-:W-:Y:S01]  /*11460*/  @P1 IMAD.MOV.U32 R42, RZ, RZ, R33 ;  /* 0x000000ffff2a1224 */ /* 0x001fe200078e0021 */
[----:B------:R-:W-:Y:S01]  /*11470*/  ISETP.GT.AND P4, PT, R52, 0x56, PT ;  /* 0x000000563400780c */ /* 0x000fe20003f84270 */
[----:B------:R-:W-:Y:S01]  /*11480*/  @P1 IMAD.MOV.U32 R43, RZ, RZ, R45 ;  /* 0x000000ffff2b1224 */ /* 0x000fe200078e002d */
[----:B------:R-:W-:-:S06]  /*11490*/  PRMT R140, RZ, 0x7610, R140 ;  /* 0x00007610ff8c7816 */ /* 0x000fcc000000008c */
[----:B------:R0:W4:Y:S01]  /*114a0*/  @P1 LDG.E.U8 R140, desc[UR14][R42.64] ;  /* 0x0000000e2a8c1981 */ /* 0x000122000c1e1100 */
[----:B------:R-:W-:-:S05]  /*114b0*/  IADD3 R47, P6, PT, R38, R47, RZ ;  /* 0x0000002f262f7210 */ /* 0x000fca0007fde0ff */
[----:B------:R0:W-:Y:S04]  /*114c0*/  STL [R1+0x420], R47 ;  /* 0x0004202f01007387 */ /* 0x0001e80000100800 */
[----:B------:R-:W4:Y:S01]  /*114d0*/  LDL.LU R33, [R1+0x430] ;  /* 0x0004300001217983 */ /* 0x000f220000300800 */
[----:B---3--:R-:W-:Y:S01]  /*114e0*/  IADD3 R34, P5, PT, R38, R34, RZ ;  /* 0x0000002226227210 */ /* 0x008fe20007fbe0ff */
[----:B------:R-:W-:-:S04]  /*114f0*/  IMAD.X R49, R40, 0x1, R49, P6 ;  /* 0x0000000128317824 */ /* 0x000fc800030e0631 */
[----:B------:R-:W-:Y:S04]  /*11500*/  STL [R1+0xb0], R34 ;  /* 0x0000b02201007387 */ /* 0x000fe80000100800 */
[----:B-1----:R-:W3:Y:S01]  /*11510*/  LDL.LU R45, [R1+0x438] ;  /* 0x00043800012d7983 */ /* 0x002ee20000300800 */
[----:B0-----:R-:W-:Y:S02]  /*11520*/  @P4 IMAD.MOV.U32 R42, RZ, RZ, R47 ;  /* 0x000000ffff2a4224 */ /* 0x001fe400078e002f */
        /* <DEDUP_REMOVED lines=92> */
[----:B------:R-:W-:Y:S04]  /*11af0*/  STL [R1+0xb8], R46 ;  /* 0x0000b82e01007387 */ /* 0x000fe80000100800 */
[----:B0-----:R-:W4:Y:S01]  /*11b00*/  LDL.LU R47, [R1+0x470] ;  /* 0x00047000012f7983 */ /* 0x001f220000300800 */
[----:B---3--:R-:W-:Y:S01]  /*11b10*/  IADD3 R34, P5, PT, R38, R34, RZ ;  /* 0x0000002226227210 */ /* 0x008fe20007fbe0ff */
[----:B------:R-:W-:-:S04]  /*11b20*/  IMAD.X R48, R40, 0x1, R48, P6 ;  /* 0x0000000128307824 */ /* 0x000fc800030e0630 */
[----:B------:R-:W-:Y:S04]  /*11b30*/  STL [R1+0x460], R34 ;  /* 0x0004602201007387 */ /* 0x000fe80000100800 */
[----:B------:R-:W3:Y:S01]  /*11b40*/  LDL.LU R45, [R1+0x478] ;  /* 0x00047800012d7983 */ /* 0x000ee20000300800 */
[----:B-1----:R-:W-:Y:S02]  /*11b50*/  @P4 IMAD.MOV.U32 R43, RZ, RZ, R48 ;  /* 0x000000ffff2b4224 */ /* 0x002fe400078e0030 */
[----:B--2---:R-:W-:Y:S01]  /*11b60*/  IMAD.X R44, R40, 0x1, R44, P5 ;  /* 0x00000001282c7824 */ /* 0x004fe200028e062c */
[----:B------:R0:W-:Y:S04]  /*11b70*/  STL [R1+0xb4], R48 ;  /* 0x0000b43001007387 */ /* 0x0001e80000100800 */
[----:B------:R1:W-:Y:S04]  /*11b80*/  STL [R1+0x45c], R44 ;  /* 0x00045c2c01007387 */ /* 0x0003e80000100800 */
[----:B0-----:R-:W2:Y:S01]  /*11b90*/  LDL.LU R48, [R1+0x474] ;  /* 0x0004740001307983 */ /* 0x001ea20000300800 */
[----:B------:R-:W-:Y:S01]  /*11ba0*/  ISETP.GT.AND P0, PT, R52, 0x60, PT ;  /* 0x000000603400780c */ /* 0x000fe20003f04270 */
[----:B------:R-:W-:Y:S01]  /*11bb0*/  @P4 IMAD.MOV.U32 R42, RZ, RZ, R46 ;  /* 0x000000ffff2a4224 */ /* 0x000fe200078e002e */
[----:B------:R-:W-:-:S02]  /*11bc0*/  PRMT R128, RZ, 0x7610, R128 ;  /* 0x00007610ff807816 */ /* 0x000fc40000000080 */
[----:B------:R-:W-:Y:S02]  /*11bd0*/  ISETP.GT.AND P1, PT, R52, 0x61, PT ;  /* 0x000000613400780c */ /* 0x000fe40003f24270 */
[----:B------:R-:W-:Y:S02]  /*11be0*/  PRMT R75, RZ, 0x7610, R75 ;  /* 0x00007610ff4b7816 */ /* 0x000fe4000000004b */
[----:B------:R0:W2:Y:S01]  /*11bf0*/  @P4 LDG.E.U8 R128, desc[UR14][R42.64] ;  /* 0x0000000e2a804981 */ /* 0x0000a2000c1e1100 */
[----:B----4-:R-:W-:-:S04]  /*11c00*/  IADD3 R32, P5, PT, R38, R32, RZ ;  /* 0x0000002026207210 */ /* 0x010fc80007fbe0ff */
[----:B0-----:R-:W-:Y:S02]  /*11c10*/  @P0 IMAD.MOV.U32 R42, RZ, RZ, R34 ;  /* 0x000000ffff2a0224 */ /* 0x001fe400078e0022 */
[----:B------:R-:W-:Y:S02]  /*11c20*/  @P0 IMAD.MOV.U32 R43, RZ, RZ, R44 ;  /* 0x000000ffff2b0224 */ /* 0x000fe400078e002c */
[----:B-1----:R-:W4:Y:S01]  /*11c30*/  LDL.LU R44, [R1+0x47c] ;  /* 0x00047c00012c7983 */ /* 0x002f220000300800 */
[----:B------:R-:W-:-:S03]  /*11c40*/  IMAD.X R33, R40, 0x1, R33, P5 ;  /* 0x0000000128217824 */ /* 0x000fc600028e0621 */
        /* <DEDUP_REMOVED lines=16> */
[----:B------:R-:W3:Y:S01]  /*11d50*/  LDL.LU R46, [R1+0x490] ;  /* 0x00049000012e7983 */ /* 0x000ee20000300800 */
[----:B0-----:R-:W-:-:S03]  /*11d60*/  @P4 IMAD.MOV.U32 R42, RZ, RZ, R47 ;  /* 0x000000ffff2a4224 */ /* 0x001fc600078e002f */
[----:B------:R-:W-:Y:S01]  /*11d70*/  STL [R1+0x46c], R49 ;  /* 0x00046c3101007387 */ /* 0x000fe20000100800 */
[----:B--2---:R-:W-:-:S05]  /*11d80*/  IMAD.X R48, R40, 0x1, R48, P5 ;  /* 0x0000000128307824 */ /* 0x004fca00028e0630 */
[----:B------:R0:W-:Y:S04]  /*11d90*/  STL [R1+0x474], R48 ;  /* 0x0004743001007387 */ /* 0x0001e80000100800 */
[----:B-1----:R-:W2:Y:S01]  /*11da0*/  LDL.LU R47, [R1+0x48c] ;  /* 0x00048c00012f7983 */ /* 0x002ea20000300800 */
[----:B------:R-:W-:Y:S01]  /*11db0*/  ISETP.GT.AND P0, PT, R52, 0x63, PT ;  /* 0x000000633400780c */ /* 0x000fe20003f04270 */
[----:B------:R-:W-:Y:S01]  /*11dc0*/  @P4 IMAD.MOV.U32 R43, RZ, RZ, R49 ;  /* 0x000000ffff2b4224 */ /* 0x000fe200078e0031 */
[----:B------:R-:W-:-:S06]  /*11dd0*/  PRMT R91, RZ, 0x7610, R91 ;  /* 0x00007610ff5b7816 */ /* 0x000fcc000000005b */
[----:B------:R1:W2:Y:S01]  /*11de0*/  @P4 LDG.E.U8 R91, desc[UR14][R42.64] ;  /* 0x0000000e2a5b4981 */ /* 0x0002a2000c1e1100 */
[----:B------:R-:W-:-:S04]  /*11df0*/  ISETP.GT.AND P1, PT, R52, 0x64, PT ;  /* 0x000000643400780c */ /* 0x000fc80003f24270 */
[----:B-1----:R-:W-:Y:S02]  /*11e00*/  @P0 IMAD.MOV.U32 R43, RZ, RZ, R48 ;  /* 0x000000ffff2b0224 */ /* 0x002fe400078e0030 */
[----:B------:R-:W-:Y:S01]  /*11e10*/  @P0 IMAD.MOV.U32 R42, RZ, RZ, R45 ;  /* 0x000000ffff2a0224 */ /* 0x000fe200078e002d */
[----:B0-----:R-:W2:Y:S04]  /*11e20*/  LDL.LU R48, [R1+0xbc] ;  /* 0x0000bc0001307983 */ /* 0x001ea80000300800 */
[----:B------:R-:W2:Y:S01]  /*11e30*/  LDL.LU R45, [R1+0xc0] ;  /* 0x0000c000012d7983 */ /* 0x000ea20000300800 */
[----:B----4-:R-:W-:Y:S02]  /*11e40*/  IADD3 R34, P5, PT, R38, R34, RZ ;  /* 0x0000002226227210 */ /* 0x010fe40007fbe0ff */
[----:B------:R-:W-:-:S03]  /*11e50*/  PRMT R127, RZ, 0x7610, R127 ;  /* 0x00007610ff7f7816 */ /* 0x000fc6000000007f */
[----:B------:R-:W-:Y:S01]  /*11e60*/  IMAD.X R44, R40, 0x1, R44, P5 ;  /* 0x00000001282c7824 */ /* 0x000fe200028e062c */
        /* <DEDUP_REMOVED lines=10> */
[----:B------:R-:W-:Y:S04]  /*11f10*/  STL [R1+0x488], R32 ;  /* 0x0004882001007387 */ /* 0x000fe80000100800 */
[----:B------:R-:W4:Y:S01]  /*11f20*/  LDL.LU R34, [R1+0x498] ;  /* 0x0004980001227983 */ /* 0x000f220000300800 */
[----:B---3--:R-:W-:Y:S01]  /*11f30*/  IADD3 R46, P5, PT, R38, R46, RZ ;  /* 0x0000002e262e7210 */ /* 0x008fe20007fbe0ff */
[----:B------:R-:W-:-:S04]  /*11f40*/  IMAD.X R33, R40, 0x1, R33, P6 ;  /* 0x0000000128217824 */ /* 0x000fc800030e0621 */
[----:B------:R-:W-:Y:S01]  /*11f50*/  STL [R1+0x490], R46 ;  /* 0x0004902e01007387 */ /* 0x000fe20000100800 */
[----:B0-----:R-:W-:-:S03]  /*11f60*/  @P4 IMAD.MOV.U32 R43, RZ, RZ, R33 ;  /* 0x000000ffff2b4224 */ /* 0x001fc600078e0021 */
[----:B------:R0:W-:Y:S01]  /*11f70*/  STL [R1+0x484], R33 ;  /* 0x0004842101007387 */ /* 0x0001e20000100800 */
[----:B------:R-:W-:Y:S02]  /*11f80*/  @P4 IMAD.MOV.U32 R42, RZ, RZ, R32 ;  /* 0x000000ffff2a4224 */ /* 0x000fe400078e0020 */
[----:B--2---:R-:W-:-:S05]  /*11f90*/  IMAD.X R47, R40, 0x1, R47, P5 ;  /* 0x00000001282f7824 */ /* 0x004fca00028e062f */
[----:B------:R1:W-:Y:S04]  /*11fa0*/  STL [R1+0x48c], R47 ;  /* 0x00048c2f01007387 */ /* 0x0003e80000100800 */
[----:B0-----:R-:W2:Y:S04]  /*11fb0*/  LDL.LU R33, [R1+0x49c] ;  /* 0x00049c0001217983 */ /* 0x001ea80000300800 */
[----:B------:R-:W3:Y:S01]  /*11fc0*/  LDL.LU R32, [R1+0x4a0] ;  /* 0x0004a00001207983 */ /* 0x000ee20000300800 */
[----:B------:R-:W-:Y:S02]  /*11fd0*/  ISETP.GT.AND P0, PT, R52, 0x66, PT ;  /* 0x000000663400780c */ /* 0x000fe40003f04270 */
[----:B------:R-:W-:-:S06]  /*11fe0*/  PRMT R122, RZ, 0x7610, R122 ;  /* 0x00007610ff7a7816 */ /* 0x000fcc000000007a */
[----:B------:R0:W2:Y:S01]  /*11ff0*/  @P4 LDG.E.U8 R122, desc[UR14][R42.64] ;  /* 0x0000000e2a7a4981 */ /* 0x0000a2000c1e1100 */
[----:B------:R-:W-:-:S04]  /*12000*/  ISETP.GT.AND P1, PT, R52, 0x67, PT ;  /* 0x000000673400780c */ /* 0x000fc80003f24270 */
[----:B0-----:R-:W-:Y:S02]  /*12010*/  @P0 IMAD.MOV.U32 R43, RZ, RZ, R47 ;  /* 0x000000ffff2b0224 */ /* 0x001fe400078e002f */
[----:B------:R-:W-:Y:S01]  /*12020*/  @P0 IMAD.MOV.U32 R42, RZ, RZ, R46 ;  /* 0x000000ffff2a0224 */ /* 0x000fe200078e002e */
[----:B-1----:R-:W2:Y:S04]  /*12030*/  LDL.LU R47, [R1+0x4a4] ;  /* 0x0004a400012f7983 */ /* 0x002ea80000300800 */
[----:B------:R-:W2:Y:S01]  /*12040*/  LDL.LU R46, [R1+0x4a8] ;  /* 0x0004a800012e7983 */ /* 0x000ea20000300800 */
[----:B------:R-:W-:Y:S02]  /*12050*/  IADD3 R45, P4, PT, R38, R45, RZ ;  /* 0x0000002d262d7210 */ /* 0x000fe40007f9e0ff */
[----:B------:R-:W-:-:S03]  /*12060*/  PRMT R121, RZ, 0x7610, R121 ;  /* 0x00007610ff797816 */ /* 0x000fc60000000079 */
[----:B------:R-:W-:Y:S01]  /*12070*/  IMAD.X R48, R40, 0x1, R48, P4 ;  /* 0x0000000128307824 */ /* 0x000fe200020e0630 */
[----:B------:R-:W-:Y:S04]  /*12080*/  STL [R1+0xc0], R45 ;  /* 0x0000c02d01007387 */ /* 0x000fe80000100800 */
[----:B------:R0:W2:Y:S04]  /*12090*/  @P0 LDG.E.U8 R121, desc[UR14][R42.64] ;  /* 0x0000000e2a790981 */ /* 0x0000a8000c1e1100 */
[----:B------:R1:W-:Y:S01]  /*120a0*/  STL [R1+0xbc], R48 ;  /* 0x0000bc3001007387 */ /* 0x0003e20000100800 */
[----:B------:R-:W-:Y:S01]  /*120b0*/  ISETP.GT.AND P5, PT, R52, 0x68, PT ;  /* 0x000000683400780c */ /* 0x000fe20003fa4270 */
[----:B0-----:R-:W-:-:S02]  /*120c0*/  @P1 IMAD.MOV.U32 R43, RZ, RZ, R48 ;  /* 0x000000ffff2b1224 */ /* 0x001fc400078e0030 */
[----:B------:R-:W-:Y:S01]  /*120d0*/  @P1 IMAD.MOV.U32 R42, RZ, RZ, R45 ;  /* 0x000000ffff2a1224 */ /* 0x000fe200078e002d */
[----:B-1----:R-:W2:Y:S04]  /*120e0*/  LDL.LU R48, [R1+0x4ac] ;  /* 0x0004ac0001307983 */ /* 0x002ea80000300800 */
[----:B------:R-:W2:Y:S01]  /*120f0*/  LDL.LU R45, [R1+0x4b0] ;  /* 0x0004b000012d7983 */ /* 0x000ea20000300800 */
[----:B------:R-:W-:-:S06]  /*12100*/  PRMT R120, RZ, 0x7610, R120 ;  /* 0x00007610ff787816 */ /* 0x000fcc0000000078 */
[----:B------:R0:W2:Y:S01]  /*12110*/  @P1 LDG.E.U8 R120, desc[UR14][R42.64] ;  /* 0x0000000e2a781981 */ /* 0x0000a2000c1e1100 */
[----:B------:R-:W-:Y:S02]  /*12120*/  ISETP.GT.AND P1, PT, R52, 0x69, PT ;  /* 0x000000693400780c */ /* 0x000fe40003f24270 */
[----:B------:R-:W-:Y:S02]  /*12130*/  PRMT R74, RZ, 0x7610, R74 ;  /* 0x00007610ff4a7816 */ /* 0x000fe4000000004a */
[----:B----4-:R-:W-:-:S05]  /*12140*/  IADD3 R34, P0, PT, R38, R34, RZ ;  /* 0x0000002226227210 */ /* 0x010fca0007f1e0ff */
[----:B------:R-:W-:Y:S01]  /*12150*/  IMAD.X R44, R40, 0x1, R44, P0 ;  /* 0x00000001282c7824 */ /* 0x000fe200000e062c */
[----:B------:R-:W-:Y:S01]  /*12160*/  STL [R1+0x498], R34 ;  /* 0x0004982201007387 */ /* 0x000fe20000100800 */
[----:B0-----:R-:W-:Y:S02]  /*12170*/  @P5 IMAD.MOV.U32 R42, RZ, RZ, R34 ;  /* 0x000000ffff2a5224 */ /* 0x001fe400078e0022 */
[----:B------:R-:W-:Y:S01]  /*12180*/  @P5 IMAD.MOV.U32 R43, RZ, RZ, R44 ;  /* 0x000000ffff2b5224 */ /* 0x000fe200078e002c */
[----:B------:R0:W-:Y:S04]  /*12190*/  STL [R1+0x494], R44 ;  /* 0x0004942c01007387 */ /* 0x0001e80000100800 */
[----:B------:R1:W4:Y:S04]  /*121a0*/  @P5 LDG.E.U8 R74, desc[UR14][R42.64] ;  /* 0x0000000e2a4a5981 */ /* 0x000328000c1e1100 */
[----:B0-----:R-:W4:Y:S04]  /*121b0*/  LDL.LU R44, [R1+0x4b4] ;  /* 0x0004b400012c7983 */ /* 0x001f280000300800 */
[----:B------:R-:W4:Y:S01]  /*121c0*/  LDL.LU R34, [R1+0x4b8] ;  /* 0x0004b80001227983 */ /* 0x000f220000300800 */
[----:B---3--:R-:W-:-:S05]  /*121d0*/  IADD3 R32, P0, PT, R38, R32, RZ ;  /* 0x0000002026207210 */ /* 0x008fca0007f1e0ff */
[----:B--2---:R-:W-:Y:S01]  /*121e0*/  IMAD.X R33, R40, 0x1, R33, P0 ;  /* 0x0000000128217824 */ /* 0x004fe200000e0621 */
[----:B------:R-:W-:Y:S01]  /*121f0*/  STL [R1+0x4a0], R32 ;  /* 0x0004a02001007387 */ /* 0x000fe20000100800 */
[----:B-1----:R-:W-:Y:S02]  /*12200*/  @P1 IMAD.MOV.U32 R42, RZ, RZ, R32 ;  /* 0x000000ffff2a1224 */ /* 0x002fe400078e0020 */
[----:B------:R-:W-:Y:S01]  /*12210*/  @P1 IMAD.MOV.U32 R43, RZ, RZ, R33 ;  /* 0x000000ffff2b1224 */ /* 0x000fe200078e0021 */
[----:B------:R0:W-:Y:S04]  /*12220*/  STL [R1+0x49c], R33 ;  /* 0x00049c2101007387 */ /* 0x0001e80000100800 */
[----:B0-----:R-:W2:Y:S04]  /*12230*/  LDL.LU R33, [R1+0x4bc] ;  /* 0x0004bc0001217983 */ /* 0x001ea80000300800 */
[----:B------:R-:W3:Y:S01]  /*12240*/  LDL.LU R32, [R1+0x4c0] ;  /* 0x0004c00001207983 */ /* 0x000ee20000300800 */
[----:B------:R-:W-:-:S06]  /*12250*/  PRMT R106, RZ, 0x7610, R106 ;  /* 0x00007610ff6a7816 */ /* 0x000fcc000000006a */
[----:B------:R0:W2:Y:S01]  /*12260*/  @P1 LDG.E.U8 R106, desc[UR14][R42.64] ;  /* 0x0000000e2a6a1981 */ /* 0x0000a2000c1e1100 */
[----:B------:R-:W-:Y:S02]  /*12270*/  ISETP.GT.AND P1, PT, R52, 0x6a, PT ;  /* 0x0000006a3400780c */ /* 0x000fe40003f24270 */
[----:B------:R-:W-:Y:S02]  /*12280*/  IADD3 R46, P0, PT, R38, R46, RZ ;  /* 0x0000002e262e7210 */ /* 0x000fe40007f1e0ff */
[----:B------:R-:W-:-:S03]  /*12290*/  PRMT R90, RZ, 0x7610, R90 ;  /* 0x00007610ff5a7816 */ /* 0x000fc6000000005a */
[----:B------:R-:W-:Y:S01]  /*122a0*/  IMAD.X R47, R40, 0x1, R47, P0 ;  /* 0x00000001282f7824 */ /* 0x000fe200000e062f */
[----:B------:R-:W-:Y:S04]  /*122b0*/  STL [R1+0x4a8], R46 ;  /* 0x0004a82e01007387 */ /* 0x000fe80000100800 */
[----:B------:R1:W-:Y:S01]  /*122c0*/  STL [R1+0x4a4], R47 ;  /* 0x0004a42f01007387 */ /* 0x0003e20000100800 */
[----:B0-----:R-:W-:Y:S02]  /*122d0*/  @P1 IMAD.MOV.U32 R42, RZ, RZ, R46 ;  /* 0x000000ffff2a1224 */ /* 0x001fe400078e002e */
[----:B------:R-:W-:-:S05]  /*122e0*/  @P1 IMAD.MOV.U32 R43, RZ, RZ, R47 ;  /* 0x000000ffff2b1224 */ /* 0x000fca00078e002f */
[----:B------:R0:W2:Y:S04]  /*122f0*/  @P1 LDG.E.U8 R90, desc[UR14][R42.64] ;  /* 0x0000000e2a5a1981 */ /* 0x0000a8000c1e1100 */
[----:B-1----:R-:W2:Y:S01]  /*12300*/  LDL.LU R47, [R1+0xc4] ;  /* 0x0000c400012f7983 */ /* 0x002ea20000300800 */
[----:B------:R-:W-:-:S03]  /*12310*/  ISETP.GT.AND P1, PT, R52, 0x6b, PT ;  /* 0x0000006b3400780c */ /* 0x000fc60003f24270 */
[----:B------:R-:W2:Y:S01]  /*12320*/  LDL.LU R46, [R1+0xc8] ;  /* 0x0000c800012e7983 */ /* 0x000ea20000300800 */
[----:B------:R-:W-:Y:S02]  /*12330*/  IADD3 R45, P0, PT, R38, R45, RZ ;  /* 0x0000002d262d7210 */ /* 0x000fe40007f1e0ff */
[----:B------:R-:W-:-:S03]  /*12340*/  PRMT R118, RZ, 0x7610, R118 ;  /* 0x00007610ff767816 */ /* 0x000fc60000000076 */
[----:B------:R-:W-:Y:S01]  /*12350*/  IMAD.X R48, R40, 0x1, R48, P0 ;  /* 0x0000000128307824 */ /* 0x000fe200000e0630 */
[----:B------:R-:W-:Y:S03]  /*12360*/  STL [R1+0x4b0], R45 ;  /* 0x0004b02d01007387 */ /* 0x000fe60000100800 */
[----:B0-----:R-:W-:Y:S01]  /*12370*/  @P1 IMAD.MOV.U32 R42, RZ, RZ, R45 ;  /* 0x000000ffff2a1224 */ /* 0x001fe200078e002d */
[----:B------:R0:W-:Y:S01]  /*12380*/  STL [R1+0x4ac], R48 ;  /* 0x0004ac3001007387 */ /* 0x0001e20000100800 */
[----:B------:R-:W-:-:S05]  /*12390*/  @P1 IMAD.MOV.U32 R43, RZ, RZ, R48 ;  /* 0x000000ffff2b1224 */ /* 0x000fca00078e0030 */
[----:B------:R1:W2:Y:S04]  /*123a0*/  @P1 LDG.E.U8 R118, desc[UR14][R42.64] ;  /* 0x0000000e2a761981 */ /* 0x0002a8000c1e1100 */
[----:B0-----:R-:W2:Y:S01]  /*123b0*/  LDL.LU R48, [R1+0xcc] ;  /* 0x0000cc0001307983 */ /* 0x001ea20000300800 */
[----:B------:R-:W-:-:S03]  /*123c0*/  ISETP.GT.AND P1, PT, R52, 0x6c, PT ;  /* 0x0000006c3400780c */ /* 0x000fc60003f24270 */
[----:B------:R-:W2:Y:S01]  /*123d0*/  LDL.LU R45, [R1+0xd0] ;  /* 0x0000d000012d7983 */ /* 0x000ea20000300800 */
[----:B------:R-:W-:Y:S02]  /*123e0*/  PRMT R116, RZ, 0x7610, R116 ;  /* 0x00007610ff747816 */ /* 0x000fe40000000074 */
[----:B----4-:R-:W-:-:S05]  /*123f0*/  IADD3 R34, P0, PT, R38, R34, RZ ;  /* 0x0000002226227210 */ /* 0x010fca0007f1e0ff */
[----:B------:R-:W-:Y:S01]  /*12400*/  IMAD.X R44, R40, 0x1, R44, P0 ;  /* 0x00000001282c7824 */ /* 0x000fe200000e062c */
[----:B------:R-:W-:Y:S01]  /*12410*/  STL [R1+0x4b8], R34 ;  /* 0x0004b82201007387 */ /* 0x000fe20000100800 */
[----:B-1----:R-:W-:Y:S02]  /*12420*/  @P1 IMAD.MOV.U32 R42, RZ, RZ, R34 ;  /* 0x000000ffff2a1224 */ /* 0x002fe400078e0022 */
[----:B------:R-:W-:Y:S01]  /*12430*/  @P1 IMAD.MOV.U32 R43, RZ, RZ, R44 ;  /* 0x000000ffff2b1224 */ /* 0x000fe200078e002c */
[----:B------:R0:W-:Y:S04]  /*12440*/  STL [R1+0x4b4], R44 ;  /* 0x0004b42c01007387 */ /* 0x0001e80000100800 */
[----:B------:R1:W4:Y:S04]  /*12450*/  @P1 LDG.E.U8 R116, desc[UR14][R42.64] ;  /* 0x0000000e2a741981 */ /* 0x000328000c1e1100 */
[----:B0-----:R-:W4:Y:S04]  /*12460*/  LDL.LU R44, [R1+0x4c4] ;  /* 0x0004c400012c7983 */ /* 0x001f280000300800 */
[----:B------:R-:W4:Y:S01]  /*12470*/  LDL.LU R34, [R1+0x4c8] ;  /* 0x0004c80001227983 */ /* 0x000f220000300800 */
[----:B------:R-:W-:-:S02]  /*12480*/  ISETP.GT.AND P1, PT, R52, 0x6d, PT ;  /* 0x0000006d3400780c */ /* 0x000fc40003f24270 */
[----:B---3--:R-:W-:-:S05]  /*12490*/  IADD3 R32, P0, PT, R38, R32, RZ ;  /* 0x0000002026207210 */ /* 0x008fca0007f1e0ff */
[----:B--2---:R-:W-:Y:S01]  /*124a0*/  IMAD.X R33, R40, 0x1, R33, P0 ;  /* 0x0000000128217824 */ /* 0x004fe200000e0621 */
[----:B------:R-:W-:Y:S05]  /*124b0*/  STL [R1+0x4c0], R32 ;  /* 0x0004c02001007387 */ /* 0x000fea0000100800 */
        /* <DEDUP_REMOVED lines=11> */
[----:B------:R-:W-:Y:S05]  /*12570*/  STL [R1+0xc8], R46 ;  /* 0x0000c82e01007387 */ /* 0x000fea0000100800 */
[----:B0-----:R-:W-:Y:S01]  /*12580*/  @P1 IMAD.MOV.U32 R42, RZ, RZ, R46 ;  /* 0x000000ffff2a1224 */ /* 0x001fe200078e002e */
[----:B------:R0:W-:Y:S01]  /*12590*/  STL [R1+0xc4], R47 ;  /* 0x0000c42f01007387 */ /* 0x0001e20000100800 */
[----:B------:R-:W-:-:S05]  /*125a0*/  @P1 IMAD.MOV.U32 R43, RZ, RZ, R47 ;  /* 0x000000ffff2b1224 */ /* 0x000fca00078e002f */
[----:B------:R1:W2:Y:S04]  /*125b0*/  @P1 LDG.E.U8 R114, desc[UR14][R42.64] ;  /* 0x0000000e2a721981 */ /* 0x0002a8000c1e1100 */
[----:B0-----:R-:W2:Y:S01]  /*125c0*/  LDL.LU R47, [R1+0x4e4] ;  /* 0x0004e400012f7983 */ /* 0x001ea20000300800 */
[----:B------:R-:W-:-:S03]  /*125d0*/  ISETP.GT.AND P1, PT, R52, 0x6f, PT ;  /* 0x0000006f3400780c */ /* 0x000fc60003f24270 */
[----:B------:R-:W2:Y:S01]  /*125e0*/  LDL.LU R46, [R1+0x4e8] ;  /* 0x0004e800012e7983 */ /* 0x000ea20000300800 */
[----:B------:R-:W-:Y:S02]  /*125f0*/  IADD3 R45, P0, PT, R38, R45, RZ ;  /* 0x0000002d262d7210 */ /* 0x000fe40007f1e0ff */
[----:B------:R-:W-:-:S03]  /*12600*/  PRMT R113, RZ, 0x7610, R113 ;  /* 0x00007610ff717816 */ /* 0x000fc60000000071 */
[----:B------:R-:W-:Y:S01]  /*12610*/  IMAD.X R48, R40, 0x1, R48, P0 ;  /* 0x0000000128307824 */ /* 0x000fe200000e0630 */
[----:B------:R-:W-:Y:S03]  /*12620*/  STL [R1+0xd0], R45 ;  /* 0x0000d02d01007387 */ /* 0x000fe60000100800 */
[----:B-1----:R-:W-:Y:S01]  /*12630*/  @P1 IMAD.MOV.U32 R42, RZ, RZ, R45 ;  /* 0x000000ffff2a1224 */ /* 0x002fe200078e002d */
        /* <DEDUP_REMOVED lines=27> */
[----:B------:R-:W-:Y:S02]  /*127f0*/  ISETP.GT.AND P1, PT, R52, RZ, PT ;  /* 0x000000ff3400720c */ /* 0x000fe40003f24270 */
[----:B------:R-:W-:Y:S02]  /*12800*/  IADD3 R3, P0, PT, R38, R3, RZ ;  /* 0x0000000326037210 */ /* 0x000fe40007f1e0ff */
[----:B------:R-:W-:-:S03]  /*12810*/  PRMT R63, RZ, 0x7610, R63 ;  /* 0x00007610ff3f7816 */ /* 0x000fc6000000003f */
[----:B------:R-:W-:-:S06]  /*12820*/  IMAD.X R2, R40, 0x1, R2, P0 ;  /* 0x0000000128027824 */ /* 0x000fcc00000e0602 */
[----:B0-----:R-:W-:Y:S02]  /*12830*/  @P1 IMAD.MOV.U32 R42, RZ, RZ, R3 ;  /* 0x000000ffff2a1224 */ /* 0x001fe400078e0003 */
[----:B------:R-:W-:-:S05]  /*12840*/  @P1 IMAD.MOV.U32 R43, RZ, RZ, R2 ;  /* 0x000000ffff2b1224 */ /* 0x000fca00078e0002 */
[----:B------:R0:W2:Y:S01]  /*12850*/  @P1 LDG.E.U8 R63, desc[UR14][R42.64] ;  /* 0x0000000e2a3f1981 */ /* 0x0000a2000c1e1100 */
[----:B------:R-:W-:Y:S02]  /*12860*/  ISETP.GT.AND P1, PT, R52, 0x72, PT ;  /* 0x000000723400780c */ /* 0x000fe40003f24270 */
        /* <DEDUP_REMOVED lines=9> */
[----:B------:R-:W-:Y:S01]  /*12900*/  IMAD.X R48, R40, 0x1, R48, P0 ;  /* 0x0000000128307824 */ /* 0x000fe200000e0630 */
[----:B------:R-:W-:Y:S05]  /*12910*/  STL [R1+0x4e8], R46 ;  /* 0x0004e82e01007387 */ /* 0x000fea0000100800 */
[----:B0-----:R-:W-:Y:S02]  /*12920*/  @P1 IMAD.MOV.U32 R42, RZ, RZ, R45 ;  /* 0x000000ffff2a1224 */ /* 0x001fe400078e002d */
[----:B------:R-:W-:Y:S01]  /*12930*/  @P1 IMAD.MOV.U32 R43, RZ, RZ, R48 ;  /* 0x000000ffff2b1224 */ /* 0x000fe200078e0030 */
[----:B------:R0:W-:Y:S04]  /*12940*/  STL [R1+0x4e4], R47 ;  /* 0x0004e42f01007387 */ /* 0x0001e80000100800 */
[----:B------:R1:W2:Y:S01]  /*12950*/  @P1 LDG.E.U8 R41, desc[UR14][R42.64] ;  /* 0x0000000e2a291981 */ /* 0x0002a2000c1e1100 */
[----:B------:R-:W-:-:S03]  /*12960*/  ISETP.GT.AND P1, PT, R52, 0x74, PT ;  /* 0x000000743400780c */ /* 0x000fc60003f24270 */
[----:B0-----:R-:W2:Y:S04]  /*12970*/  LDL.LU R47, [R1+0xd4] ;  /* 0x0000d400012f7983 */ /* 0x001ea80000300800 */
[----:B------:R-:W2:Y:S01]  /*12980*/  LDL.LU R46, [R1+0xd8] ;  /* 0x0000d800012e7983 */ /* 0x000ea20000300800 */
[----:B-1----:R-:W-:-:S03]  /*12990*/  PRMT R42, RZ, 0x7610, R42 ;  /* 0x00007610ff2a7816 */ /* 0x002fc6000000002a */
[----:B------:R0:W-:Y:S04]  /*129a0*/  STL [R1+0x4f0], R45 ;  /* 0x0004f02d01007387 */ /* 0x0001e80000100800 */
[----:B------:R1:W-:Y:S01]  /*129b0*/  STL [R1+0x4ec], R48 ;  /* 0x0004ec3001007387 */ /* 0x0003e20000100800 */
[----:B----4-:R-:W-:-:S05]  /*129c0*/  IADD3 R34, P0, PT, R38, R34, RZ ;  /* 0x0000002226227210 */ /* 0x010fca0007f1e0ff */
[----:B------:R-:W-:Y:S01]  /*129d0*/  IMAD.X R44, R40, 0x1, R44, P0 ;  /* 0x00000001282c7824 */ /* 0x000fe200000e062c */
[----:B------:R-:W-:Y:S03]  /*129e0*/  STL [R1+0x4f8], R34 ;  /* 0x0004f82201007387 */ /* 0x000fe60000100800 */
[----:B0-----:R-:W-:Y:S01]  /*129f0*/  @P1 IMAD.MOV.U32 R45, RZ, RZ, R44 ;  /* 0x000000ffff2d1224 */ /* 0x001fe200078e002c */
[----:B------:R0:W-:Y:S04]  /*12a00*/  STL [R1+0x4f4], R44 ;  /* 0x0004f42c01007387 */ /* 0x0001e80000100800 */
[----:B-1----:R-:W4:Y:S01]  /*12a10*/  LDL.LU R48, [R1+0xdc] ;  /* 0x0000dc0001307983 */ /* 0x002f220000300800 */
[----:B0-----:R-:W-:-:S03]  /*12a20*/  @P1 IMAD.MOV.U32 R44, RZ, RZ, R34 ;  /* 0x000000ffff2c1224 */ /* 0x001fc600078e0022 */
[----:B------:R-:W4:Y:S04]  /*12a30*/  LDL.LU R34, [R1+0xe0] ;  /* 0x0000e00001227983 */ /* 0x000f280000300800 */
[----:B------:R0:W4:Y:S01]  /*12a40*/  @P1 LDG.E.U8 R42, desc[UR14][R44.64] ;  /* 0x0000000e2c2a1981 */ /* 0x000122000c1e1100 */
[----:B------:R-:W-:Y:S02]  /*12a50*/  ISETP.GT.AND P1, PT, R52, 0x75, PT ;  /* 0x000000753400780c */ /* 0x000fe40003f24270 */
[----:B---3--:R-:W-:-:S05]  /*12a60*/  IADD3 R32, P0, PT, R38, R32, RZ ;  /* 0x0000002026207210 */ /* 0x008fca0007f1e0ff */
[----:B--2---:R-:W-:Y:S01]  /*12a70*/  IMAD.X R33, R40, 0x1, R33, P0 ;  /* 0x0000000128217824 */ /* 0x004fe200000e0621 */
[----:B------:R-:W-:Y:S05]  /*12a80*/  STL [R1+0x4d4], R32 ;  /* 0x0004d42001007387 */ /* 0x000fea0000100800 */
[----:B0-----:R-:W-:Y:S01]  /*12a90*/  @P1 IMAD.MOV.U32 R44, RZ, RZ, R32 ;  /* 0x000000ffff2c1224 */ /* 0x001fe200078e0020 */
[----:B------:R0:W-:Y:S01]  /*12aa0*/  STL [R1+0x4d0], R33 ;  /* 0x0004d02101007387 */ /* 0x0001e20000100800 */
[----:B------:R-:W-:-:S03]  /*12ab0*/  @P1 IMAD.MOV.U32 R45, RZ, RZ, R33 ;  /* 0x000000ffff2d1224 */ /* 0x000fc600078e0021 */
[----:B0-----:R-:W2:Y:S04]  /*12ac0*/  LDL.LU R33, [R1+0x4fc] ;  /* 0x0004fc0001217983 */ /* 0x001ea80000300800 */
[----:B------:R-:W3:Y:S01]  /*12ad0*/  LDL.LU R32, [R1+0x500] ;  /* 0x0005000001207983 */ /* 0x000ee20000300800 */
[----:B------:R-:W-:-:S06]  /*12ae0*/  PRMT R43, RZ, 0x7610, R43 ;  /* 0x00007610ff2b7816 */ /* 0x000fcc000000002b */
[----:B------:R0:W2:Y:S01]  /*12af0*/  @P1 LDG.E.U8 R43, desc[UR14][R44.64] ;  /* 0x0000000e2c2b1981 */ /* 0x0000a2000c1e1100 */
[----:B------:R-:W-:Y:S02]  /*12b00*/  ISETP.GT.AND P1, PT, R52, 0x76, PT ;  /* 0x000000763400780c */ /* 0x000fe40003f24270 */
[----:B0-----:R-:W-:Y:S02]  /*12b10*/  PRMT R44, RZ, 0x7610, R44 ;  /* 0x00007610ff2c7816 */ /* 0x001fe4000000002c */
[----:B------:R-:W-:Y:S02]  /*12b20*/  PRMT R45, RZ, 0x7610, R45 ;  /* 0x00007610ff2d7816 */ /* 0x000fe4000000002d */
[----:B------:R-:W-:-:S05]  /*12b30*/  IADD3 R46, P0, PT, R38, R46, RZ ;  /* 0x0000002e262e7210 */ /* 0x000fca0007f1e0ff */
[----:B------:R-:W-:Y:S01]  /*12b40*/  IMAD.X R47, R40, 0x1, R47, P0 ;  /* 0x00000001282f7824 */ /* 0x000fe200000e062f */
[----:B------:R0:W-:Y:S04]  /*12b50*/  STL [R1+0xd8], R46 ;  /* 0x0000d82e01007387 */ /* 0x0001e80000100800 */
[----:B------:R1:W-:Y:S04]  /*12b60*/  STL [R1+0xd4], R47 ;  /* 0x0000d42f01007387 */ /* 0x0003e80000100800 */
[----:B------:R-:W2:Y:S04]  /*12b70*/  LDL.LU R50, [R1+0x504] ;  /* 0x0005040001327983 */ /* 0x000ea80000300800 */
[----:B------:R-:W2:Y:S04]  /*12b80*/  LDL.LU R49, [R1+0x508] ;  /* 0x0005080001317983 */ /* 0x000ea80000300800 */
[----:B------:R0:W2:Y:S01]  /*12b90*/  @P1 LDG.E.U8 R44, desc[UR14][R46.64] ;  /* 0x0000000e2e2c1981 */ /* 0x0000a2000c1e1100 */
[----:B------:R-:W-:-:S02]  /*12ba0*/  ISETP.GT.AND P1, PT, R52, 0x77, PT ;  /* 0x000000773400780c */ /* 0x000fc40003f24270 */
[----:B----4-:R-:W-:-:S05]  /*12bb0*/  IADD3 R34, P0, PT, R38, R34, RZ ;  /* 0x0000002226227210 */ /* 0x010fca0007f1e0ff */
[----:B------:R-:W-:Y:S01]  /*12bc0*/  IMAD.X R48, R40, 0x1, R48, P0 ;  /* 0x0000000128307824 */ /* 0x000fe200000e0630 */
[----:B------:R-:W-:Y:S05]  /*12bd0*/  STL [R1+0xe0], R34 ;  /* 0x0000e02201007387 */ /* 0x000fea0000100800 */
[----:B0-----:R-:W-:Y:S02]  /*12be0*/  @P1 IMAD.MOV.U32 R46, RZ, RZ, R34 ;  /* 0x000000ffff2e1224 */ /* 0x001fe400078e0022 */
[----:B-1----:R-:W-:Y:S01]  /*12bf0*/  @P1 IMAD.MOV.U32 R47, RZ, RZ, R48 ;  /* 0x000000ffff2f1224 */ /* 0x002fe200078e0030 */
[----:B------:R0:W-:Y:S04]  /*12c00*/  STL [R1+0xdc], R48 ;  /* 0x0000dc3001007387 */ /* 0x0001e80000100800 */
[----:B------:R1:W4:Y:S01]  /*12c10*/  @P1 LDG.E.U8 R45, desc[UR14][R46.64] ;  /* 0x0000000e2e2d1981 */ /* 0x000322000c1e1100 */
[----:B------:R-:W-:-:S03]  /*12c20*/  ISETP.GT.AND P1, PT, R52, 0x78, PT ;  /* 0x000000783400780c */ /* 0x000fc60003f24270 */
        /* <DEDUP_REMOVED lines=13> */
[----:B------:R-:W-:Y:S02]  /*12d00*/  PRMT R104, RZ, 0x7610, R104 ;  /* 0x00007610ff687816 */ /* 0x000fe40000000068 */
[----:B------:R-:W-:Y:S02]  /*12d10*/  PRMT R88, RZ, 0x7610, R88 ;  /* 0x00007610ff587816 */ /* 0x000fe40000000058 */
[----:B------:R-:W-:-:S05]  /*12d20*/  IADD3 R49, P0, PT, R38, R49, RZ ;  /* 0x0000003126317210 */ /* 0x000fca0007f1e0ff */
[----:B------:R-:W-:Y:S02]  /*12d30*/  IMAD.X R50, R40, 0x1, R50, P0 ;  /* 0x0000000128327824 */ /* 0x000fe400000e0632 */
[----:B0-----:R-:W-:Y:S02]  /*12d40*/  @P1 IMAD.MOV.U32 R46, RZ, RZ, R49 ;  /* 0x000000ffff2e1224 */ /* 0x001fe400078e0031 */
[----:B------:R-:W-:-:S05]  /*12d50*/  @P1 IMAD.MOV.U32 R47, RZ, RZ, R50 ;  /* 0x000000ffff2f1224 */ /* 0x000fca00078e0032 */
[----:B------:R0:W2:Y:S01]  /*12d60*/  @P1 LDG.E.U8 R104, desc[UR14][R46.64] ;  /* 0x0000000e2e681981 */ /* 0x0000a2000c1e1100 */
[----:B------:R-:W-:-:S03]  /*12d70*/  ISETP.GT.AND P1, PT, R52, 0x7a, PT ;  /* 0x0000007a3400780c */ /* 0x000fc60003f24270 */
[----:B------:R-:W-:Y:S04]  /*12d80*/  STL [R1+0x508], R49 ;  /* 0x0005083101007387 */ /* 0x000fe80000100800 */
[----:B------:R1:W-:Y:S04]  /*12d90*/  STL [R1+0x504], R50 ;  /* 0x0005043201007387 */ /* 0x0003e80000100800 */
[----:B------:R-:W2:Y:S04]  /*12da0*/  LDL.LU R53, [R1+0x51c] ;  /* 0x00051c0001357983 */ /* 0x000ea80000300800 */
[----:B------:R-:W2:Y:S01]  /*12db0*/  LDL.LU R51, [R1+0x520] ;  /* 0x0005200001337983 */ /* 0x000ea20000300800 */
[----:B----4-:R-:W-:-:S05]  /*12dc0*/  IADD3 R34, P0, PT, R38, R34, RZ ;  /* 0x0000002226227210 */ /* 0x010fca0007f1e0ff */
[----:B------:R-:W-:Y:S02]  /*12dd0*/  IMAD.X R48, R40, 0x1, R48, P0 ;  /* 0x0000000128307824 */ /* 0x000fe400000e0630 */
[----:B0-----:R-:W-:Y:S02]  /*12de0*/  @P1 IMAD.MOV.U32 R46, RZ, RZ, R34 ;  /* 0x000000ffff2e1224 */ /* 0x001fe400078e0022 */
[----:B------:R-:W-:-:S05]  /*12df0*/  @P1 IMAD.MOV.U32 R47, RZ, RZ, R48 ;  /* 0x000000ffff2f1224 */ /* 0x000fca00078e0030 */
[----:B------:R0:W4:Y:S01]  /*12e00*/  @P1 LDG.E.U8 R88, desc[UR14][R46.64] ;  /* 0x0000000e2e581981 */ /* 0x000122000c1e1100 */
[----:B------:R-:W-:-:S03]  /*12e10*/  ISETP.GT.AND P1, PT, R52, 0x7b, PT ;  /* 0x0000007b3400780c */ /* 0x000fc60003f24270 */
[----:B------:R0:W-:Y:S04]  /*12e20*/  STL [R1+0x510], R34 ;  /* 0x0005102201007387 */ /* 0x0001e80000100800 */
[----:B------:R2:W-:Y:S04]  /*12e30*/  STL [R1+0x50c], R48 ;  /* 0x00050c3001007387 */ /* 0x0005e80000100800 */
[----:B-1----:R-:W4:Y:S04]  /*12e40*/  LDL.LU R50, [R1+0x4d8] ;  /* 0x0004d80001327983 */ /* 0x002f280000300800 */
[----:B0-----:R-:W4:Y:S01]  /*12e50*/  LDL.LU R34, [R1+0x4dc] ;  /* 0x0004dc0001227983 */ /* 0x001f220000300800 */
[----:B---3--:R-:W-:-:S05]  /*12e60*/  IADD3 R32, P0, PT, R38, R32, RZ ;  /* 0x0000002026207210 */ /* 0x008fca0007f1e0ff */
[----:B--2---:R-:W-:Y:S01]  /*12e70*/  IMAD.X R33, R40, 0x1, R33, P0 ;  /* 0x0000000128217824 */ /* 0x004fe200000e0621 */
[----:B------:R-:W-:Y:S01]  /*12e80*/  STL [R1+0x518], R32 ;  /* 0x0005182001007387 */ /* 0x000fe20000100800 */
[----:B------:R-:W-:Y:S02]  /*12e90*/  @P1 IMAD.MOV.U32 R48, RZ, RZ, R32 ;  /* 0x000000ffff301224 */ /* 0x000fe400078e0020 */
[----:B------:R-:W-:Y:S01]  /*12ea0*/  @P1 IMAD.MOV.U32 R49, RZ, RZ, R33 ;  /* 0x000000ffff311224 */ /* 0x000fe200078e0021 */
[----:B------:R0:W-:Y:S04]  /*12eb0*/  STL [R1+0x514], R33 ;  /* 0x0005142101007387 */ /* 0x0001e80000100800 */
[----:B0-----:R-:W2:Y:S04]  /*12ec0*/  LDL.LU R33, [R1+0xe4] ;  /* 0x0000e40001217983 */ /* 0x001ea80000300800 */
[----:B------:R-:W3:Y:S01]  /*12ed0*/  LDL.LU R32, [R1+0xe8] ;  /* 0x0000e80001207983 */ /* 0x000ee20000300800 */
[----:B------:R-:W-:-:S06]  /*12ee0*/  PRMT R46, RZ, 0x7610, R46 ;  /* 0x00007610ff2e7816 */ /* 0x000fcc000000002e */
[----:B------:R0:W2:Y:S01]  /*12ef0*/  @P1 LDG.E.U8 R46, desc[UR14][R48.64] ;  /* 0x0000000e302e1981 */ /* 0x0000a2000c1e1100 */
[----:B------:R-:W-:Y:S02]  /*12f00*/  ISETP.GT.AND P1, PT, R52, 0x7c, PT ;  /* 0x0000007c3400780c */ /* 0x000fe40003f24270 */
[----:B------:R-:W-:-:S05]  /*12f10*/  IADD3 R51, P0, PT, R38, R51, RZ ;  /* 0x0000003326337210 */ /* 0x000fca0007f1e0ff */
[----:B------:R-:W-:Y:S01]  /*12f20*/  IMAD.X R53, R40, 0x1, R53, P0 ;  /* 0x0000000128357824 */ /* 0x000fe200000e0635 */
[----:B------:R-:W-:Y:S04]  /*12f30*/  STL [R1+0x520], R51 ;  /* 0x0005203301007387 */ /* 0x000fe80000100800 */
[----:B------:R1:W-:Y:S01]  /*12f40*/  STL [R1+0x51c], R53 ;  /* 0x00051c3501007387 */ /* 0x0003e20000100800 */
[----:B0-----:R-:W-:Y:S01]  /*12f50*/  @P1 IMAD.MOV.U32 R49, RZ, RZ, R53 ;  /* 0x000000ffff311224 */ /* 0x001fe200078e0035 */
[----:B----4-:R-:W-:-:S05]  /*12f60*/  IADD3 R34, P0, PT, R38, R34, RZ ;  /* 0x0000002226227210 */ /* 0x010fca0007f1e0ff */
[----:B------:R-:W-:Y:S01]  /*12f70*/  IMAD.X R50, R40, 0x1, R50, P0 ;  /* 0x0000000128327824 */ /* 0x000fe200000e0632 */
[----:B------:R-:W-:Y:S04]  /*12f80*/  STL [R1+0x4dc], R34 ;  /* 0x0004dc2201007387 */ /* 0x000fe80000100800 */
[----:B------:R0:W-:Y:S04]  /*12f90*/  STL [R1+0x4d8], R50 ;  /* 0x0004d83201007387 */ /* 0x0001e80000100800 */
[----:B------:R-:W4:Y:S04]  /*12fa0*/  LDL.LU R58, [R1+0xec] ;  /* 0x0000ec00013a7983 */ /* 0x000f280000300800 */
[----:B-1----:R-:W4:Y:S01]  /*12fb0*/  LDL.LU R53, [R1+0xf0] ;  /* 0x0000f00001357983 */ /* 0x002f220000300800 */
[----:B---3--:R-:W-:-:S05]  /*12fc0*/  IADD3 R32, P0, PT, R38, R32, RZ ;  /* 0x0000002026207210 */ /* 0x008fca0007f1e0ff */
[----:B--2---:R-:W-:Y:S01]  /*12fd0*/  IMAD.X R33, R40, 0x1, R33, P0 ;  /* 0x0000000128217824 */ /* 0x004fe200000e0621 */
[----:B------:R1:W-:Y:S04]  /*12fe0*/  STL [R1+0xe8], R32 ;  /* 0x0000e82001007387 */ /* 0x0003e80000100800 */
[----:B------:R2:W-:Y:S04]  /*12ff0*/  STL [R1+0xe4], R33 ;  /* 0x0000e42101007387 */ /* 0x0005e80000100800 */
[----:B------:R-:W3:Y:S04]  /*13000*/  LDL.LU R57, [R1+0x1a4] ;  /* 0x0001a40001397983 */ /* 0x000ee80000300800 */
[----:B------:R-:W3:Y:S01]  /*13010*/  LDL.LU R56, [R1+0x1b4] ;  /* 0x0001b40001387983 */ /* 0x000ee20000300800 */
[----:B------:R-:W-:Y:S01]  /*13020*/  PRMT R47, RZ, 0x7610, R47 ;  /* 0x00007610ff2f7816 */ /* 0x000fe2000000002f */
[----:B------:R-:W-:Y:S01]  /*13030*/  @P1 IMAD.MOV.U32 R48, RZ, RZ, R51 ;  /* 0x000000ffff301224 */ /* 0x000fe200078e0033 */
[C---:B------:R-:W-:Y:S01]  /*13040*/  ISETP.GT.AND P4, PT, R52.reuse, 0x7f, PT ;  /* 0x0000007f3400780c */ /* 0x040fe20003f84270 */
[----:B------:R-:W3:Y:S04]  /*13050*/  LDL.LU R55, [R1+0xf4] ;  /* 0x0000f40001377983 */ /* 0x000ee80000300800 */
[----:B------:R0:W3:Y:S01]  /*13060*/  @P1 LDG.E.U8 R47, desc[UR14][R48.64] ;  /* 0x0000000e302f1981 */ /* 0x0000e2000c1e1100 */
[----:B------:R-:W-:-:S03]  /*13070*/  ISETP.GT.AND P1, PT, R52, 0x7d, PT ;  /* 0x0000007d3400780c */ /* 0x000fc60003f24270 */
[----:B------:R-:W3:Y:S01]  /*13080*/  LDL.LU R54, [R1+0xf8] ;  /* 0x0000f80001367983 */ /* 0x000ee20000300800 */
[----:B0-----:R-:W-:-:S09]  /*13090*/  PRMT R48, RZ, 0x7610, R48 ;  /* 0x00007610ff307816 */ /* 0x001fd20000000030 */
[----:B------:R-:W-:Y:S02]  /*130a0*/  @P1 IMAD.MOV.U32 R51, RZ, RZ, R50 ;  /* 0x000000ffff331224 */ /* 0x000fe400078e0032 */
[----:B------:R-:W-:Y:S01]  /*130b0*/  @P1 IMAD.MOV.U32 R50, RZ, RZ, R34 ;  /* 0x000000ffff321224 */ /* 0x000fe200078e0022 */
[----:B------:R-:W-:Y:S01]  /*130c0*/  PRMT R49, RZ, 0x7610, R49 ;  /* 0x00007610ff317816 */ /* 0x000fe20000000031 */
[----:B------:R-:W3:Y:S04]  /*130d0*/  LDL.LU R34, [R1+0x138] ;  /* 0x0001380001227983 */ /* 0x000ee80000300800 */
[----:B------:R0:W3:Y:S01]  /*130e0*/  @P1 LDG.E.U8 R48, desc[UR14][R50.64] ;  /* 0x0000000e32301981 */ /* 0x0000e2000c1e1100 */
[----:B------:R-:W-:-:S13]  /*130f0*/  ISETP.GT.AND P1, PT, R52, 0x7e, PT ;  /* 0x0000007e3400780c */ /* 0x000fda0003f24270 */
[----:B0-----:R-:W-:Y:S02]  /*13100*/  @P1 IMAD.MOV.U32 R50, RZ, RZ, R32 ;  /* 0x000000ffff321224 */ /* 0x001fe400078e0020 */
[----:B-1----:R-:W0:Y:S01]  /*13110*/  S2R R32, SR_TID.X ;  /* 0x0000000000207919 */ /* 0x002e220000002100 */
[----:B------:R-:W-:-:S05]  /*13120*/  @P1 IMAD.MOV.U32 R51, RZ, RZ, R33 ;  /* 0x000000ffff331224 */ /* 0x000fca00078e0021 */
[----:B------:R1:W3:Y:S01]  /*13130*/  @P1 LDG.E.U8 R49, desc[UR14][R50.64] ;  /* 0x0000000e32311981 */ /* 0x0002e2000c1e1100 */
[----:B--2---:R-:W-:Y:S02]  /*13140*/  SHF.R.S32.HI R33, RZ, 0x1f, R39 ;  /* 0x0000001fff217819 */ /* 0x004fe40000011427 */
[----:B-1----:R-:W-:Y:S02]  /*13150*/  PRMT R50, RZ, 0x7610, R50 ;  /* 0x00007610ff327816 */ /* 0x002fe40000000032 */
[----:B0-----:R-:W-:-:S04]  /*13160*/  LOP3.LUT R32, R32, 0x7f, RZ, 0xc0, !PT ;  /* 0x0000007f20207812 */ /* 0x001fc800078ec0ff */
[----:B------:R-:W-:Y:S02]  /*13170*/  ISETP.GE.AND P0, PT, R32, R52, PT ;  /* 0x000000342000720c */ /* 0x000fe40003f06270 */
[----:B----4-:R-:W-:-:S05]  /*13180*/  IADD3 R53, P1, PT, R38, R53, RZ ;  /* 0x0000003526357210 */ /* 0x010fca0007f3e0ff */
[----:B------:R-:W-:Y:S01]  /*13190*/  IMAD.X R58, R40, 0x1, R58, P1 ;  /* 0x00000001283a7824 */ /* 0x000fe200008e063a */
[----:B------:R0:W-:Y:S01]  /*131a0*/  STL [R1+0xf0], R53 ;  /* 0x0000f03501007387 */ /* 0x0001e20000100800 */
[----:B------:R-:W-:-:S03]  /*131b0*/  @P4 IMAD.MOV.U32 R52, RZ, RZ, R53 ;  /* 0x000000ffff344224 */ /* 0x000fc600078e0035 */
[----:B------:R1:W-:Y:S01]  /*131c0*/  STL [R1+0xec], R58 ;  /* 0x0000ec3a01007387 */ /* 0x0003e20000100800 */
[----:B0-----:R-:W-:-:S03]  /*131d0*/  @P4 IMAD.MOV.U32 R53, RZ, RZ, R58 ;  /* 0x000000ffff354224 */ /* 0x001fc600078e003a */
[----:B-1----:R-:W2:Y:S04]  /*131e0*/  LDL.LU R58, [R1+0x134] ;  /* 0x00013400013a7983 */ /* 0x002ea80000300800 */
[----:B------:R0:W4:Y:S01]  /*131f0*/  @P4 LDG.E.U8 R50, desc[UR14][R52.64] ;  /* 0x0000000e34324981 */ /* 0x000122000c1e1100 */
[----:B------:R-:W-:Y:S01]  /*13200*/  BAR.SYNC.DEFER_BLOCKING 0x0 ;  /* 0x0000000000007b1d */ /* 0x000fe20000010000 */
[----:B---3--:R-:W-:-:S05]  /*13210*/  IADD3 R56, P1, PT, R39, R56, RZ ;  /* 0x0000003827387210 */ /* 0x008fca0007f3e0ff */
[----:B------:R-:W-:Y:S01]  /*13220*/  IMAD.X R57, R33, 0x1, R57, P1 ;  /* 0x0000000121397824 */ /* 0x000fe200008e0639 */
[----:B------:R-:W-:Y:S01]  /*13230*/  STL [R1+0x1b4], R56 ;  /* 0x0001b43801007387 */ /* 0x000fe20000100800 */
[----:B0-----:R-:W-:Y:S02]  /*13240*/  @!P0 IMAD.MOV.U32 R52, RZ, RZ, R56 ;  /* 0x000000ffff348224 */ /* 0x001fe400078e0038 */
[----:B------:R-:W-:Y:S01]  /*13250*/  @!P0 IMAD.MOV.U32 R53, RZ, RZ, R57 ;  /* 0x000000ffff358224 */ /* 0x000fe200078e0039 */
[----:B------:R0:W-:Y:S04]  /*13260*/  STL [R1+0x1a4], R57 ;  /* 0x0001a43901007387 */ /* 0x0001e80000100800 */
[----:B0-----:R-:W3:Y:S04]  /*13270*/  LDL.LU R57, [R1+0x174] ;  /* 0x0001740001397983 */ /* 0x001ee80000300800 */
[----:B------:R-:W3:Y:S01]  /*13280*/  LDL.LU R56, [R1+0x178] ;  /* 0x0001780001387983 */ /* 0x000ee20000300800 */
[----:B------:R-:W-:-:S02]  /*13290*/  IADD3 R54, P1, PT, R39, R54, RZ ;  /* 0x0000003627367210 */ /* 0x000fc40007f3e0ff */
[----:B------:R-:W-:-:S03]  /*132a0*/  PRMT R51, RZ, 0x7610, R51 ;  /* 0x00007610ff337816 */ /* 0x000fc60000000033 */
[----:B------:R-:W-:Y:S01]  /*132b0*/  IMAD.X R55, R33, 0x1, R55, P1 ;  /* 0x0000000121377824 */ /* 0x000fe200008e0637 */
[----:B------:R-:W-:Y:S02]  /*132c0*/  IADD3 R34, P1, PT, R39, R34, RZ ;  /* 0x0000002227227210 */ /* 0x000fe40007f3e0ff */
[----:B------:R0:W4:Y:S04]  /*132d0*/  @!P0 LDG.E.U8 R51, desc[UR14][R52.64] ;  /* 0x0000000e34338981 */ /* 0x000128000c1e1100 */
[----:B------:R1:W-:Y:S01]  /*132e0*/  STL [R1+0xf8], R54 ;  /* 0x0000f83601007387 */ /* 0x0003e20000100800 */
[----:B0-----:R-:W-:-:S03]  /*132f0*/  PRMT R52, RZ, 0x7610, R52 ;  /* 0x00007610ff347816 */ /* 0x001fc60000000034 */
[----:B------:R0:W-:Y:S01]  /*13300*/  STL [R1+0xf4], R55 ;  /* 0x0000f43701007387 */ /* 0x0001e20000100800 */
[----:B------:R-:W-:-:S03]  /*13310*/  PRMT R53, RZ, 0x7610, R53 ;  /* 0x00007610ff357816 */ /* 0x000fc60000000035 */
[----:B------:R1:W4:Y:S04]  /*13320*/  @!P0 LDG.E.U8 R52, desc[UR14][R54.64] ;  /* 0x0000000e36348981 */ /* 0x000328000c1e1100 */
[----:B------:R-:W-:Y:S01]  /*13330*/  STL [R1+0x138], R34 ;  /* 0x0001382201007387 */ /* 0x000fe20000100800 */
[----:B-1----:R-:W-:Y:S02]  /*13340*/  @!P0 IMAD.MOV.U32 R54, RZ, RZ, R34 ;  /* 0x000000ffff368224 */ /* 0x002fe400078e0022 */
[----:B--2---:R-:W-:-:S04]  /*13350*/  IMAD.X R58, R33, 0x1, R58, P1 ;  /* 0x00000001213a7824 */ /* 0x004fc800008e063a */
[----:B0-----:R-:W-:Y:S01]  /*13360*/  @!P0 IMAD.MOV.U32 R55, RZ, RZ, R58 ;  /* 0x000000ffff378224 */ /* 0x001fe200078e003a */
[----:B------:R0:W-:Y:S04]  /*13370*/  STL [R1+0x134], R58 ;  /* 0x0001343a01007387 */ /* 0x0001e80000100800 */
[----:B------:R-:W2:Y:S04]  /*13380*/  LDL.LU R59, [R1+0x20c] ;  /* 0x00020c00013b7983 */ /* 0x000ea80000300800 */
[----:B------:R1:W2:Y:S04]  /*13390*/  @!P0 LDG.E.U8 R53, desc[UR14][R54.64] ;  /* 0x0000000e36358981 */ /* 0x0002a8000c1e1100 */
[----:B0-----:R-:W2:Y:S04]  /*133a0*/  LDL.LU R58, [R1+0x210] ;  /* 0x00021000013a7983 */ /* 0x001ea80000300800 */
[----:B------:R-:W2:Y:S01]  /*133b0*/  LDL.LU R153, [R1+0x24c] ;  /* 0x00024c0001997983 */ /* 0x000ea20000300800 */
[----:B-1----:R-:W-:-:S03]  /*133c0*/  PRMT R54, RZ, 0x7610, R54 ;  /* 0x00007610ff367816 */ /* 0x002fc60000000036 */
[----:B------:R-:W2:Y:S01]  /*133d0*/  LDL.LU R34, [R1+0x250] ;  /* 0x0002500001227983 */ /* 0x000ea20000300800 */
[----:B---3--:R-:W-:-:S05]  /*133e0*/  IADD3 R56, P1, PT, R39, R56, RZ ;  /* 0x0000003827387210 */ /* 0x008fca0007f3e0ff */
[----:B------:R-:W-:Y:S01]  /*133f0*/  IMAD.X R57, R33, 0x1, R57, P1 ;  /* 0x0000000121397824 */ /* 0x000fe200008e0639 */
[----:B------:R0:W-:Y:S04]  /*13400*/  STL [R1+0x178], R56 ;  /* 0x0001783801007387 */ /* 0x0001e80000100800 */
[----:B------:R1:W-:Y:S04]  /*13410*/  STL [R1+0x174], R57 ;  /* 0x0001743901007387 */ /* 0x0003e80000100800 */
[----:B------:R-:W3:Y:S04]  /*13420*/  LDL.LU R61, [R1+0x28c] ;  /* 0x00028c00013d7983 */ /* 0x000ee80000300800 */
[----:B------:R-:W2:Y:S04]  /*13430*/  LDL.LU R60, [R1+0x290] ;  /* 0x00029000013c7983 */ /* 0x000ea80000300800 */
[----:B------:R0:W2:Y:S04]  /*13440*/  @!P0 LDG.E.U8 R54, desc[UR14][R56.64] ;  /* 0x0000000e38368981 */ /* 0x0000a8000c1e1100 */
[----:B0-----:R-:W2:Y:S04]  /*13450*/  LDL.LU R56, [R1+0x1cc] ;  /* 0x0001cc0001387983 */ /* 0x001ea80000300800 */
[----:B-1----:R-:W2:Y:S01]  /*13460*/  LDL.LU R57, [R1+0x1d0] ;  /* 0x0001d00001397983 */ /* 0x002ea20000300800 */
[----:B------:R-:W-:-:S02]  /*13470*/  PRMT R55, RZ, 0x7610, R55 ;  /* 0x00007610ff377816 */ /* 0x000fc40000000037 */
[----:B--2---:R-:W-:-:S05]  /*13480*/  IADD3 R57, P1, PT, R39, R57, RZ ;  /* 0x0000003927397210 */ /* 0x004fca0007f3e0ff */
[----:B------:R-:W-:Y:S01]  /*13490*/  IMAD.X R56, R33, 0x1, R56, P1 ;  /* 0x0000000121387824 */ /* 0x000fe200008e0638 */
[----:B------:R0:W-:Y:S01]  /*134a0*/  STL [R1+0x1d0], R57 ;  /* 0x0001d03901007387 */ /* 0x0001e20000100800 */
[----:B------:R-:W-:-:S03]  /*134b0*/  IADD3 R58, P1, PT, R39, R58, RZ ;  /* 0x0000003a273a7210 */ /* 0x000fc60007f3e0ff */
[----:B------:R1:W-:Y:S01]  /*134c0*/  STL [R1+0x1cc], R56 ;  /* 0x0001cc3801007387 */ /* 0x0003e20000100800 */
[----:B0-----:R-:W-:-:S04]  /*134d0*/  @!P0 LOP3.LUT R57, R57, R56, RZ, 0x3c, !PT ;  /* 0x0000003839398212 */ /* 0x001fc800078e3cff */
[----:B-1----:R-:W-:Y:S01]  /*134e0*/  @!P0 LOP3.LUT R56, R57, R56, RZ, 0x3c, !PT ;  /* 0x0000003839388212 */ /* 0x002fe200078e3cff */
[----:B------:R-:W-:-:S03]  /*134f0*/  IMAD.X R59, R33, 0x1, R59, P1 ;  /* 0x00000001213b7824 */ /* 0x000fc600008e063b */
[----:B------:R-:W-:Y:S02]  /*13500*/  @!P0 LOP3.LUT R57, R57, R56, RZ, 0x3c, !PT ;  /* 0x0000003839398212 */ /* 0x000fe400078e3cff */
[----:B------:R-:W-:-:S03]  /*13510*/  IADD3 R34, P1, PT, R39, R34, RZ ;  /* 0x0000002227227210 */ /* 0x000fc60007f3e0ff */
[----:B------:R0:W2:Y:S02]  /*13520*/  @!P0 LDG.E.U8 R55, desc[UR14][R56.64] ;  /* 0x0000000e38378981 */ /* 0x0000a4000c1e1100 */
[----:B------:R-:W-:Y:S02]  /*13530*/  IMAD.X R153, R33, 0x1, R153, P1 ;  /* 0x0000000121997824 */ /* 0x000fe400008e0699 */
[----:B------:R1:W-:Y:S01]  /*13540*/  STL [R1+0x210], R58 ;  /* 0x0002103a01007387 */ /* 0x0003e20000100800 */
[----:B0-----:R-:W-:-:S03]  /*13550*/  PRMT R56, RZ, 0x7610, R56 ;  /* 0x00007610ff387816 */ /* 0x001fc60000000038 */
[----:B------:R0:W-:Y:S01]  /*13560*/  STL [R1+0x20c], R59 ;  /* 0x00020c3b01007387 */ /* 0x0001e20000100800 */
[----:B------:R-:W-:Y:S02]  /*13570*/  PRMT R57, RZ, 0x7610, R57 ;  /* 0x00007610ff397816 */ /* 0x000fe40000000039 */
[----:B------:R-:W-:Y:S01]  /*13580*/  IADD3 R60, P1, PT, R39, R60, RZ ;  /* 0x0000003c273c7210 */ /* 0x000fe20007f3e0ff */
[----:B------:R1:W2:Y:S04]  /*13590*/  @!P0 LDG.E.U8 R56, desc[UR14][R58.64] ;  /* 0x0000000e3a388981 */ /* 0x0002a8000c1e1100 */
[----:B---3--:R-:W-:Y:S02]  /*135a0*/  IMAD.X R61, R33, 0x1, R61, P1 ;  /* 0x00000001213d7824 */ /* 0x008fe400008e063d */
[----:B-1----:R-:W-:-:S02]  /*135b0*/  @!P0 IMAD.MOV.U32 R58, RZ, RZ, R34 ;  /* 0x000000ffff3a8224 */ /* 0x002fc400078e0022 */
[----:B0-----:R-:W-:Y:S01]  /*135c0*/  @!P0 IMAD.MOV.U32 R59, RZ, RZ, R153 ;  /* 0x000000ffff3b8224 */ /* 0x001fe200078e0099 */
[----:B------:R0:W-:Y:S04]  /*135d0*/  STL [R1+0x250], R34 ;  /* 0x0002502201007387 */ /* 0x0001e80000100800 */
[----:B------:R1:W3:Y:S04]  /*135e0*/  @!P0 LDG.E.U8 R57, desc[UR14][R58.64] ;  /* 0x0000000e3a398981 */ /* 0x0002e8000c1e1100 */
[----:B------:R4:W-:Y:S04]  /*135f0*/  STL [R1+0x24c], R153 ;  /* 0x00024c9901007387 */ /* 0x0009e80000100800 */
[----:B0-----:R-:W2:Y:S01]  /*13600*/  LDL.LU R34, [R1+0x140] ;  /* 0x0001400001227983 */ /* 0x001ea20000300800 */
[----:B-1----:R-:W-:-:S03]  /*13610*/  PRMT R58, RZ, 0x7610, R58 ;  /* 0x00007610ff3a7816 */ /* 0x002fc6000000003a */
[----:B------:R0:W-:Y:S04]  /*13620*/  STL [R1+0x290], R60 ;  /* 0x0002903c01007387 */ /* 0x0001e80000100800 */
[----:B------:R1:W-:Y:S04]  /*13630*/  STL [R1+0x28c], R61 ;  /* 0x00028c3d01007387 */ /* 0x0003e80000100800 */
[----:B----4-:R-:W4:Y:S04]  /*13640*/  LDL.LU R153, [R1+0x180] ;  /* 0x0001800001997983 */ /* 0x010f280000300800 */
[----:B------:R0:W2:Y:S04]  /*13650*/  @!P0 LDG.E.U8 R58, desc[UR14][R60.64] ;  /* 0x0000000e3c3a8981 */ /* 0x0000a8000c1e1100 */
[----:B0-----:R-:W2:Y:S04]  /*13660*/  LDL.LU R60, [R1+0x2cc] ;  /* 0x0002cc00013c7983 */ /* 0x001ea80000300800 */
[----:B-1----:R-:W2:Y:S04]  /*13670*/  LDL.LU R61, [R1+0x2d0] ;  /* 0x0002d000013d7983 */ /* 0x002ea80000300800 */
[----:B------:R0:W-:Y:S04]  /*13680*/  STS.U8 [R32+UR6+0x4000], R63 ;  /* 0x0040003f20007988 */ /* 0x0001e80008000006 */
[----:B------:R1:W-:Y:S04]  /*13690*/  STS.U8 [R32+UR6+0x4400], R62 ;  /* 0x0044003e20007988 */ /* 0x0003e80008000006 */
[----:B0-----:R-:W3:Y:S01]  /*136a0*/  LDL.LU R63, [R1+0x100] ;  /* 0x00010000013f7983 */ /* 0x001ee20000300800 */
[----:B--2---:R-:W-:-:S05]  /*136b0*/  IADD3 R61, P1, PT, R39, R61, RZ ;  /* 0x0000003d273d7210 */ /* 0x004fca0007f3e0ff */
[----:B------:R-:W-:Y:S01]  /*136c0*/  IMAD.X R60, R33, 0x1, R60, P1 ;  /* 0x00000001213c7824 */ /* 0x000fe200008e063c */
[----:B------:R0:W-:Y:S04]  /*136d0*/  STL [R1+0x2d0], R61 ;  /* 0x0002d03d01007387 */ /* 0x0001e80000100800 */
[----:B------:R2:W-:Y:S04]  /*136e0*/  STL [R1+0x2cc], R60 ;  /* 0x0002cc3c01007387 */ /* 0x0005e80000100800 */
[----:B-1----:R-:W4:Y:S01]  /*136f0*/  LDL.LU R62, [R1+0xfc] ;  /* 0x0000fc00013e7983 */ /* 0x002f220000300800 */
[----:B---3--:R-:W-:-:S02]  /*13700*/  IADD3 R63, P1, PT, R39, R63, RZ ;  /* 0x0000003f273f7210 */ /* 0x008fc40007f3e0ff */
[----:B0-----:R-:W-:-:S04]  /*13710*/  @!P0 LOP3.LUT R61, R61, R60, RZ, 0x3c, !PT ;  /* 0x0000003c3d3d8212 */ /* 0x001fc800078e3cff */
[C---:B--2---:R-:W-:Y:S01]  /*13720*/  @!P0 LOP3.LUT R60, R61.reuse, R60, RZ, 0x3c, !PT ;  /* 0x0000003c3d3c8212 */ /* 0x044fe200078e3cff */
[----:B------:R0:W-:Y:S01]  /*13730*/  STL [R1+0x100], R63 ;  /* 0x0001003f01007387 */ /* 0x0001e20000100800 */
[----:B------:R-:W-:Y:S02]  /*13740*/  PRMT R59, RZ, 0x7610, R59 ;  /* 0x00007610ff3b7816 */ /* 0x000fe4000000003b */
[----:B------:R-:W-:-:S05]  /*13750*/  @!P0 LOP3.LUT R61, R61, R60, RZ, 0x3c, !PT ;  /* 0x0000003c3d3d8212 */ /* 0x000fca00078e3cff */
[----:B------:R1:W2:Y:S02]  /*13760*/  @!P0 LDG.E.U8 R59, desc[UR14][R60.64] ;  /* 0x0000000e3c3b8981 */ /* 0x0002a4000c1e1100 */
[----:B-1----:R-:W-:Y:S02]  /*13770*/  PRMT R60, RZ, 0x7610, R60 ;  /* 0x00007610ff3c7816 */ /* 0x002fe4000000003c */
[----:B------:R-:W-:Y:S01]  /*13780*/  STS.U8 [R32+UR6+0x4800], R65 ;  /* 0x0048004120007988 */ /* 0x000fe20008000006 */
[----:B----4-:R-:W-:-:S05]  /*13790*/  IMAD.X R62, R33, 0x1, R62, P1 ;  /* 0x00000001213e7824 */ /* 0x010fca00008e063e */
[-C--:B0-----:R-:W-:Y:S01]  /*137a0*/  @!P0 LOP3.LUT R63, R63, R62.reuse, RZ, 0x3c, !PT ;  /* 0x0000003e3f3f8212 */ /* 0x081fe200078e3cff */
[----:B------:R0:W-:Y:S03]  /*137b0*/  STL [R1+0xfc], R62 ;  /* 0x0000fc3e01007387 */ /* 0x0001e60000100800 */
[----:B0-----:R-:W-:-:S04]  /*137c0*/  @!P0 LOP3.LUT R62, R63, R62, RZ, 0x3c, !PT ;  /* 0x0000003e3f3e8212 */ /* 0x001fc800078e3cff */
[----:B------:R-:W-:-:S05]  /*137d0*/  @!P0 LOP3.LUT R63, R63, R62, RZ, 0x3c, !PT ;  /* 0x0000003e3f3f8212 */ /* 0x000fca00078e3cff */
[----:B------:R0:W3:Y:S04]  /*137e0*/  @!P0 LDG.E.U8 R60, desc[UR14][R62.64] ;  /* 0x0000000e3e3c8981 */ /* 0x0000e8000c1e1100 */
[----:B------:R-:W4:Y:S04]  /*137f0*/  LDL.LU R63, [R1+0x13c] ;  /* 0x00013c00013f7983 */ /* 0x000f280000300800 */
[----:B------:R-:W2:Y:S01]  /*13800*/  LDL.LU R65, [R1+0x17c] ;  /* 0x00017c0001417983 */ /* 0x000ea20000300800 */
[----:B------:R-:W-:Y:S02]  /*13810*/  IADD3 R34, P1, PT, R39, R34, RZ ;  /* 0x0000002227227210 */ /* 0x000fe40007f3e0ff */
[----:B------:R-:W-:-:S03]  /*13820*/  PRMT R61, RZ, 0x7610, R61 ;  /* 0x00007610ff3d7816 */ /* 0x000fc6000000003d */
[----:B0-----:R-:W-:Y:S01]  /*13830*/  @!P0 IMAD.MOV.U32 R62, RZ, RZ, R34 ;  /* 0x000000ffff3e8224 */ /* 0x001fe200078e0022 */
[----:B------:R0:W-:Y:S04]  /*13840*/  STS.U8 [R32+UR6+0x4c00], R64 ;  /* 0x004c004020007988 */ /* 0x0001e80008000006 */
[----:B------:R1:W-:Y:S01]  /*13850*/  STL [R1+0x140], R34 ;  /* 0x0001402201007387 */ /* 0x0003e20000100800 */
[----:B----4-:R-:W-:Y:S01]  /*13860*/  IMAD.X R63, R33, 0x1, R63, P1 ;  /* 0x00000001213f7824 */ /* 0x010fe200008e063f */
[----:B------:R-:W-:-:S04]  /*13870*/  IADD3 R153, P1, PT, R39, R153, RZ ;  /* 0x0000009927997210 */ /* 0x000fc80007f3e0ff */
[----:B------:R4:W3:Y:S01]  /*13880*/  @!P0 LDG.E.U8 R61, desc[UR14][R62.64] ;  /* 0x0000000e3e3d8981 */ /* 0x0008e2000c1e1100 */
[----:B--2---:R-:W-:Y:S02]  /*13890*/  IMAD.X R65, R33, 0x1, R65, P1 ;  /* 0x0000000121417824 */ /* 0x004fe400008e0641 */
[----:B0-----:R-:W-:Y:S01]  /*138a0*/  @!P0 IMAD.MOV.U32 R64, RZ, RZ, R153 ;  /* 0x000000ffff408224 */ /* 0x001fe200078e0099 */
[----:B------:R-:W-:Y:S04]  /*138b0*/  STL [R1+0x13c], R63 ;  /* 0x00013c3f01007387 */ /* 0x000fe80000100800 */
[----:B-1----:R-:W2:Y:S01]  /*138c0*/  LDL.LU R34, [R1+0x258] ;  /* 0x0002580001227983 */ /* 0x002ea20000300800 */
[----:B----4-:R-:W-:-:S03]  /*138d0*/  PRMT R62, RZ, 0x7610, R62 ;  /* 0x00007610ff3e7816 */ /* 0x010fc6000000003e */
[----:B------:R0:W-:Y:S04]  /*138e0*/  STL [R1+0x180], R153 ;  /* 0x0001809901007387 */ /* 0x0001e80000100800 */
[----:B------:R1:W-:Y:S04]  /*138f0*/  STL [R1+0x17c], R65 ;  /* 0x00017c4101007387 */ /* 0x0003e80000100800 */
[----:B------:R4:W2:Y:S04]  /*13900*/  @!P0 LDG.E.U8 R62, desc[UR14][R64.64] ;  /* 0x0000000e403e8981 */ /* 0x0008a8000c1e1100 */
[----:B0-----:R-:W2:Y:S04]  /*13910*/  LDL.LU R153, [R1+0x298] ;  /* 0x0002980001997983 */ /* 0x001ea80000300800 */
[----:B------:R-:W2:Y:S04]  /*13920*/  LDL.LU R64, [R1+0x1d4] ;  /* 0x0001d40001407983 */ /* 0x000ea80000300800 */
[----:B-1----:R-:W4:Y:S04]  /*13930*/  LDL.LU R65, [R1+0x1d8] ;  /* 0x0001d80001417983 */ /* 0x002f280000300800 */
[----:B------:R0:W-:Y:S04]  /*13940*/  STS.U8 [R32+UR6+0x5000], R67 ;  /* 0x0050004320007988 */ /* 0x0001e80008000006 */
[----:B------:R1:W-:Y:S04]  /*13950*/  STS.U8 [R32+UR6+0x5400], R66 ;  /* 0x0054004220007988 */ /* 0x0003e80008000006 */
[----:B0-----:R-:W3:Y:S01]  /*13960*/  LDL.LU R67, [R1+0x218] ;  /* 0x0002180001437983 */ /* 0x001ee20000300800 */
[----:B----4-:R-:W-:-:S05]  /*13970*/  IADD3 R65, P1, PT, R39, R65, RZ ;  /* 0x0000004127417210 */ /* 0x010fca0007f3e0ff */
[----:B--2---:R-:W-:Y:S01]  /*13980*/  IMAD.X R64, R33, 0x1, R64, P1 ;  /* 0x0000000121407824 */ /* 0x004fe200008e0640 */
        /* <DEDUP_REMOVED lines=96> */
[----:B------:R-:W-:Y:S01]  /*13f90*/  @!P0 LOP3.LUT R73, R73, R72, RZ, 0x3c, !PT ;  /* 0x0000004849498212 */ /* 0x000fe200078e3cff */
[----:B------:R1:W-:Y:S04]  /*13fa0*/  STS.U8 [R32+UR6+0x7800], R77 ;  /* 0x0078004d20007988 */ /* 0x0003e80008000006 */
[----:B------:R2:W3:Y:S02]  /*13fb0*/  @!P0 LDG.E.U8 R71, desc[UR14][R72.64] ;  /* 0x0000000e48478981 */ /* 0x0004e4000c1e1100 */
[----:B--2---:R-:W-:-:S02]  /*13fc0*/  PRMT R72, RZ, 0x7610, R72 ;  /* 0x00007610ff487816 */ /* 0x004fc40000000048 */
[----:B------:R-:W-:Y:S01]  /*13fd0*/  STS.U8 [R32+UR6+0x7c00], R76 ;  /* 0x007c004c20007988 */ /* 0x000fe20008000006 */
[----:B----4-:R-:W-:Y:S01]  /*13fe0*/  IMAD.X R74, R33, 0x1, R74, P1 ;  /* 0x00000001214a7824 */ /* 0x010fe200008e064a */
[----:B------:R-:W-:-:S04]  /*13ff0*/  IADD3 R34, P1, PT, R39, R34, RZ ;  /* 0x0000002227227210 */ /* 0x000fc80007f3e0ff */
[----:B0-----:R-:W-:Y:S01]  /*14000*/  @!P0 LOP3.LUT R75, R75, R74, RZ, 0x3c, !PT ;  /* 0x0000004a4b4b8212 */ /* 0x001fe200078e3cff */
[----:B------:R0:W-:Y:S01]  /*14010*/  STL [R1+0x21c], R74 ;  /* 0x00021c4a01007387 */ /* 0x0001e20000100800 */
[----:B------:R-:W-:-:S03]  /*14020*/  IMAD.X R153, R33, 0x1, R153, P1 ;  /* 0x0000000121997824 */ /* 0x000fc600008e0699 */
[----:B-1----:R-:W2:Y:S01]  /*14030*/  LDL.LU R77, [R1+0x2a0] ;  /* 0x0002a000014d7983 */ /* 0x002ea20000300800 */
[----:B0-----:R-:W-:-:S04]  /*14040*/  @!P0 LOP3.LUT R74, R75, R74, RZ, 0x3c, !PT ;  /* 0x0000004a4b4a8212 */ /* 0x001fc800078e3cff */
[----:B------:R-:W-:Y:S01]  /*14050*/  @!P0 LOP3.LUT R75, R75, R74, RZ, 0x3c, !PT ;  /* 0x0000004a4b4b8212 */ /* 0x000fe200078e3cff */
[----:B------:R-:W-:Y:S04]  /*14060*/  STL [R1+0x260], R34 ;  /* 0x0002602201007387 */ /* 0x000fe80000100800 */
[----:B------:R0:W4:Y:S04]  /*14070*/  @!P0 LDG.E.U8 R72, desc[UR14][R74.64] ;  /* 0x0000000e4a488981 */ /* 0x000128000c1e1100 */
[----:B------:R1:W-:Y:S01]  /*14080*/  STL [R1+0x25c], R153 ;  /* 0x00025c9901007387 */ /* 0x0003e20000100800 */
[----:B0-----:R-:W-:-:S03]  /*14090*/  @!P0 IMAD.MOV.U32 R75, RZ, RZ, R153 ;  /* 0x000000ffff4b8224 */ /* 0x001fc600078e0099 */
[----:B-1----:R-:W3:Y:S04]  /*140a0*/  LDL.LU R153, [R1+0x150] ;  /* 0x0001500001997983 */ /* 0x002ee80000300800 */
[----:B------:R-:W3:Y:S01]  /*140b0*/  LDL.LU R76, [R1+0x29c] ;  /* 0x00029c00014c7983 */ /* 0x000ee20000300800 */
[----:B------:R-:W-:Y:S01]  /*140c0*/  PRMT R73, RZ, 0x7610, R73 ;  /* 0x00007610ff497816 */ /* 0x000fe20000000049 */
[----:B------:R-:W-:-:S05]  /*140d0*/  @!P0 IMAD.MOV.U32 R74, RZ, RZ, R34 ;  /* 0x000000ffff4a8224 */ /* 0x000fca00078e0022 */
[----:B------:R0:W4:Y:S02]  /*140e0*/  @!P0 LDG.E.U8 R73, desc[UR14][R74.64] ;  /* 0x0000000e4a498981 */ /* 0x000124000c1e1100 */
[----:B0-----:R-:W-:Y:S02]  /*140f0*/  PRMT R74, RZ, 0x7610, R74 ;  /* 0x00007610ff4a7816 */ /* 0x001fe4000000004a */
[----:B--2---:R-:W-:-:S05]  /*14100*/  IADD3 R77, P1, PT, R39, R77, RZ ;  /* 0x0000004d274d7210 */ /* 0x004fca0007f3e0ff */
[----:B------:R0:W-:Y:S01]  /*14110*/  STL [R1+0x2a0], R77 ;  /* 0x0002a04d01007387 */ /* 0x0001e20000100800 */
[----:B---3--:R-:W-:-:S05]  /*14120*/  IMAD.X R76, R33, 0x1, R76, P1 ;  /* 0x00000001214c7824 */ /* 0x008fca00008e064c */
[-C--:B0-----:R-:W-:Y:S01]  /*14130*/  @!P0 LOP3.LUT R77, R77, R76.reuse, RZ, 0x3c, !PT ;  /* 0x0000004c4d4d8212 */ /* 0x081fe200078e3cff */
[----:B------:R0:W-:Y:S03]  /*14140*/  STL [R1+0x29c], R76 ;  /* 0x00029c4c01007387 */ /* 0x0001e60000100800 */
[----:B0-----:R-:W-:-:S04]  /*14150*/  @!P0 LOP3.LUT R76, R77, R76, RZ, 0x3c, !PT ;  /* 0x0000004c4d4c8212 */ /* 0x001fc800078e3cff */
[----:B------:R-:W-:-:S05]  /*14160*/  @!P0 LOP3.LUT R77, R77, R76, RZ, 0x3c, !PT ;  /* 0x0000004c4d4d8212 */ /* 0x000fca00078e3cff */
[----:B------:R0:W2:Y:S04]  /*14170*/  @!P0 LDG.E.U8 R74, desc[UR14][R76.64] ;  /* 0x0000000e4c4a8981 */ /* 0x0000a8000c1e1100 */
[----:B------:R-:W3:Y:S04]  /*14180*/  LDL.LU R76, [R1+0x2dc] ;  /* 0x0002dc00014c7983 */ /* 0x000ee80000300800 */
[----:B------:R-:W0:Y:S01]  /*14190*/  LDL.LU R77, [R1+0x2e0] ;  /* 0x0002e000014d7983 */ /* 0x000e220000300800 */
[----:B------:R-:W1:Y:S02]  /*141a0*/  S2R R34, SR_TID.X ;  /* 0x0000000000227919 */ /* 0x000e640000002100 */
[----:B-1----:R-:W-:-:S04]  /*141b0*/  LOP3.LUT R34, R34, 0x7f, RZ, 0xc0, !PT ;  /* 0x0000007f22227812 */ /* 0x002fc800078ec0ff */
[----:B------:R-:W-:-:S05]  /*141c0*/  LOP3.LUT R34, R34, 0x10, RZ, 0x3c, !PT ;  /* 0x0000001022227812 */ /* 0x000fca00078e3cff */
[----:B------:R1:W-:Y:S04]  /*141d0*/  STS.U8 [R34+UR6+0x4080], R79 ;  /* 0x0040804f22007988 */ /* 0x0003e80008000006 */
[----:B------:R0:W-:Y:S04]  /*141e0*/  STS.U8 [R34+UR6+0x4480], R78 ;  /* 0x0044804e22007988 */ /* 0x0001e80008000006 */
[----:B-1----:R-:W2:Y:S01]  /*141f0*/  LDL.LU R79, [R1+0x110] ;  /* 0x00011000014f7983 */ /* 0x002ea20000300800 */
[----:B0-----:R-:W-:-:S05]  /*14200*/  IADD3 R77, P1, PT, R39, R77, RZ ;  /* 0x0000004d274d7210 */ /* 0x001fca0007f3e0ff */
[----:B---3--:R-:W-:Y:S01]  /*14210*/  IMAD.X R76, R33, 0x1, R76, P1 ;  /* 0x00000001214c7824 */ /* 0x008fe200008e064c */
[----:B------:R0:W-:Y:S04]  /*14220*/  STL [R1+0x2e0], R77 ;  /* 0x0002e04d01007387 */ /* 0x0001e80000100800 */
[----:B------:R1:W-:Y:S04]  /*14230*/  STL [R1+0x2dc], R76 ;  /* 0x0002dc4c01007387 */ /* 0x0003e80000100800 */
[----:B------:R-:W3:Y:S01]  /*14240*/  LDL.LU R78, [R1+0x10c] ;  /* 0x00010c00014e7983 */ /* 0x000ee20000300800 */
[----:B0-----:R-:W-:-:S04]  /*14250*/  @!P0 LOP3.LUT R77, R77, R76, RZ, 0x3c, !PT ;  /* 0x0000004c4d4d8212 */ /* 0x001fc800078e3cff */
[C---:B-1----:R-:W-:Y:S02]  /*14260*/  @!P0 LOP3.LUT R76, R77.reuse, R76, RZ, 0x3c, !PT ;  /* 0x0000004c4d4c8212 */ /* 0x042fe400078e3cff */
[----:B------:R-:W-:Y:S02]  /*14270*/  PRMT R75, RZ, 0x7610, R75 ;  /* 0x00007610ff4b7816 */ /* 0x000fe4000000004b */
[----:B------:R-:W-:-:S05]  /*14280*/  @!P0 LOP3.LUT R77, R77, R76, RZ, 0x3c, !PT ;  /* 0x0000004c4d4d8212 */ /* 0x000fca00078e3cff */
[----:B------:R0:W4:Y:S01]  /*14290*/  @!P0 LDG.E.U8 R75, desc[UR14][R76.64] ;  /* 0x0000000e4c4b8981 */ /* 0x000122000c1e1100 */
[----:B--2---:R-:W-:-:S05]  /*142a0*/  IADD3 R79, P1, PT, R39, R79, RZ ;  /* 0x0000004f274f7210 */ /* 0x004fca0007f3e0ff */
[----:B------:R1:W-:Y:S01]  /*142b0*/  STL [R1+0x110], R79 ;  /* 0x0001104f01007387 */ /* 0x0003e20000100800 */
[----:B0-----:R-:W-:Y:S01]  /*142c0*/  PRMT R76, RZ, 0x7610, R76 ;  /* 0x00007610ff4c7816 */ /* 0x001fe2000000004c */
[----:B---3--:R-:W-:-:S05]  /*142d0*/  IMAD.X R78, R33, 0x1, R78, P1 ;  /* 0x00000001214e7824 */ /* 0x008fca00008e064e */
[-C--:B-1----:R-:W-:Y:S01]  /*142e0*/  @!P0 LOP3.LUT R79, R79, R78.reuse, RZ, 0x3c, !PT ;  /* 0x0000004e4f4f8212 */ /* 0x082fe200078e3cff */
[----:B------:R0:W-:Y:S03]  /*142f0*/  STL [R1+0x10c], R78 ;  /* 0x00010c4e01007387 */ /* 0x0001e60000100800 */
[----:B0-----:R-:W-:-:S04]  /*14300*/  @!P0 LOP3.LUT R78, R79, R78, RZ, 0x3c, !PT ;  /* 0x0000004e4f4e8212 */ /* 0x001fc800078e3cff */
[----:B------:R-:W-:-:S05]  /*14310*/  @!P0 LOP3.LUT R79, R79, R78, RZ, 0x3c, !PT ;  /* 0x0000004e4f4f8212 */ /* 0x000fca00078e3cff */
[----:B------:R0:W2:Y:S04]  /*14320*/  @!P0 LDG.E.U8 R76, desc[UR14][R78.64] ;  /* 0x0000000e4e4c8981 */ /* 0x0000a8000c1e1100 */
[----:B------:R-:W3:Y:S01]  /*14330*/  LDL.LU R79, [R1+0x14c] ;  /* 0x00014c00014f7983 */ /* 0x000ee20000300800 */
[----:B------:R-:W-:-:S03]  /*14340*/  IADD3 R153, P1, PT, R39, R153, RZ ;  /* 0x0000009927997210 */ /* 0x000fc60007f3e0ff */
[----:B------:R1:W-:Y:S02]  /*14350*/  STS.U8 [R34+UR6+0x4880], R81 ;  /* 0x0048805122007988 */ /* 0x0003e40008000006 */
[----:B0-----:R-:W-:Y:S02]  /*14360*/  @!P0 IMAD.MOV.U32 R78, RZ, RZ, R153 ;  /* 0x000000ffff4e8224 */ /* 0x001fe400078e0099 */
[----:B------:R-:W-:Y:S04]  /*14370*/  STS.U8 [R34+UR6+0x4c80], R80 ;  /* 0x004c805022007988 */ /* 0x000fe80008000006 */
[----:B-1----:R-:W2:Y:S04]  /*14380*/  LDL.LU R81, [R1+0x190] ;  /* 0x0001900001517983 */ /* 0x002ea80000300800 */
[----:B------:R0:W-:Y:S01]  /*14390*/  STL [R1+0x150], R153 ;  /* 0x0001509901007387 */ /* 0x0001e20000100800 */
[----:B---3--:R-:W-:-:S05]  /*143a0*/  IMAD.X R79, R33, 0x1, R79, P1 ;  /* 0x00000001214f7824 */ /* 0x008fca00008e064f */
[----:B------:R-:W-:Y:S04]  /*143b0*/  STL [R1+0x14c], R79 ;  /* 0x00014c4f01007387 */ /* 0x000fe80000100800 */
[----:B0-----:R-:W3:Y:S04]  /*143c0*/  LDL.LU R153, [R1+0x268] ;  /* 0x0002680001997983 */ /* 0x001ee80000300800 */
[----:B------:R-:W3:Y:S01]  /*143d0*/  LDL.LU R80, [R1+0x18c] ;  /* 0x00018c0001507983 */ /* 0x000ee20000300800 */
[----:B--2---:R-:W-:Y:S02]  /*143e0*/  IADD3 R81, P1, PT, R39, R81, RZ ;  /* 0x0000005127517210 */ /* 0x004fe40007f3e0ff */
[----:B------:R-:W-:-:S03]  /*143f0*/  PRMT R77, RZ, 0x7610, R77 ;  /* 0x00007610ff4d7816 */ /* 0x000fc6000000004d */
[----:B------:R0:W-:Y:S04]  /*14400*/  STL [R1+0x190], R81 ;  /* 0x0001905101007387 */ /* 0x0001e80000100800 */
[----:B------:R1:W2:Y:S02]  /*14410*/  @!P0 LDG.E.U8 R77, desc[UR14][R78.64] ;  /* 0x0000000e4e4d8981 */ /* 0x0002a4000c1e1100 */
[----:B-1----:R-:W-:Y:S01]  /*14420*/  PRMT R78, RZ, 0x7610, R78 ;  /* 0x00007610ff4e7816 */ /* 0x002fe2000000004e */
[----:B---3--:R-:W-:-:S05]  /*14430*/  IMAD.X R80, R33, 0x1, R80, P1 ;  /* 0x0000000121507824 */ /* 0x008fca00008e0650 */
[-C--:B0-----:R-:W-:Y:S01]  /*14440*/  @!P0 LOP3.LUT R81, R81, R80.reuse, RZ, 0x3c, !PT ;  /* 0x0000005051518212 */ /* 0x081fe200078e3cff */
[----:B------:R0:W-:Y:S03]  /*14450*/  STL [R1+0x18c], R80 ;  /* 0x00018c5001007387 */ /* 0x0001e60000100800 */
[----:B0-----:R-:W-:-:S04]  /*14460*/  @!P0 LOP3.LUT R80, R81, R80, RZ, 0x3c, !PT ;  /* 0x0000005051508212 */ /* 0x001fc800078e3cff */
[----:B------:R-:W-:-:S05]  /*14470*/  @!P0 LOP3.LUT R81, R81, R80, RZ, 0x3c, !PT ;  /* 0x0000005051518212 */ /* 0x000fca00078e3cff */
[----:B------:R0:W3:Y:S04]  /*14480*/  @!P0 LDG.E.U8 R78, desc[UR14][R80.64] ;  /* 0x0000000e504e8981 */ /* 0x0000e8000c1e1100 */
[----:B------:R-:W2:Y:S04]  /*14490*/  LDL.LU R80, [R1+0x1e4] ;  /* 0x0001e40001507983 */ /* 0x000ea80000300800 */
[----:B------:R-:W0:Y:S04]  /*144a0*/  LDL.LU R81, [R1+0x1e8] ;  /* 0x0001e80001517983 */ /* 0x000e280000300800 */
[----:B------:R1:W-:Y:S04]  /*144b0*/  STS.U8 [R34+UR6+0x5080], R83 ;  /* 0x0050805322007988 */ /* 0x0003e80008000006 */
[----:B------:R0:W-:Y:S04]  /*144c0*/  STS.U8 [R34+UR6+0x5480], R82 ;  /* 0x0054805222007988 */ /* 0x0001e80008000006 */
[----:B-1----:R-:W3:Y:S01]  /*144d0*/  LDL.LU R83, [R1+0x228] ;  /* 0x0002280001537983 */ /* 0x002ee20000300800 */
[----:B0-----:R-:W-:-:S05]  /*144e0*/  IADD3 R81, P1, PT, R39, R81, RZ ;  /* 0x0000005127517210 */ /* 0x001fca0007f3e0ff */
[----:B--2---:R-:W-:Y:S01]  /*144f0*/  IMAD.X R80, R33, 0x1, R80, P1 ;  /* 0x0000000121507824 */ /* 0x004fe200008e0650 */
[----:B------:R0:W-:Y:S04]  /*14500*/  STL [R1+0x1e8], R81 ;  /* 0x0001e85101007387 */ /* 0x0001e80000100800 */
[----:B------:R1:W-:Y:S04]  /*14510*/  STL [R1+0x1e4], R80 ;  /* 0x0001e45001007387 */ /* 0x0003e80000100800 */
[----:B------:R-:W2:Y:S01]  /*14520*/  LDL.LU R82, [R1+0x224] ;  /* 0x0002240001527983 */ /* 0x000ea20000300800 */
[----:B---3--:R-:W-:-:S02]  /*14530*/  IADD3 R83, P1, PT, R39, R83, RZ ;  /* 0x0000005327537210 */ /* 0x008fc40007f3e0ff */
[----:B0-----:R-:W-:-:S04]  /*14540*/  @!P0 LOP3.LUT R81, R81, R80, RZ, 0x3c, !PT ;  /* 0x0000005051518212 */ /* 0x001fc800078e3cff */
[C---:B-1----:R-:W-:Y:S01]  /*14550*/  @!P0 LOP3.LUT R80, R81.reuse, R80, RZ, 0x3c, !PT ;  /* 0x0000005051508212 */ /* 0x042fe200078e3cff */
[----:B------:R0:W-:Y:S01]  /*14560*/  STL [R1+0x228], R83 ;  /* 0x0002285301007387 */ /* 0x0001e20000100800 */
[----:B------:R-:W-:Y:S02]  /*14570*/  PRMT R79, RZ, 0x7610, R79 ;  /* 0x00007610ff4f7816 */ /* 0x000fe4000000004f */
[----:B------:R-:W-:-:S05]  /*14580*/  @!P0 LOP3.LUT R81, R81, R80, RZ, 0x3c, !PT ;  /* 0x0000005051518212 */ /* 0x000fca00078e3cff */
[----:B------:R1:W3:Y:S02]  /*14590*/  @!P0 LDG.E.U8 R79, desc[UR14][R80.64] ;  /* 0x0000000e504f8981 */ /* 0x0002e4000c1e1100 */
[----:B-1----:R-:W-:Y:S01]  /*145a0*/  PRMT R80, RZ, 0x7610, R80 ;  /* 0x00007610ff507816 */ /* 0x002fe20000000050 */
[----:B--2---:R-:W-:-:S05]  /*145b0*/  IMAD.X R82, R33, 0x1, R82, P1 ;  /* 0x0000000121527824 */ /* 0x004fca00008e0652 */
[-C--:B0-----:R-:W-:Y:S01]  /*145c0*/  @!P0 LOP3.LUT R83, R83, R82.reuse, RZ, 0x3c, !PT ;  /* 0x0000005253538212 */ /* 0x081fe200078e3cff */
[----:B------:R0:W-:Y:S03]  /*145d0*/  STL [R1+0x224], R82 ;  /* 0x0002245201007387 */ /* 0x0001e60000100800 */
[----:B0-----:R-:W-:-:S04]  /*145e0*/  @!P0 LOP3.LUT R82, R83, R82, RZ, 0x3c, !PT ;  /* 0x0000005253528212 */ /* 0x001fc800078e3cff */
[----:B------:R-:W-:-:S05]  /*145f0*/  @!P0 LOP3.LUT R83, R83, R82, RZ, 0x3c, !PT ;  /* 0x0000005253538212 */ /* 0x000fca00078e3cff */
[----:B------:R0:W2:Y:S04]  /*14600*/  @!P0 LDG.E.U8 R80, desc[UR14][R82.64] ;  /* 0x0000000e52508981 */ /* 0x0000a8000c1e1100 */
[----:B------:R-:W2:Y:S01]  /*14610*/  LDL.LU R83, [R1+0x264] ;  /* 0x0002640001537983 */ /* 0x000ea20000300800 */
[----:B------:R-:W-:Y:S02]  /*14620*/  IADD3 R153, P1, PT, R39, R153, RZ ;  /* 0x0000009927997210 */ /* 0x000fe40007f3e0ff */
[----:B------:R-:W-:-:S03]  /*14630*/  PRMT R81, RZ, 0x7610, R81 ;  /* 0x00007610ff517816 */ /* 0x000fc60000000051 */
[----:B0-----:R-:W-:Y:S01]  /*14640*/  @!P0 IMAD.MOV.U32 R82, RZ, RZ, R153 ;  /* 0x000000ffff528224 */ /* 0x001fe200078e0099 */
[----:B------:R0:W-:Y:S01]  /*14650*/  STL [R1+0x268], R153 ;  /* 0x0002689901007387 */ /* 0x0001e20000100800 */
[----:B--2---:R-:W-:-:S05]  /*14660*/  IMAD.X R83, R33, 0x1, R83, P1 ;  /* 0x0000000121537824 */ /* 0x004fca00008e0653 */
[----:B------:R1:W-:Y:S04]  /*14670*/  STL [R1+0x264], R83 ;  /* 0x0002645301007387 */ /* 0x0003e80000100800 */
[----:B0-----:R-:W2:Y:S04]  /*14680*/  LDL.LU R153, [R1+0x158] ;  /* 0x0001580001997983 */ /* 0x001ea80000300800 */
[----:B------:R0:W2:Y:S04]  /*14690*/  @!P0 LDG.E.U8 R81, desc[UR14][R82.64] ;  /* 0x0000000e52518981 */ /* 0x0000a8000c1e1100 */
[----:B------:R-:W2:Y:S04]  /*146a0*/  LDL.LU R82, [R1+0x2a4] ;  /* 0x0002a40001527983 */ /* 0x000ea80000300800 */
[----:B-1----:R-:W0:Y:S04]  /*146b0*/  LDL.LU R83, [R1+0x2a8] ;  /* 0x0002a80001537983 */ /* 0x002e280000300800 */
[----:B------:R-:W-:Y:S04]  /*146c0*/  STS.U8 [R34+UR6+0x5880], R109 ;  /* 0x0058806d22007988 */ /* 0x000fe80008000006 */
[----:B------:R1:W-:Y:S02]  /*146d0*/  STS.U8 [R34+UR6+0x5c80], R84 ;  /* 0x005c805422007988 */ /* 0x0003e40008000006 */
[----:B-1----:R-:W-:-:S02]  /*146e0*/  PRMT R84, RZ, 0x7610, R84 ;  /* 0x00007610ff547816 */ /* 0x002fc40000000054 */
[----:B0-----:R-:W-:-:S05]  /*146f0*/  IADD3 R83, P1, PT, R39, R83, RZ ;  /* 0x0000005327537210 */ /* 0x001fca0007f3e0ff */
[----:B--2---:R-:W-:Y:S01]  /*14700*/  IMAD.X R82, R33, 0x1, R82, P1 ;  /* 0x0000000121527824 */ /* 0x004fe200008e0652 */
[----:B------:R0:W-:Y:S04]  /*14710*/  STL [R1+0x2a8], R83 ;  /* 0x0002a85301007387 */ /* 0x0001e80000100800 */
[----:B------:R1:W-:Y:S01]  /*14720*/  STL [R1+0x2a4], R82 ;  /* 0x0002a45201007387 */ /* 0x0003e20000100800 */
[----:B0-----:R-:W-:-:S04]  /*14730*/  @!P0 LOP3.LUT R83, R83, R82, RZ, 0x3c, !PT ;  /* 0x0000005253538212 */ /* 0x001fc800078e3cff */
[----:B-1----:R-:W-:-:S04]  /*14740*/  @!P0 LOP3.LUT R82, R83, R82, RZ, 0x3c, !PT ;  /* 0x0000005253528212 */ /* 0x002fc800078e3cff */
[----:B------:R-:W-:-:S05]  /*14750*/  @!P0 LOP3.LUT R83, R83, R82, RZ, 0x3c, !PT ;  /* 0x0000005253538212 */ /* 0x000fca00078e3cff */
[----:B------:R0:W2:Y:S04]  /*14760*/  @!P0 LDG.E.U8 R84, desc[UR14][R82.64] ;  /* 0x0000000e52548981 */ /* 0x0000a8000c1e1100 */
[----:B------:R-:W2:Y:S04]  /*14770*/  LDL.LU R82, [R1+0x1a0] ;  /* 0x0001a00001527983 */ /* 0x000ea80000300800 */
[----:B------:R-:W0:Y:S04]  /*14780*/  LDL.LU R83, [R1+0x2e4] ;  /* 0x0002e40001537983 */ /* 0x000e280000300800 */
        /* <DEDUP_REMOVED lines=22> */
[----:B------:R-:W2:Y:S01]  /*148f0*/  LDL.LU R83, [R1+0x154] ;  /* 0x0001540001537983 */ /* 0x000ea20000300800 */
[----:B------:R-:W-:-:S03]  /*14900*/  IADD3 R153, P1, PT, R39, R153, RZ ;  /* 0x0000009927997210 */ /* 0x000fc60007f3e0ff */
[----:B------:R1:W-:Y:S02]  /*14910*/  STS.U8 [R34+UR6+0x6880], R87 ;  /* 0x0068805722007988 */ /* 0x0003e40008000006 */
[----:B0-----:R-:W-:Y:S02]  /*14920*/  @!P0 IMAD.MOV.U32 R82, RZ, RZ, R153 ;  /* 0x000000ffff528224 */ /* 0x001fe400078e0099 */
[----:B------:R0:W-:Y:S01]  /*14930*/  STL [R1+0x158], R153 ;  /* 0x0001589901007387 */ /* 0x0001e20000100800 */
[----:B-1----:R-:W-:Y:S01]  /*14940*/  PRMT R87, RZ, 0x7610, R87 ;  /* 0x00007610ff577816 */ /* 0x002fe20000000057 */
[----:B--2---:R-:W-:-:S05]  /*14950*/  IMAD.X R83, R33, 0x1, R83, P1 ;  /* 0x0000000121537824 */ /* 0x004fca00008e0653 */
[----:B------:R1:W-:Y:S04]  /*14960*/  STL [R1+0x154], R83 ;  /* 0x0001545301007387 */ /* 0x0003e80000100800 */
[----:B0-----:R-:W2:Y:S04]  /*14970*/  LDL.LU R153, [R1+0x270] ;  /* 0x0002700001997983 */ /* 0x001ea80000300800 */
[----:B------:R0:W2:Y:S04]  /*14980*/  @!P0 LDG.E.U8 R87, desc[UR14][R82.64] ;  /* 0x0000000e52578981 */ /* 0x0000a8000c1e1100 */
[----:B------:R-:W2:Y:S04]  /*14990*/  LDL.LU R82, [R1+0x194] ;  /* 0x0001940001527983 */ /* 0x000ea80000300800 */
[----:B-1----:R-:W0:Y:S04]  /*149a0*/  LDL.LU R83, [R1+0x198] ;  /* 0x0001980001537983 */ /* 0x002e280000300800 */
        /* <DEDUP_REMOVED lines=38> */
[----:B------:R-:W-:Y:S01]  /*14c10*/  STL [R1+0x270], R153 ;  /* 0x0002709901007387 */ /* 0x000fe20000100800 */
[----:B-1----:R-:W-:Y:S01]  /*14c20*/  PRMT R105, RZ, 0x7610, R105 ;  /* 0x00007610ff697816 */ /* 0x002fe20000000069 */
[----:B--2---:R-:W-:-:S05]  /*14c30*/  IMAD.X R83, R33, 0x1, R83, P1 ;  /* 0x0000000121537824 */ /* 0x004fca00008e0653 */
[----:B------:R0:W-:Y:S04]  /*14c40*/  STL [R1+0x26c], R83 ;  /* 0x00026c5301007387 */ /* 0x0001e80000100800 */
[----:B------:R1:W2:Y:S04]  /*14c50*/  @!P0 LDG.E.U8 R105, desc[UR14][R82.64] ;  /* 0x0000000e52698981 */ /* 0x0002a8000c1e1100 */
[----:B------:R-:W2:Y:S04]  /*14c60*/  LDL.LU R82, [R1+0x2ac] ;  /* 0x0002ac0001527983 */ /* 0x000ea80000300800 */
[----:B0-----:R-:W1:Y:S04]  /*14c70*/  LDL.LU R83, [R1+0x2b0] ;  /* 0x0002b00001537983 */ /* 0x001e680000300800 */
[----:B------:R-:W2:Y:S04]  /*14c80*/  LDL.LU R153, [R1+0x160] ;  /* 0x0001600001997983 */ /* 0x000ea80000300800 */
[----:B------:R0:W-:Y:S02]  /*14c90*/  STS.U8 [R34+UR6+0x7c80], R104 ;  /* 0x007c806822007988 */ /* 0x0001e40008000006 */
[----:B0-----:R-:W-:-:S02]  /*14ca0*/  PRMT R104, RZ, 0x7610, R104 ;  /* 0x00007610ff687816 */ /* 0x001fc40000000068 */
[----:B-1----:R-:W-:-:S05]  /*14cb0*/  IADD3 R83, P1, PT, R39, R83, RZ ;  /* 0x0000005327537210 */ /* 0x002fca0007f3e0ff */
        /* <DEDUP_REMOVED lines=8> */
[----:B------:R-:W0:Y:S01]  /*14d40*/  LDL.LU R83, [R1+0x2e8] ;  /* 0x0002e80001537983 */ /* 0x000e220000300800 */
[----:B------:R-:W1:Y:S02]  /*14d50*/  S2R R34, SR_TID.X ;  /* 0x0000000000227919 */ /* 0x000e640000002100 */
[----:B-1----:R-:W-:-:S04]  /*14d60*/  LOP3.LUT R34, R34, 0x7f, RZ, 0xc0, !PT ;  /* 0x0000007f22227812 */ /* 0x002fc800078ec0ff */
[----:B------:R-:W-:-:S05]  /*14d70*/  LOP3.LUT R34, R34, 0x20, RZ, 0x3c, !PT ;  /* 0x0000002022227812 */ /* 0x000fca00078e3cff */
[----:B------:R1:W-:Y:S02]  /*14d80*/  STS.U8 [R34+UR6+0x4100], R103 ;  /* 0x0041006722007988 */ /* 0x0003e40008000006 */
[----:B-1----:R-:W-:Y:S02]  /*14d90*/  PRMT R103, RZ, 0x7610, R103 ;  /* 0x00007610ff677816 */ /* 0x002fe40000000067 */
        /* <DEDUP_REMOVED lines=172> */
[----:B------:R1:W-:Y:S04]  /*15860*/  STS.U8 [R34+UR6+0x7d00], R88 ;  /* 0x007d005822007988 */ /* 0x0003e80008000006 */
[----:B-1----:R-:W3:Y:S01]  /*15870*/  LDL.LU R34, [R1+0x60c] ;  /* 0x00060c0001227983 */ /* 0x002ee20000300800 */
[----:B------:R-:W-:-:S02]  /*15880*/  PRMT R88, RZ, 0x7610, R88 ;  /* 0x00007610ff587816 */ /* 0x000fc40000000058 */
        /* <DEDUP_REMOVED lines=10> */
[----:B------:R-:W-:-:S05]  /*15930*/  LOP3.LUT R32, R32, 0x30, RZ, 0x3c, !PT ;  /* 0x0000003020207812 */ /* 0x000fca00078e3cff */
[----:B------:R1:W-:Y:S01]  /*15940*/  STS.U8 [R32+UR6+0x4180], R153 ;  /* 0x0041809920007988 */ /* 0x0003e20008000006 */
[----:B------:R-:W-:-:S03]  /*15950*/  PRMT R109, RZ, 0x7610, R109 ;  /* 0x00007610ff6d7816 */ /* 0x000fc6000000006d */
[----:B-1----:R-:W3:Y:S01]  /*15960*/  LDL.LU R153, [R1+0x608] ;  /* 0x0006080001997983 */ /* 0x002ee20000300800 */
        /* <DEDUP_REMOVED lines=10> */
[----:B---3--:R1:W-:Y:S02]  /*15a10*/  STS.U8 [R32+UR6+0x4580], R153 ;  /* 0x0045809920007988 */ /* 0x0083e40008000006 */
        /* <DEDUP_REMOVED lines=9> */
[----:B------:R-:W3:Y:S04]  /*15ab0*/  LDL.LU R82, [R1+0x16c] ;  /* 0x00016c0001527983 */ /* 0x000ee80000300800 */
[----:B------:R-:W0:Y:S04]  /*15ac0*/  LDL.LU R83, [R1+0x170] ;  /* 0x0001700001537983 */ /* 0x000e280000300800 */
[----:B------:R1:W-:Y:S02]  /*15ad0*/  STS.U8 [R32+UR6+0x4980], R155 ;  /* 0x0049809b20007988 */ /* 0x0003e40008000006 */
[----:B-1----:R-:W-:-:S02]  /*15ae0*/  PRMT R155, RZ, 0x7610, R155 ;  /* 0x00007610ff9b7816 */ /* 0x002fc4000000009b */
[----:B0-----:R-:W-:-:S05]  /*15af0*/  IADD3 R83, P1, PT, R39, R83, RZ ;  /* 0x0000005327537210 */ /* 0x001fca0007f3e0ff */
[----:B---3--:R-:W-:Y:S01]  /*15b00*/  IMAD.X R82, R33, 0x1, R82, P1 ;  /* 0x0000000121527824 */ /* 0x008fe200008e0652 */
[----:B------:R0:W-:Y:S04]  /*15b10*/  STL [R1+0x170], R83 ;  /* 0x0001705301007387 */ /* 0x0001e80000100800 */
[----:B------:R1:W-:Y:S01]  /*15b20*/  STL [R1+0x16c], R82 ;  /* 0x00016c5201007387 */ /* 0x0003e20000100800 */
[----:B0-----:R-:W-:-:S04]  /*15b30*/  @!P0 LOP3.LUT R83, R83, R82, RZ, 0x3c, !PT ;  /* 0x0000005253538212 */ /* 0x001fc800078e3cff */
[----:B-1----:R-:W-:-:S04]  /*15b40*/  @!P0 LOP3.LUT R82, R83, R82, RZ, 0x3c, !PT ;  /* 0x0000005253528212 */ /* 0x002fc800078e3cff */
[----:B------:R-:W-:-:S05]  /*15b50*/  @!P0 LOP3.LUT R83, R83, R82, RZ, 0x3c, !PT ;  /* 0x0000005253538212 */ /* 0x000fca00078e3cff */
[----:B------:R0:W3:Y:S04]  /*15b60*/  @!P0 LDG.E.U8 R155, desc[UR14][R82.64] ;  /* 0x0000000e529b8981 */ /* 0x0000e8000c1e1100 */
        /* <DEDUP_REMOVED lines=51> */
[----:B-1----:R-:W5:Y:S01]  /*15ea0*/  LDL.LU R32, [R1+0x604] ;  /* 0x0006040001207983 */ /* 0x002f620000300800 */
[----:B------:R-:W-:-:S02]  /*15eb0*/  PRMT R165, RZ, 0x7610, R165 ;  /* 0x00007610ffa57816 */ /* 0x000fc400000000a5 */
[----:B0-----:R-:W-:-:S05]  /*15ec0*/  IADD3 R83, P1, PT, R39, R83, RZ ;  /* 0x0000005327537210 */ /* 0x001fca0007f3e0ff */
[----:B--2---:R-:W-:Y:S02]  /*15ed0*/  IMAD.X R82, R33, 0x1, R82, P1 ;  /* 0x0000000121527824 */ /* 0x004fe400008e0652 */
[----:B------:R-:W5:Y:S04]  /*15ee0*/  LDL.LU R33, [R1+0x600] ;  /* 0x0006000001217983 */ /* 0x000f680000300800 */
[----:B------:R0:W-:Y:S04]  /*15ef0*/  STL [R1+0x2c8], R83 ;  /* 0x0002c85301007387 */ /* 0x0001e80000100800 */
[----:B------:R1:W-:Y:S01]  /*15f00*/  STL [R1+0x2c4], R82 ;  /* 0x0002c45201007387 */ /* 0x0003e20000100800 */
[----:B0-----:R-:W-:-:S04]  /*15f10*/  @!P0 LOP3.LUT R83, R83, R82, RZ, 0x3c, !PT ;  /* 0x0000005253538212 */ /* 0x001fc800078e3cff */
[----:B-1----:R-:W-:-:S04]  /*15f20*/  @!P0 LOP3.LUT R82, R83, R82, RZ, 0x3c, !PT ;  /* 0x0000005253528212 */ /* 0x002fc800078e3cff */
[----:B------:R-:W-:-:S05]  /*15f30*/  @!P0 LOP3.LUT R83, R83, R82, RZ, 0x3c, !PT ;  /* 0x0000005253538212 */ /* 0x000fca00078e3cff */
[----:B------:R0:W2:Y:S02]  /*15f40*/  @!P0 LDG.E.U8 R165, desc[UR14][R82.64] ;  /* 0x0000000e52a58981 */ /* 0x0000a4000c1e1100 */
[----:B0-----:R-:W0:Y:S02]  /*15f50*/  S2R R83, SR_TID.X ;  /* 0x0000000000537919 */ /* 0x001e240000002100 */
[----:B0-----:R-:W-:-:S04]  /*15f60*/  LOP3.LUT R83, R83, 0x7f, RZ, 0xc0, !PT ;  /* 0x0000007f53537812 */ /* 0x001fc800078ec0ff */
[----:B------:R-:W-:-:S05]  /*15f70*/  LOP3.LUT R82, R83, 0x30, RZ, 0x3c, !PT ;  /* 0x0000003053527812 */ /* 0x000fca00078e3cff */
[----:B------:R0:W-:Y:S04]  /*15f80*/  STS.U8 [R82+UR6+0x6180], R16 ;  /* 0x0061801052007988 */ /* 0x0001e80008000006 */
[----:B------:R-:W-:Y:S04]  /*15f90*/  STS.U8 [R82+UR6+0x6580], R151 ;  /* 0x0065809752007988 */ /* 0x000fe80008000006 */
[----:B------:R1:W-:Y:S04]  /*15fa0*/  STS.U8 [R82+UR6+0x6980], R143 ;  /* 0x0069808f52007988 */ /* 0x0003e80008000006 */
[----:B0-----:R-:W2:Y:S04]  /*15fb0*/  LDL.LU R16, [R1+0x5fc] ;  /* 0x0005fc0001107983 */ /* 0x001ea80000300800 */
[----:B------:R0:W-:Y:S04]  /*15fc0*/  STS.U8 [R82+UR6+0x6d80], R135 ;  /* 0x006d808752007988 */ /* 0x0001e80008000006 */
[----:B-1----:R-:W2:Y:S04]  /*15fd0*/  LDL.LU R143, [R1+0x544] ;  /* 0x00054400018f7983 */ /* 0x002ea80000300800 */
[----:B------:R1:W-:Y:S04]  /*15fe0*/  STS.U8 [R82+UR6+0x7180], R127 ;  /* 0x0071807f52007988 */ /* 0x0003e80008000006 */
[----:B0-----:R-:W2:Y:S04]  /*15ff0*/  LDL.LU R135, [R1+0x554] ;  /* 0x0005540001877983 */ /* 0x001ea80000300800 */
[----:B-1----:R-:W2:Y:S01]  /*16000*/  LDL.LU R127, [R1+0x558] ;  /* 0x00055800017f7983 */ /* 0x002ea20000300800 */
[----:B------:R-:W0:Y:S03]  /*16010*/  S2R R151, SR_TID.X ;  /* 0x0000000000977919 */ /* 0x000e260000002100 */
[----:B------:R-:W-:Y:S04]  /*16020*/  STS.U8 [R82+UR6+0x7580], R118 ;  /* 0x0075807652007988 */ /* 0x000fe80008000006 */
[----:B------:R-:W-:Y:S04]  /*16030*/  STS.U8 [R82+UR6+0x7980], R41 ;  /* 0x0079802952007988 */ /* 0x000fe80008000006 */
[----:B------:R1:W-:Y:S01]  /*16040*/  STS.U8 [R82+UR6+0x7d80], R46 ;  /* 0x007d802e52007988 */ /* 0x0003e20008000006 */
[----:B0-----:R-:W-:-:S04]  /*16050*/  LOP3.LUT R151, R151, 0x7f, RZ, 0xc0, !PT ;  /* 0x0000007f97977812 */ /* 0x001fc800078ec0ff */
[C---:B------:R-:W-:Y:S02]  /*16060*/  LOP3.LUT R83, R151.reuse, 0x40, RZ, 0x3c, !PT ;  /* 0x0000004097537812 */ /* 0x040fe400078e3cff */
[----:B-1----:R-:W-:-:S03]  /*16070*/  LOP3.LUT R46, R151, 0x50, RZ, 0x3c, !PT ;  /* 0x00000050972e7812 */ /* 0x002fc600078e3cff */
[----:B--2---:R-:W-:Y:S04]  /*16080*/  STS.U8 [R83+UR6+0x4200], R127 ;  /* 0x0042007f53007988 */ /* 0x004fe80008000006 */
[----:B------:R-:W-:Y:S04]  /*16090*/  STS.U8 [R83+UR6+0x4600], R143 ;  /* 0x0046008f53007988 */ /* 0x000fe80008000006 */
[----:B------:R0:W-:Y:S04]  /*160a0*/  STS.U8 [R83+UR6+0x4a00], R28 ;  /* 0x004a001c53007988 */ /* 0x0001e80008000006 */
[----:B------:R1:W-:Y:S04]  /*160b0*/  STS.U8 [R83+UR6+0x4e00], R29 ;  /* 0x004e001d53007988 */ /* 0x0003e80008000006 */
[----:B------:R2:W-:Y:S04]  /*160c0*/  STS.U8 [R83+UR6+0x5200], R24 ;  /* 0x0052001853007988 */ /* 0x0005e80008000006 */
[----:B------:R1:W-:Y:S04]  /*160d0*/  STS.U8 [R83+UR6+0x5600], R25 ;  /* 0x0056001953007988 */ /* 0x0003e80008000006 */
[----:B0-----:R0:W5:Y:S04]  /*160e0*/  LDL.LU R28, [R1+0x5f8] ;  /* 0x0005f800011c7983 */ /* 0x0011680000300800 */
[----:B------:R0:W-:Y:S04]  /*160f0*/  STS.U8 [R83+UR6+0x5a00], R20 ;  /* 0x005a001453007988 */ /* 0x0001e80008000006 */
[----:B-1----:R1:W5:Y:S04]  /*16100*/  LDL.LU R29, [R1+0x5f4] ;  /* 0x0005f400011d7983 */ /* 0x0023680000300800 */
[----:B------:R0:W-:Y:S04]  /*16110*/  STS.U8 [R83+UR6+0x5e00], R21 ;  /* 0x005e001553007988 */ /* 0x0001e80008000006 */
[----:B------:R-:W3:Y:S04]  /*16120*/  LDL.LU R143, [R1+0x550] ;  /* 0x00055000018f7983 */ /* 0x000ee80000300800 */
[----:B------:R-:W-:Y:S04]  /*16130*/  STS.U8 [R83+UR6+0x6200], R164 ;  /* 0x006200a453007988 */ /* 0x000fe80008000006 */
[----:B------:R-:W-:Y:S04]  /*16140*/  STS.U8 [R83+UR6+0x6600], R150 ;  /* 0x0066009653007988 */ /* 0x000fe80008000006 */
[----:B------:R-:W-:Y:S04]  /*16150*/  STS.U8 [R83+UR6+0x6a00], R142 ;  /* 0x006a008e53007988 */ /* 0x000fe80008000006 */
[----:B------:R-:W-:Y:S04]  /*16160*/  STS.U8 [R83+UR6+0x6e00], R134 ;  /* 0x006e008653007988 */ /* 0x000fe80008000006 */
[----:B------:R-:W-:Y:S04]  /*16170*/  STS.U8 [R83+UR6+0x7200], R125 ;  /* 0x0072007d53007988 */ /* 0x000fe80008000006 */
[----:B------:R-:W-:Y:S04]  /*16180*/  STS.U8 [R83+UR6+0x7600], R116 ;  /* 0x0076007453007988 */ /* 0x000fe80008000006 */
[----:B--2---:R1:W5:Y:S04]  /*16190*/  LDL.LU R24, [R1+0x5f0] ;  /* 0x0005f00001187983 */ /* 0x0043680000300800 */
[----:B------:R-:W-:Y:S04]  /*161a0*/  STS.U8 [R83+UR6+0x7a00], R42 ;  /* 0x007a002a53007988 */ /* 0x000fe80008000006 */
[----:B------:R1:W5:Y:S04]  /*161b0*/  LDL.LU R25, [R1+0x5ec] ;  /* 0x0005ec0001197983 */ /* 0x0003680000300800 */
[----:B------:R-:W-:Y:S04]  /*161c0*/  STS.U8 [R83+UR6+0x7e00], R47 ;  /* 0x007e002f53007988 */ /* 0x000fe80008000006 */
[----:B0-----:R1:W5:Y:S04]  /*161d0*/  LDL.LU R20, [R1+0x5e8] ;  /* 0x0005e80001147983 */ /* 0x0013680000300800 */
[----:B------:R-:W-:Y:S04]  /*161e0*/  STS.U8 [R46+UR6+0x4280], R135 ;  /* 0x004280872e007988 */ /* 0x000fe80008000006 */
[----:B------:R1:W5:Y:S04]  /*161f0*/  LDL.LU R21, [R1+0x5e4] ;  /* 0x0005e40001157983 */ /* 0x0003680000300800 */
[----:B------:R0:W-:Y:S04]  /*16200*/  STS.U8 [R46+UR6+0x4680], R16 ;  /* 0x004680102e007988 */ /* 0x0001e80008000006 */
[----:B------:R2:W-:Y:S04]  /*16210*/  STS.U8 [R46+UR6+0x4a80], R17 ;  /* 0x004a80112e007988 */ /* 0x0005e80008000006 */
[----:B------:R1:W-:Y:S04]  /*16220*/  STS.U8 [R46+UR6+0x4e80], R8 ;  /* 0x004e80082e007988 */ /* 0x0003e80008000006 */
[----:B0-----:R0:W5:Y:S04]  /*16230*/  LDL.LU R16, [R1+0x5e0] ;  /* 0x0005e00001107983 */ /* 0x0011680000300800 */
[----:B--2---:R0:W5:Y:S04]  /*16240*/  LDL.LU R17, [R1+0x5dc] ;  /* 0x0005dc0001117983 */ /* 0x0041680000300800 */
[----:B-1----:R0:W5:Y:S04]  /*16250*/  LDL.LU R8, [R1+0x5d8] ;  /* 0x0005d80001087983 */ /* 0x0021680000300800 */
[----:B------:R1:W-:Y:S04]  /*16260*/  STS.U8 [R46+UR6+0x5280], R9 ;  /* 0x005280092e007988 */ /* 0x0003e80008000006 */
[----:B------:R2:W-:Y:S04]  /*16270*/  STS.U8 [R46+UR6+0x5680], R4 ;  /* 0x005680042e007988 */ /* 0x0005e80008000006 */
[----:B------:R0:W-:Y:S04]  /*16280*/  STS.U8 [R46+UR6+0x5a80], R5 ;  /* 0x005a80052e007988 */ /* 0x0001e80008000006 */
[----:B-1----:R1:W5:Y:S04]  /*16290*/  LDL.LU R9, [R1+0x5d4] ;  /* 0x0005d40001097983 */ /* 0x0023680000300800 */
[----:B--2---:R1:W5:Y:S04]  /*162a0*/  LDL.LU R4, [R1+0x5d0] ;  /* 0x0005d00001047983 */ /* 0x0043680000300800 */
[----:B0-----:R1:W5:Y:S04]  /*162b0*/  LDL.LU R5, [R1+0x5cc] ;  /* 0x0005cc0001057983 */ /* 0x0013680000300800 */
[----:B------:R0:W-:Y:S04]  /*162c0*/  STS.U8 [R46+UR6+0x5e80], R23 ;  /* 0x005e80172e007988 */ /* 0x0001e80008000006 */
[----:B0-----:R-:W2:Y:S01]  /*162d0*/  LDL.LU R23, [R1+0x5c8] ;  /* 0x0005c80001177983 */ /* 0x001ea20000300800 */
[----:B------:R-:W-:-:S03]  /*162e0*/  LOP3.LUT R42, R151, 0x60, RZ, 0x3c, !PT ;  /* 0x00000060972a7812 */ /* 0x000fc600078e3cff */
        /* <DEDUP_REMOVED lines=9> */
[----:B---3--:R-:W-:Y:S04]  /*16380*/  STS.U8 [R42+UR6+0x4300], R143 ;  /* 0x0043008f2a007988 */ /* 0x008fe80008000006 */
[----:B------:R0:W-:Y:S04]  /*16390*/  STS.U8 [R42+UR6+0x4700], R34 ;  /* 0x004700222a007988 */ /* 0x0001e80008000006 */
[----:B------:R3:W-:Y:S04]  /*163a0*/  STS.U8 [R42+UR6+0x4b00], R35 ;  /* 0x004b00232a007988 */ /* 0x0007e80008000006 */
[----:B------:R0:W-:Y:S04]  /*163b0*/  STS.U8 [R42+UR6+0x4f00], R30 ;  /* 0x004f001e2a007988 */ /* 0x0001e80008000006 */
[----:B------:R0:W-:Y:S04]  /*163c0*/  STS.U8 [R42+UR6+0x5300], R31 ;  /* 0x0053001f2a007988 */ /* 0x0001e80008000006 */
[----:B------:R0:W-:Y:S04]  /*163d0*/  STS.U8 [R42+UR6+0x5700], R26 ;  /* 0x0057001a2a007988 */ /* 0x0001e80008000006 */
[----:B------:R0:W-:Y:S04]  /*163e0*/  STS.U8 [R42+UR6+0x5b00], R27 ;  /* 0x005b001b2a007988 */ /* 0x0001e80008000006 */
[----:B------:R0:W-:Y:S04]  /*163f0*/  STS.U8 [R42+UR6+0x5f00], R22 ;  /* 0x005f00162a007988 */ /* 0x0001e80008000006 */
[----:B------:R-:W-:Y:S04]  /*16400*/  STS.U8 [R42+UR6+0x6300], R160 ;  /* 0x006300a02a007988 */ /* 0x000fe80008000006 */
[----:B------:R-:W-:Y:S04]  /*16410*/  STS.U8 [R42+UR6+0x6700], R148 ;  /* 0x006700942a007988 */ /* 0x000fe80008000006 */
[----:B0-----:R1:W5:Y:S04]  /*16420*/  LDL.LU R34, [R1+0x5c4] ;  /* 0x0005c40001227983 */ /* 0x0013680000300800 */
[----:B------:R-:W-:Y:S04]  /*16430*/  STS.U8 [R42+UR6+0x6b00], R138 ;  /* 0x006b008a2a007988 */ /* 0x000fe80008000006 */
[----:B---3--:R1:W5:Y:S04]  /*16440*/  LDL.LU R35, [R1+0x5c0] ;  /* 0x0005c00001237983 */ /* 0x0083680000300800 */
[----:B------:R-:W-:Y:S04]  /*16450*/  STS.U8 [R42+UR6+0x6f00], R129 ;  /* 0x006f00812a007988 */ /* 0x000fe80008000006 */
[----:B------:R1:W5:Y:S04]  /*16460*/  LDL.LU R30, [R1+0x5bc] ;  /* 0x0005bc00011e7983 */ /* 0x0003680000300800 */
        /* <DEDUP_REMOVED lines=8> */
[----:B--2---:R0:W-:Y:S04]  /*164f0*/  STS.U8 [R41+UR6+0x4380], R23 ;  /* 0x0043801729007988 */ /* 0x0041e80008000006 */
[----:B------:R2:W-:Y:S04]  /*16500*/  STS.U8 [R41+UR6+0x4780], R18 ;  /* 0x0047801229007988 */ /* 0x0005e80008000006 */
[----:B------:R3:W-:Y:S04]  /*16510*/  STS.U8 [R41+UR6+0x4b80], R19 ;  /* 0x004b801329007988 */ /* 0x0007e80008000006 */
[----:B0-----:R1:W5:Y:S04]  /*16520*/  LDL.LU R23, [R1+0x5a8] ;  /* 0x0005a80001177983 */ /* 0x0013680000300800 */
[----:B--2---:R1:W5:Y:S04]  /*16530*/  LDL.LU R18, [R1+0x5a4] ;  /* 0x0005a40001127983 */ /* 0x0043680000300800 */
[----:B---3--:R1:W5:Y:S04]  /*16540*/  LDL.LU R19, [R1+0x5a0] ;  /* 0x0005a00001137983 */ /* 0x0083680000300800 */
[----:B------:R0:W-:Y:S04]  /*16550*/  STS.U8 [R41+UR6+0x4f80], R14 ;  /* 0x004f800e29007988 */ /* 0x0001e80008000006 */
[----:B------:R2:W-:Y:S04]  /*16560*/  STS.U8 [R41+UR6+0x5380], R15 ;  /* 0x0053800f29007988 */ /* 0x0005e80008000006 */
[----:B------:R3:W-:Y:S04]  /*16570*/  STS.U8 [R41+UR6+0x5780], R12 ;  /* 0x0057800c29007988 */ /* 0x0007e80008000006 */
[----:B0-----:R1:W5:Y:S04]  /*16580*/  LDL.LU R14, [R1+0x59c] ;  /* 0x00059c00010e7983 */ /* 0x0013680000300800 */
[----:B--2---:R1:W5:Y:S04]  /*16590*/  LDL.LU R15, [R1+0x598] ;  /* 0x00059800010f7983 */ /* 0x0043680000300800 */
[----:B---3--:R1:W5:Y:S04]  /*165a0*/  LDL.LU R12, [R1+0x594] ;  /* 0x00059400010c7983 */ /* 0x0083680000300800 */
[----:B------:R0:W-:Y:S04]  /*165b0*/  STS.U8 [R41+UR6+0x5b80], R13 ;  /* 0x005b800d29007988 */ /* 0x0001e80008000006 */
[----:B------:R2:W-:Y:S04]  /*165c0*/  STS.U8 [R41+UR6+0x5f80], R0 ;  /* 0x005f800029007988 */ /* 0x0005e80008000006 */
[----:B0-----:R1:W5:Y:S04]  /*165d0*/  LDL.LU R13, [R1+0x590] ;  /* 0x00059000010d7983 */ /* 0x0013680000300800 */
[----:B--2---:R1:W5:Y:S04]  /*165e0*/  LDL.LU R0, [R1+0x58c] ;  /* 0x00058c0001007983 */ /* 0x0043680000300800 */
        /* <DEDUP_REMOVED lines=17> */
[----:B------:R1:W-:Y:S04]  /*16700*/  STS.U8 [R143+UR6+0xa080], R60 ;  /* 0x00a0803c8f007988 */ /* 0x0003e80008000006 */
[----:B------:R1:W-:Y:S01]  /*16710*/  STS.U8 [R143+UR6+0xa480], R61 ;  /* 0x00a4803d8f007988 */ /* 0x0003e20008000006 */
[----:B0-----:R-:W-:-:S03]  /*16720*/  LOP3.LUT R151, R151, 0x20, RZ, 0x3c, !PT ;  /* 0x0000002097977812 */ /* 0x001fc600078e3cff */
[----:B------:R1:W-:Y:S04]  /*16730*/  STS.U8 [R143+UR6+0xa880], R62 ;  /* 0x00a8803e8f007988 */ /* 0x0003e80008000006 */
        /* <DEDUP_REMOVED lines=9> */
[----:B----4-:R1:W-:Y:S04]  /*167d0*/  STS.U8 [R151+UR6+0xb100], R72 ;  /* 0x00b1004897007988 */ /* 0x0103e80008000006 */
        /* <DEDUP_REMOVED lines=42> */
[----:B------:R1:W-:Y:S01]  /*16a80*/  STS.U8 [R41+UR6+0xbb80], R165 ;  /* 0x00bb80a529007988 */ /* 0x0003e20008000006 */
[----:B------:R0:W-:Y:S06]  /*16a90*/  MEMBAR.ALL.CTA ;  /* 0x0000000000007992 */ /* 0x0001ec0000008000 */
[----:B0-----:R-:W0:Y:S02]  /*16aa0*/  FENCE.VIEW.ASYNC.S ;  /* 0x00000000000073c6 */ /* 0x001e240000000000 */
[----:B0-----:R-:W-:Y:S01]  /*16ab0*/  BAR.SYNC.DEFER_BLOCKING 0x0 ;  /* 0x0000000000007b1d */ /* 0x001fe20000010000 */
[----:B------:R-:W-:-:S04]  /*16ac0*/  ULEA UR8, UR9, UR6, 0x3 ;  /* 0x0000000609087291 */ /* 0x000fc8000f8e18ff */
[----:B------:R-:W-:Y:S01]  /*16ad0*/  UIADD3 UR8, UPT, UPT, UR8, 0xc000, URZ ;  /* 0x0000c00008087890 */ /* 0x000fe2000fffe0ff */
[----:B------:R-:W-:Y:S01]  /*16ae0*/  UMOV UR4, UR5 ;  /* 0x0000000500047c82 */ /* 0x000fe20008000000 */
[----:B------:R-:W-:-:S00]  /*16af0*/  MEMBAR.ALL.CTA ;  /* 0x0000000000007992 */ /* 0x000fc00000008000 */
[----:B------:R-:W-:Y:S06]  /*16b00*/  MEMBAR.ALL.GPU ;  /* 0x0000000000007992 */ /* 0x000fec000000a000 */
[----:B------:R-:W-:-:S00]  /*16b10*/  ERRBAR ;  /* 0x00000000000079ab */ /* 0x000fc00000000000 */
[----:B------:R-:W-:Y:S08]  /*16b20*/  CGAERRBAR ;  /* 0x00000000000075ab */ /* 0x000ff00000000000 */
[----:B------:R-:W-:Y:S06]  /*16b30*/  UCGABAR_ARV ;  /* 0x00000000000079c7 */ /* 0x000fec0008000000 */
[----:B------:R-:W-:Y:S01]  /*16b40*/  UCGABAR_WAIT ;  /* 0x0000000000007dc7 */ /* 0x000fe20008000000 */
[----:B------:R-:W-:Y:S01]  /*16b50*/  CCTL.IVALL ;  /* 0x00000000ff00798f */ /* 0x000fe20002000000 */
[----:B-1----:R-:W-:Y:S05]  /*16b60*/  @P2 BRA `(.L_x_15) ;  /* 0x0000000000442947 */ /* 0x002fea0003800000 */
[----:B------:R-:W-:Y:S01]  /*16b70*/  UMOV UR11, 0x40004040 ;  /* 0x40004040000b7882 */ /* 0x000fe20000000000 */
[----:B------:R-:W-:Y:S01]  /*16b80*/  UMOV UR13, 0x40004040 ;  /* 0x40004040000d7882 */ /* 0x000fe20000000000 */
[----:B------:R-:W-:Y:S01]  /*16b90*/  UMOV UR30, 0x0 ;  /* 0x00000000001e7882 */ /* 0x000fe20000000000 */
[----:B------:R-:W-:Y:S01]  /*16ba0*/  UMOV UR31, 0x10208010 ;  /* 0x10208010001f7882 */ /* 0x000fe20000000000 */
[----:B------:R-:W-:Y:S01]  /*16bb0*/  UMOV UR32, 0x0 ;  /* 0x0000000000207882 */ /* 0x000fe20000000000 */
[----:B------:R-:W-:Y:S01]  /*16bc0*/  UMOV UR33, 0x10208010 ;  /* 0x1020801000217882 */ /* 0x000fe20000000000 */
[----:B------:R-:W-:Y:S01]  /*16bd0*/  UMOV UR34, 0x0 ;  /* 0x0000000000227882 */ /* 0x000fe20000000000 */
[----:B------:R-:W-:Y:S01]  /*16be0*/  UMOV UR35, 0x10208010 ;  /* 0x1020801000237882 */ /* 0x000fe20000000000 */
[----:B------:R0:W-:Y:S01]  /*16bf0*/  UTCQMMA.2CTA gdesc[UR10], gdesc[UR12], tmem[UR16], tmem[UR30], idesc[UR31], UPT ;  /* 0x00ff1e0c0a0075ea */ /* 0x0001e2000ba00310 */
        /* <DEDUP_REMOVED lines=8> */
.L_x_15:
[----:B------:R-:W2:Y:S04]  /*16c80*/  LDL R42, [R1+0x584] ;  /* 0x00058400012a7983 */ /* 0x000ea80000100800 */
[----:B------:R-:W2:Y:S01]  /*16c90*/  LDL.LU R41, [R1+0x548] ;  /* 0x0005480001297983 */ /* 0x000ea20000300800 */
[----:B------:R-:W-:-:S04]  /*16ca0*/  UIADD3 UR9, UPT, UPT, UR9, 0x1, URZ ;  /* 0x0000000109097890 */ /* 0x000fc8000fffe0ff */
[----:B------:R-:W-:-:S04]  /*16cb0*/  UISETP.GT.AND UP1, UPT, UR9, 0x1, UPT ;  /* 0x000000010900788c */ /* 0x000fc8000bf24270 */
[----:B0-----:R-:W-:Y:S02]  /*16cc0*/  USEL UR5, URZ, 0x1, !UP1 ;  /* 0x00000001ff057887 */ /* 0x001fe4000c800000 */
[----:B------:R-:W-:Y:S02]  /*16cd0*/  USEL UR9, UR9, URZ, !UP1 ;  /* 0x000000ff09097287 */ /* 0x000fe4000c800000 */
[----:B------:R-:W-:Y:S01]  /*16ce0*/  ULOP3.LUT UR5, UR4, UR5, URZ, 0x3c, !UPT ;  /* 0x0000000504057292 */ /* 0x000fe2000f8e3cff */
[----:B--2---:R-:W-:Y:S02]  /*16cf0*/  ISETP.NE.U32.AND P0, PT, R41, R42, PT ;  /* 0x0000002a2900720c */ /* 0x004fe40003f05070 */
[----:B------:R-:W2:Y:S01]  /*16d00*/  LDL.LU R42, [R1+0x55c] ;  /* 0x00055c00012a7983 */ /* 0x000ea20000300800 */
[----:B------:R-:W-:-:S03]  /*16d10*/  IMAD.U32 R41, RZ, RZ, UR4 ;  /* 0x00000004ff297e24 */ /* 0x000fc6000f8e00ff */
[----:B--2---:R0:W-:Y:S07]  /*16d20*/  STL [R1+0x548], R42 ;  /* 0x0005482a01007387 */ /* 0x0041ee0000100800 */
[----:B------:R-:W-:Y:S05]  /*16d30*/  @P0 BRA `(.L_x_16) ;  /* 0xffffff7000a00947 */ /* 0x000fea000383ffff */
.L_x_13:
[----:B0-----:R-:W0:Y:S01]  /*16d40*/  LDC R42, c[0x0][0x3a0] ;  /* 0x0000e800ff2a7b82 */ /* 0x001e220000000800 */
[----:B------:R-:W1:Y:S01]  /*16d50*/  LDCU UR5, c[0x0][0x3b8] ;  /* 0x00007700ff0577ac */ /* 0x000e620008000800 */
[----:B------:R-:W2:Y:S01]  /*16d60*/  LDCU UR9, c[0x0][0x3b4] ;  /* 0x00007680ff0977ac */ /* 0x000ea20008000800 */
[----:B------:R-:W3:Y:S01]  /*16d70*/  LDCU.128 UR20, c[0x0][0x390] ;  /* 0x00007200ff1477ac */ /* 0x000ee20008000c00 */
[----:B-1---5:R-:W-:-:S04]  /*16d80*/  IMAD R132, R0, UR5, RZ ;  /* 0x0000000500847c24 */ /* 0x022fc8000f8e02ff */
[----:B------:R-:W-:Y:S02]  /*16d90*/  VIADD R133, R132, UR5 ;  /* 0x0000000584857c36 */ /* 0x000fe40008000000 */
[----:B0-----:R-:W-:Y:S02]  /*16da0*/  VIADD R42, R42, 0x7f ;  /* 0x0000007f2a2a7836 */ /* 0x001fe40000000000 */
[----:B------:R-:W-:-:S03]  /*16db0*/  VIADD R134, R133, UR5 ;  /* 0x0000000585867c36 */ /* 0x000fc60008000000 */
[----:B------:R-:W-:-:S13]  /*16dc0*/  ISETP.GE.AND P0, PT, R42, 0x80, PT ;  /* 0x000000802a00780c */ /* 0x000fda0003f06270 */
[----:B--23--:R-:W-:Y:S05]  /*16dd0*/  @!P0 BRA `(.L_x_17) ;  /* 0x0000000000108947 */ /* 0x00cfea0003800000 */
[----:B------:R-:W-:-:S06]  /*16de0*/  USHF.L.U32 UR4, UR4, 0x1f, URZ ;  /* 0x0000001f04047899 */ /* 0x000fcc00080006ff */
[----:B------:R-:W-:-:S04]  /*16df0*/  IMAD.U32 R2, RZ, RZ, UR4 ;  /* 0x00000004ff027e24 */ /* 0x000fc8000f8e00ff */
[----:B------:R-:W0:Y:S02]  /*16e00*/  SYNCS.PHASECHK.TRANS64.TRYWAIT P0, [UR8], R2 ;  /* 0x00000002ff0075a7 */ /* 0x000e240008001108 */
[----:B0-----:R-:W-:Y:S05]  /*16e10*/  @!P0 BRA `(.L_x_18) ;  /* 0x0000004800ac8947 */ /* 0x001fea0003800000 */
.L_x_17:
[----:B------:R-:W2:Y:S01]  /*16e20*/  LDL.LU R3, [R1+0x588] ;  /* 0x0005880001037983 */ /* 0x000ea20000300800 */
[----:B------:R-:W-:Y:S01]  /*16e30*/  VIADD R141, R134, UR5 ;  /* 0x00000005868d7c36 */ /* 0x000fe20008000000 */
[----:B------:R-:W0:Y:S01]  /*16e40*/  LDCU UR4, c[0x0][0x39c] ;  /* 0x00007380ff0477ac */ /* 0x000e220008000800 */
[C---:B------:R-:W-:Y:S01]  /*16e50*/  VIADD R136, R0.reuse, 0x1 ;  /* 0x0000000100887836 */ /* 0x040fe20000000000 */
[----:B------:R-:W-:Y:S01]  /*16e60*/  BAR.SYNC.DEFER_BLOCKING 0x0 ;  /* 0x0000000000007b1d */ /* 0x000fe20000010000 */
[----:B------:R-:W-:Y:S02]  /*16e70*/  VIADD R142, R141, UR5 ;  /* 0x000000058d8e7c36 */ /* 0x000fe40008000000 */
[----:B------:R-:W-:Y:S02]  /*16e80*/  VIADD R2, R0, 0x2 ;  /* 0x0000000200027836 */ /* 0x000fe40000000000 */
[----:B------:R-:W-:Y:S02]  /*16e90*/  VIADD R135, R142, UR5 ;  /* 0x000000058e877c36 */ /* 0x000fe40008000000 */
[----:B------:R-:W-:-:S02]  /*16ea0*/  VIADD R139, R0, 0x3 ;  /* 0x00000003008b7836 */ /* 0x000fc40000000000 */
[----:B------:R-:W-:Y:S02]  /*16eb0*/  VIADD R137, R135, UR5 ;  /* 0x0000000587897c36 */ /* 0x000fe40008000000 */
[----:B------:R-:W-:Y:S02]  /*16ec0*/  VIADD R163, R0, 0x4 ;  /* 0x0000000400a37836 */ /* 0x000fe40000000000 */
[----:B------:R-:W-:Y:S01]  /*16ed0*/  VIADD R140, R137, UR5 ;  /* 0x00000005898c7c36 */ /* 0x000fe20008000000 */
[----:B------:R-:W1:Y:S02]  /*16ee0*/  @!P3 SYNCS.CCTL.IV [UR6+0xc000] ;  /* 0x00c00000ff00b9b1 */ /* 0x000e640008000006 */
[----:B-1----:R-:W-:Y:S06]  /*16ef0*/  BAR.SYNC.DEFER_BLOCKING 0x0 ;  /* 0x0000000000007b1d */ /* 0x002fec0000010000 */
[----:B------:R-:W1:Y:S01]  /*16f00*/  LDTM.x128 R4, tmem[UR7] ;  /* 0x00000007000479ee */ /* 0x000e6200083c0000 */
[----:B------:R-:W3:Y:S01]  /*16f10*/  LDCU UR7, c[0x0][0x39c] ;  /* 0x00007380ff0777ac */ /* 0x000ee20008000800 */
[----:B------:R-:W4:Y:S01]  /*16f20*/  @!P3 SYNCS.CCTL.IV [UR6+0xc008] ;  /* 0x00c00800ff00b9b1 */ /* 0x000f220008000006 */
[----:B------:R-:W-:Y:S01]  /*16f30*/  NOP ;  /* 0x0000000000007918 */ /* 0x000fe20000000000 */
[----:B------:R-:W5:Y:S01]  /*16f40*/  LDCU UR6, c[0x0][0x39c] ;  /* 0x00007380ff0677ac */ /* 0x000f620008000800 */
[----:B-1----:R-:W-:Y:S04]  /*16f50*/  STL [R1+0x608], R106 ;  /* 0x0006086a01007387 */ /* 0x002fe80000100800 */
[----:B------:R-:W-:Y:S04]  /*16f60*/  STL.64 [R1+0x600], R102 ;  /* 0x0006006601007387 */ /* 0x000fe80000100a00 */
[----:B------:R-:W-:Y:S04]  /*16f70*/  STL.64 [R1+0x5f8], R104 ;  /* 0x0005f86801007387 */ /* 0x000fe80000100a00 */
[----:B------:R1:W-:Y:S04]  /*16f80*/  STL [R1+0x5f0], R107 ;  /* 0x0005f06b01007387 */ /* 0x0003e80000100800 */
[----:B------:R-:W-:Y:S04]  /*16f90*/  STL.64 [R1+0x5e8], R108 ;  /* 0x0005e86c01007387 */ /* 0x000fe80000100a00 */
[----:B------:R0:W-:Y:S01]  /*16fa0*/  STL [R1+0x5e0], R130 ;  /* 0x0005e08201007387 */ /* 0x0001e20000100800 */
[----:B-1----:R-:W-:-:S03]  /*16fb0*/  F2FP.SATFINITE.E4M3.F32.PACK_AB_MERGE_C R107, R5, R4, RZ ;  /* 0x00000004056b723e */ /* 0x002fc600048070ff */
[----:B------:R1:W-:Y:S01]  /*16fc0*/  STL.64 [R1+0x5d8], R110 ;  /* 0x0005d86e01007387 */ /* 0x0003e20000100a00 */
[----:B------:R-:W-:-:S03]  /*16fd0*/  PRMT R106, R107, 0x9910, RZ ;  /* 0x000099106b6a7816 */ /* 0x000fc600000000ff */
[----:B------:R1:W-:Y:S01]  /*16fe0*/  STL.64 [R1+0x5d0], R112 ;  /* 0x0005d07001007387 */ /* 0x0003e20000100a00 */
[----:B0-----:R-:W-:-:S03]  /*16ff0*/  VIADD R130, R0, 0x5 ;  /* 0x0000000500827836 */ /* 0x001fc60000000000 */
[----:B------:R0:W-:Y:S04]  /*17000*/  STL.64 [R1+0x5c8], R114 ;  /* 0x0005c87201007387 */ /* 0x0001e80000100a00 */
[----:B------:R-:W-:Y:S04]  /*17010*/  STL.64 [R1+0x5c0], R116 ;  /* 0x0005c07401007387 */ /* 0x000fe80000100a00 */
[----:B------:R0:W-:Y:S04]  /*17020*/  STL.64 [R1+0x5b8], R118 ;  /* 0x0005b87601007387 */ /* 0x0001e80000100a00 */
[----:B------:R-:W-:Y:S04]  /*17030*/  STL.64 [R1+0x5b0], R120 ;  /* 0x0005b07801007387 */ /* 0x000fe80000100a00 */
[----:B------:R-:W-:Y:S04]  /*17040*/  STL.64 [R1+0x5a8], R122 ;  /* 0x0005a87a01007387 */ /* 0x000fe80000100a00 */
[----:B------:R0:W-:Y:S04]  /*17050*/  STL.64 [R1+0x5a0], R124 ;  /* 0x0005a07c01007387 */ /* 0x0001e80000100a00 */
[----:B------:R0:W-:Y:S04]  /*17060*/  STL.64 [R1+0x598], R126 ;  /* 0x0005987e01007387 */ /* 0x0001e80000100a00 */
[----:B------:R0:W-:Y:S04]  /*17070*/  STL.64 [R1+0x590], R128 ;  /* 0x0005908001007387 */ /* 0x0001e80000100a00 */
[----:B------:R0:W-:Y:S01]  /*17080*/  STL [R1+0x58c], R131 ;  /* 0x00058c8301007387 */ /* 0x0001e20000100800 */
[----:B------:R-:W-:-:S04]  /*17090*/  F2FP.SATFINITE.E4M3.F32.PACK_AB_MERGE_C R8, R9, R8, RZ ;  /* 0x000000080908723e */ /* 0x000fc800048070ff */
[----:B------:R-:W-:Y:S02]  /*170a0*/  PRMT R9, R8, 0x9910, RZ ;  /* 0x0000991008097816 */ /* 0x000fe400000000ff */
[----:B------:R-:W-:Y:S02]  /*170b0*/  F2FP.SATFINITE.E4M3.F32.PACK_AB_MERGE_C R10, R11, R10, RZ ;  /* 0x0000000a0b0a723e */ /* 0x000fe400048070ff */
[----:B------:R-:W-:Y:S02]  /*170c0*/  F2FP.SATFINITE.E4M3.F32.PACK_AB_MERGE_C R12, R13, R12, RZ ;  /* 0x0000000c0d0c723e */ /* 0x000fe400048070ff */
[----:B------:R-:W-:Y:S02]  /*170d0*/  F2FP.SATFINITE.E4M3.F32.PACK_AB_MERGE_C R14, R15, R14, RZ ;  /* 0x0000000e0f0e723e */ /* 0x000fe400048070ff */
[C---:B--2---:R-:W-:Y:S01]  /*170e0*/  ISETP.GE.AND P0, PT, R3.reuse, UR22, PT ;  /* 0x0000001603007c0c */ /* 0x044fe2000bf06270 */
[----:B------:R-:W-:-:S03]  /*170f0*/  IMAD R3, R3, UR9, RZ ;  /* 0x0000000903037c24 */ /* 0x000fc6000f8e02ff */
[----:B------:R-:W-:Y:S01]  /*17100*/  ISETP.LT.AND P2, PT, R136, UR23, !P0 ;  /* 0x0000001788007c0c */ /* 0x000fe2000c741270 */
[----:B------:R-:W-:Y:S01]  /*17110*/  VIADD R136, R140, UR5 ;  /* 0x000000058c887c36 */ /* 0x000fe20008000000 */
[----:B------:R-:W-:Y:S02]  /*17120*/  ISETP.LT.AND P4, PT, R2, UR23, !P0 ;  /* 0x0000001702007c0c */ /* 0x000fe4000c781270 */
[----:B------:R-:W-:Y:S01]  /*17130*/  IADD3 R2, P5, PT, R3, UR20, RZ ;  /* 0x0000001403027c10 */ /* 0x000fe2000ffbe0ff */
[----:B------:R-:W-:Y:S01]  /*17140*/  VIADD R138, R136, UR5 ;  /* 0x00000005888a7c36 */ /* 0x000fe20008000000 */
[----:B------:R-:W-:Y:S02]  /*17150*/  ISETP.LT.AND P1, PT, R139, UR23, !P0 ;  /* 0x000000178b007c0c */ /* 0x000fe4000c721270 */
[----:B------:R-:W-:Y:S01]  /*17160*/  LEA.HI.X.SX32 R3, R3, UR21, 0x1, P5 ;  /* 0x0000001503037c11 */ /* 0x000fe2000a8f0eff */
[----:B------:R-:W-:Y:S01]  /*17170*/  VIADD R139, R138, UR5 ;  /* 0x000000058a8b7c36 */ /* 0x000fe20008000000 */
[----:B------:R-:W-:-:S02]  /*17180*/  IADD3 R102, P5, PT, R132, R2, RZ ;  /* 0x0000000284667210 */ /* 0x000fc40007fbe0ff */
[-C--:B------:R-:W-:Y:S01]  /*17190*/  IADD3 R104, P6, PT, R133, R2.reuse, RZ ;  /* 0x0000000285687210 */ /* 0x080fe20007fde0ff */
[----:B------:R-:W-:Y:S01]  /*171a0*/  VIADD R4, R139, UR5 ;  /* 0x000000058b047c36 */ /* 0x000fe20008000000 */
[-C--:B------:R-:W-:Y:S02]  /*171b0*/  LEA.HI.X.SX32 R103, R132, R3.reuse, 0x1, P5 ;  /* 0x0000000384677211 */ /* 0x080fe400028f0eff */
[-C--:B------:R-:W-:Y:S01]  /*171c0*/  IADD3 R108, P5, PT, R134, R2.reuse, RZ ;  /* 0x00000002866c7210 */ /* 0x080fe20007fbe0ff */
[----:B------:R-:W-:Y:S01]  /*171d0*/  VIADD R132, R4, UR5 ;  /* 0x0000000504847c36 */ /* 0x000fe20008000000 */
[-C--:B------:R-:W-:Y:S02]  /*171e0*/  LEA.HI.X.SX32 R105, R133, R3.reuse, 0x1, P6 ;  /* 0x0000000385697211 */ /* 0x080fe400030f0eff */
[----:B------:R-:W-:Y:S01]  /*171f0*/  LEA.HI.X.SX32 R109, R134, R3, 0x1, P5 ;  /* 0x00000003866d7211 */ /* 0x000fe200028f0eff */
[----:B------:R-:W-:Y:S01]  /*17200*/  VIADD R134, R132, UR5 ;  /* 0x0000000584867c36 */ /* 0x000fe20008000000 */
[----:B-1----:R-:W-:-:S02]  /*17210*/  IADD3 R110, P6, PT, R141, R2, RZ ;  /* 0x000000028d6e7210 */ /* 0x002fc40007fde0ff */
[-C--:B------:R-:W-:Y:S01]  /*17220*/  IADD3 R112, P5, PT, R142, R2.reuse, RZ ;  /* 0x000000028e707210 */ /* 0x080fe20007fbe0ff */
[----:B------:R-:W-:Y:S01]  /*17230*/  VIADD R5, R134, UR5 ;  /* 0x0000000586057c36 */ /* 0x000fe20008000000 */
[-C--:B0-----:R-:W-:Y:S02]  /*17240*/  IADD3 R114, P3, PT, R135, R2.reuse, RZ ;  /* 0x0000000287727210 */ /* 0x081fe40007f7e0ff */
[-C--:B------:R-:W-:Y:S01]  /*17250*/  LEA.HI.X.SX32 R111, R141, R3.reuse, 0x1, P6 ;  /* 0x000000038d6f7211 */ /* 0x080fe200030f0eff */
[----:B------:R-:W-:Y:S01]  /*17260*/  VIADD R133, R5, UR5 ;  /* 0x0000000505857c36 */ /* 0x000fe20008000000 */
[----:B------:R-:W-:Y:S02]  /*17270*/  LEA.HI.X.SX32 R113, R142, R3, 0x1, P5 ;  /* 0x000000038e717211 */ /* 0x000fe400028f0eff */
[-C--:B------:R-:W-:Y:S02]  /*17280*/  IADD3 R118, P6, PT, R140, R2.reuse, RZ ;  /* 0x000000028c767210 */ /* 0x080fe40007fde0ff */
[----:B------:R-:W-:-:S02]  /*17290*/  IADD3 R116, P5, PT, R137, R2, RZ ;  /* 0x0000000289747210 */ /* 0x000fc40007fbe0ff */
[-C--:B------:R-:W-:Y:S01]  /*172a0*/  LEA.HI.X.SX32 R115, R135, R3.reuse, 0x1, P3 ;  /* 0x0000000387737211 */ /* 0x080fe200018f0eff */
[----:B------:R-:W-:Y:S01]  /*172b0*/  VIADD R135, R133, UR5 ;  /* 0x0000000585877c36 */ /* 0x000fe20008000000 */
[-C--:B------:R-:W-:Y:S02]  /*172c0*/  LEA.HI.X.SX32 R119, R140, R3.reuse, 0x1, P6 ;  /* 0x000000038c777211 */ /* 0x080fe400030f0eff */
[-C--:B------:R-:W-:Y:S01]  /*172d0*/  LEA.HI.X.SX32 R117, R137, R3.reuse, 0x1, P5 ;  /* 0x0000000389757211 */ /* 0x080fe200028f0eff */
[----:B------:R-:W-:Y:S01]  /*172e0*/  VIADD R137, R135, UR5 ;  /* 0x0000000587897c36 */ /* 0x000fe20008000000 */
[CC--:B------:R-:W-:Y:S02]  /*172f0*/  IADD3 R124, P6, PT, R139.reuse, R2.reuse, RZ ;  /* 0x000000028b7c7210 */ /* 0x0c0fe40007fde0ff */
[-C--:B------:R-:W-:Y:S02]  /*17300*/  IADD3 R120, P3, PT, R136, R2.reuse, RZ ;  /* 0x0000000288787210 */ /* 0x080fe40007f7e0ff */
[----:B------:R-:W-:Y:S01]  /*17310*/  LEA.HI.X.SX32 R125, R139, R3, 0x1, P6 ;  /* 0x000000038b7d7211 */ /* 0x000fe200030f0eff */
[----:B------:R-:W-:Y:S01]  /*17320*/  VIADD R139, R137, UR5 ;  /* 0x00000005898b7c36 */ /* 0x000fe20008000000 */
[----:B------:R-:W-:-:S02]  /*17330*/  IADD3 R122, P5, PT, R138, R2, RZ ;  /* 0x000000028a7a7210 */ /* 0x000fc40007fbe0ff */
[-C--:B------:R-:W-:Y:S01]  /*17340*/  LEA.HI.X.SX32 R121, R136, R3.reuse, 0x1, P3 ;  /* 0x0000000388797211 */ /* 0x080fe200018f0eff */
[----:B------:R-:W-:Y:S01]  /*17350*/  VIADD R141, R139, UR5 ;  /* 0x000000058b8d7c36 */ /* 0x000fe20008000000 */
[-C--:B------:R-:W-:Y:S02]  /*17360*/  IADD3 R126, P3, PT, R4, R2.reuse, RZ ;  /* 0x00000002047e7210 */ /* 0x080fe40007f7e0ff */
[-C--:B------:R-:W-:Y:S01]  /*17370*/  LEA.HI.X.SX32 R123, R138, R3.reuse, 0x1, P5 ;  /* 0x000000038a7b7211 */ /* 0x080fe200028f0eff */
[----:B------:R-:W-:Y:S01]  /*17380*/  VIADD R143, R141, UR5 ;  /* 0x000000058d8f7c36 */ /* 0x000fe20008000000 */
[-C--:B------:R-:W-:Y:S02]  /*17390*/  IADD3 R128, P5, PT, R132, R2.reuse, RZ ;  /* 0x0000000284807210 */ /* 0x080fe40007fbe0ff */
[----:B------:R-:W-:Y:S01]  /*173a0*/  LEA.HI.X.SX32 R127, R4, R3, 0x1, P3 ;  /* 0x00000003047f7211 */ /* 0x000fe200018f0eff */
[----:B------:R-:W-:Y:S01]  /*173b0*/  VIADD R145, R143, UR5 ;  /* 0x000000058f917c36 */ /* 0x000fe20008000000 */
[----:B------:R-:W-:-:S02]  /*173c0*/  IADD3 R4, P3, PT, R5, R2, RZ ;  /* 0x0000000205047210 */ /* 0x000fc40007f7e0ff */
[-C--:B------:R-:W-:Y:S01]  /*173d0*/  LEA.HI.X.SX32 R129, R132, R3.reuse, 0x1, P5 ;  /* 0x0000000384817211 */ /* 0x080fe200028f0eff */
[----:B------:R-:W-:Y:S01]  /*173e0*/  VIADD R147, R145, UR5 ;  /* 0x0000000591937c36 */ /* 0x000fe20008000000 */
[CC--:B------:R-:W-:Y:S02]  /*173f0*/  IADD3 R164, P6, PT, R134.reuse, R2.reuse, RZ ;  /* 0x0000000286a47210 */ /* 0x0c0fe40007fde0ff */
[-C--:B------:R-:W-:Y:S01]  /*17400*/  IADD3 R132, P5, PT, R133, R2.reuse, RZ ;  /* 0x0000000285847210 */ /* 0x080fe20007fbe0ff */
[----:B------:R-:W-:Y:S01]  /*17410*/  VIADD R149, R147, UR5 ;  /* 0x0000000593957c36 */ /* 0x000fe20008000000 */
[-C--:B------:R-:W-:Y:S02]  /*17420*/  LEA.HI.X.SX32 R5, R5, R3.reuse, 0x1, P3 ;  /* 0x0000000305057211 */ /* 0x080fe400018f0eff */
[----:B------:R-:W-:Y:S01]  /*17430*/  IADD3 R136, P3, PT, R137, R2, RZ ;  /* 0x0000000289887210 */ /* 0x000fe20007f7e0ff */
[----:B------:R-:W-:Y:S01]  /*17440*/  VIADD R151, R149, UR5 ;  /* 0x0000000595977c36 */ /* 0x000fe20008000000 */
[----:B------:R-:W-:-:S02]  /*17450*/  LEA.HI.X.SX32 R165, R134, R3, 0x1, P6 ;  /* 0x0000000386a57211 */ /* 0x000fc400030f0eff */
[-C--:B------:R-:W-:Y:S01]  /*17460*/  LEA.HI.X.SX32 R133, R133, R3.reuse, 0x1, P5 ;  /* 0x0000000385857211 */ /* 0x080fe200028f0eff */
[----:B------:R-:W-:Y:S01]  /*17470*/  VIADD R153, R151, UR5 ;  /* 0x0000000597997c36 */ /* 0x000fe20008000000 */
[-C--:B------:R-:W-:Y:S02]  /*17480*/  IADD3 R134, P6, PT, R135, R2.reuse, RZ ;  /* 0x0000000287867210 */ /* 0x080fe40007fde0ff */
        /* <DEDUP_REMOVED lines=15> */
[-C--:B------:R-:W-:Y:S02]  /*17580*/  LEA.HI.X.SX32 R145, R145, R3.reuse, 0x1, P5 ;  /* 0x0000000391917211 */ /* 0x080fe400028f0eff */
[-C--:B------:R-:W-:Y:S02]  /*17590*/  IADD3 R146, P6, PT, R147, R2.reuse, RZ ;  /* 0x0000000293927210 */ /* 0x080fe40007fde0ff */
[-C--:B------:R-:W-:Y:S02]  /*175a0*/  IADD3 R150, P5, PT, R151, R2.reuse, RZ ;  /* 0x0000000297967210 */ /* 0x080fe40007fbe0ff */
[-C--:B------:R-:W-:Y:S02]  /*175b0*/  LEA.HI.X.SX32 R149, R149, R3.reuse, 0x1, P3 ;  /* 0x0000000395957211 */ /* 0x080fe400018f0eff */
[----:B------:R-:W-:Y:S02]  /*175c0*/  IADD3 R154, P3, PT, R155, R2, RZ ;  /* 0x000000029b9a7210 */ /* 0x000fe40007f7e0ff */
        /* <DEDUP_REMOVED lines=8> */
[----:B------:R-:W-:Y:S02]  /*17650*/  ISETP.LT.AND P6, PT, R0, UR23, !P0 ;  /* 0x0000001700007c0c */ /* 0x000fe4000c7c1270 */
[-C--:B------:R-:W-:Y:S02]  /*17660*/  IADD3 R160, P5, PT, R161, R2.reuse, RZ ;  /* 0x00000002a1a07210 */ /* 0x080fe40007fbe0ff */
[-C--:B------:R-:W-:Y:S02]  /*17670*/  LEA.HI.X.SX32 R159, R159, R3.reuse, 0x1, P3 ;  /* 0x000000039f9f7211 */ /* 0x080fe400018f0eff */
[----:B------:R-:W-:Y:S02]  /*17680*/  IADD3 R162, P3, PT, R131, R2, RZ ;  /* 0x0000000283a27210 */ /* 0x000fe40007f7e0ff */
[----:B------:R-:W-:-:S02]  /*17690*/  LEA.HI.X.SX32 R161, R161, R3, 0x1, P5 ;  /* 0x00000003a1a17211 */ /* 0x000fc400028f0eff */
[----:B------:R-:W-:Y:S02]  /*176a0*/  ISETP.LT.AND P5, PT, R163, UR23, !P0 ;  /* 0x00000017a3007c0c */ /* 0x000fe4000c7a1270 */
[----:B------:R-:W-:Y:S02]  /*176b0*/  LEA.HI.X.SX32 R163, R131, R3, 0x1, P3 ;  /* 0x0000000383a37211 */ /* 0x000fe400018f0eff */
[----:B------:R-:W-:Y:S02]  /*176c0*/  ISETP.LT.AND P3, PT, R130, UR23, !P0 ;  /* 0x0000001782007c0c */ /* 0x000fe4000c761270 */
[----:B------:R-:W-:Y:S01]  /*176d0*/  F2FP.SATFINITE.E4M3.F32.PACK_AB_MERGE_C R130, R7, R6, RZ ;  /* 0x000000060782723e */ /* 0x000fe200048070ff */
[----:B------:R-:W-:Y:S02]  /*176e0*/  VIADD R6, R0, 0x6 ;  /* 0x0000000600067836 */ /* 0x000fe40000000000 */
[----:B------:R-:W-:Y:S01]  /*176f0*/  IMAD.MOV.U32 R7, RZ, RZ, R106 ;  /* 0x000000ffff077224 */ /* 0x000fe200078e006a */
[----:B------:R0:W-:Y:S02]  /*17700*/  @P6 STG.E.U8 desc[UR14][R102.64], R107 ;  /* 0x0000006b66006986 */ /* 0x0001e4000c10110e */
[----:B------:R-:W-:Y:S01]  /*17710*/  ISETP.LT.AND P6, PT, R6, UR23, !P0 ;  /* 0x0000001706007c0c */ /* 0x000fe2000c7c1270 */
[----:B------:R-:W-:Y:S01]  /*17720*/  VIADD R6, R0, 0x7 ;  /* 0x0000000700067836 */ /* 0x000fe20000000000 */
[----:B------:R-:W-:-:S02]  /*17730*/  SHF.R.S32.HI R7, RZ, 0x8, R7 ;  /* 0x00000008ff077819 */ /* 0x000fc40000011407 */
[----:B------:R-:W-:Y:S02]  /*17740*/  F2FP.SATFINITE.E4M3.F32.PACK_AB_MERGE_C R16, R17, R16, RZ ;  /* 0x000000101110723e */ /* 0x000fe400048070ff */
[----:B------:R-:W-:Y:S01]  /*17750*/  F2FP.SATFINITE.E4M3.F32.PACK_AB_MERGE_C R19, R19, R18, RZ ;  /* 0x000000121313723e */ /* 0x000fe200048070ff */
[----:B------:R1:W-:Y:S01]  /*17760*/  @P2 STG.E.U8 desc[UR14][R104.64], R7 ;  /* 0x0000000768002986 */ /* 0x0003e2000c10110e */
[----:B0-----:R-:W-:Y:S02]  /*17770*/  PRMT R107, R130, 0x9910, RZ ;  /* 0x00009910826b7816 */ /* 0x001fe400000000ff */
[----:B------:R-:W-:Y:S02]  /*17780*/  F2FP.SATFINITE.E4M3.F32.PACK_AB_MERGE_C R21, R21, R20, RZ ;  /* 0x000000141515723e */ /* 0x000fe400048070ff */
[----:B------:R-:W-:Y:S02]  /*17790*/  F2FP.SATFINITE.E4M3.F32.PACK_AB_MERGE_C R23, R23, R22, RZ ;  /* 0x000000161717723e */ /* 0x000fe400048070ff */
[----:B------:R-:W-:-:S02]  /*177a0*/  F2FP.SATFINITE.E4M3.F32.PACK_AB_MERGE_C R25, R25, R24, RZ ;  /* 0x000000181919723e */ /* 0x000fc400048070ff */
[----:B------:R-:W-:Y:S01]  /*177b0*/  F2FP.SATFINITE.E4M3.F32.PACK_AB_MERGE_C R27, R27, R26, RZ ;  /* 0x0000001a1b1b723e */ /* 0x000fe200048070ff */
[----:B-1----:R-:W-:Y:S01]  /*177c0*/  IMAD.MOV.U32 R7, RZ, RZ, R107 ;  /* 0x000000ffff077224 */ /* 0x002fe200078e006b */
[----:B------:R-:W-:Y:S01]  /*177d0*/  ISETP.LT.AND P2, PT, R6, UR23, !P0 ;  /* 0x0000001706007c0c */ /* 0x000fe2000c741270 */
[----:B------:R-:W-:Y:S01]  /*177e0*/  VIADD R6, R0, 0x8 ;  /* 0x0000000800067836 */ /* 0x000fe20000000000 */
[----:B------:R-:W-:Y:S02]  /*177f0*/  @P4 STG.E.U8 desc[UR14][R108.64], R130 ;  /* 0x000000826c004986 */ /* 0x000fe4000c10110e */
[----:B------:R-:W-:Y:S02]  /*17800*/  SHF.R.S32.HI R7, RZ, 0x8, R7 ;  /* 0x00000008ff077819 */ /* 0x000fe40000011407 */
[----:B------:R-:W-:Y:S01]  /*17810*/  ISETP.LT.AND P4, PT, R6, UR23, !P0 ;  /* 0x0000001706007c0c */ /* 0x000fe2000c781270 */
[----:B------:R-:W-:Y:S01]  /*17820*/  VIADD R6, R0, 0x9 ;  /* 0x0000000900067836 */ /* 0x000fe20000000000 */
[----:B------:R-:W-:Y:S01]  /*17830*/  F2FP.SATFINITE.E4M3.F32.PACK_AB_MERGE_C R29, R29, R28, RZ ;  /* 0x0000001c1d1d723e */ /* 0x000fe200048070ff */
[----:B------:R0:W-:Y:S03]  /*17840*/  @P1 STG.E.U8 desc[UR14][R110.64], R7 ;  /* 0x000000076e001986 */ /* 0x0001e6000c10110e */
[----:B------:R-:W-:Y:S01]  /*17850*/  ISETP.LT.AND P1, PT, R6, UR23, !P0 ;  /* 0x0000001706007c0c */ /* 0x000fe2000c721270 */
[----:B------:R-:W-:Y:S01]  /*17860*/  VIADD R6, R0, 0xa ;  /* 0x0000000a00067836 */ /* 0x000fe20000000000 */
[----:B------:R1:W-:Y:S01]  /*17870*/  @P5 STG.E.U8 desc[UR14][R112.64], R8 ;  /* 0x0000000870005986 */ /* 0x0003e2000c10110e */
[----:B------:R-:W-:-:S02]  /*17880*/  F2FP.SATFINITE.E4M3.F32.PACK_AB_MERGE_C R31, R31, R30, RZ ;  /* 0x0000001e1f1f723e */ /* 0x000fc400048070ff */
[----:B------:R-:W-:Y:S02]  /*17890*/  F2FP.SATFINITE.E4M3.F32.PACK_AB_MERGE_C R33, R33, R32, RZ ;  /* 0x000000202121723e */ /* 0x000fe400048070ff */
[----:B------:R-:W-:Y:S02]  /*178a0*/  F2FP.SATFINITE.E4M3.F32.PACK_AB_MERGE_C R35, R35, R34, RZ ;  /* 0x000000222323723e */ /* 0x000fe400048070ff */
[----:B------:R-:W-:Y:S01]  /*178b0*/  F2FP.SATFINITE.E4M3.F32.PACK_AB_MERGE_C R37, R37, R36, RZ ;  /* 0x000000242525723e */ /* 0x000fe200048070ff */
[----:B0-----:R-:W-:Y:S01]  /*178c0*/  IMAD.MOV.U32 R7, RZ, RZ, R9 ;  /* 0x000000ffff077224 */ /* 0x001fe200078e0009 */
[----:B------:R-:W-:Y:S01]  /*178d0*/  ISETP.LT.AND P5, PT, R6, UR23, !P0 ;  /* 0x0000001706007c0c */ /* 0x000fe2000c7a1270 */
[C---:B------:R-:W-:Y:S01]  /*178e0*/  VIADD R6, R0.reuse, 0xb ;  /* 0x0000000b00067836 */ /* 0x040fe20000000000 */
[----:B------:R-:W-:Y:S01]  /*178f0*/  F2FP.SATFINITE.E4M3.F32.PACK_AB_MERGE_C R39, R39, R38, RZ ;  /* 0x000000262727723e */ /* 0x000fe200048070ff */
[----:B------:R-:W-:Y:S01]  /*17900*/  VIADD R13, R0, 0x25 ;  /* 0x00000025000d7836 */ /* 0x000fe20000000000 */
[----:B------:R-:W-:Y:S01]  /*17910*/  SHF.R.S32.HI R7, RZ, 0x8, R7 ;  /* 0x00000008ff077819 */ /* 0x000fe20000011407 */
[----:B------:R-:W2:Y:S01]  /*17920*/  LDL.LU R106, [R1+0x608] ;  /* 0x00060800016a7983 */ /* 0x000ea20000300800 */
[----:B-1----:R-:W-:-:S03]  /*17930*/  PRMT R8, R10, 0x9910, RZ ;  /* 0x000099100a087816 */ /* 0x002fc600000000ff */
[----:B------:R0:W-:Y:S01]  /*17940*/  @P3 STG.E.U8 desc[UR14][R114.64], R7 ;  /* 0x0000000772003986 */ /* 0x0001e2000c10110e */
[----:B------:R-:W-:Y:S01]  /*17950*/  ISETP.LT.AND P3, PT, R6, UR23, !P0 ;  /* 0x0000001706007c0c */ /* 0x000fe2000c761270 */
[----:B------:R-:W-:Y:S02]  /*17960*/  VIADD R6, R0, 0xc ;  /* 0x0000000c00067836 */ /* 0x000fe40000000000 */
[----:B------:R-:W-:Y:S03]  /*17970*/  @P6 STG.E.U8 desc[UR14][R116.64], R10 ;  /* 0x0000000a74006986 */ /* 0x000fe6000c10110e */
[----:B------:R-:W-:Y:S01]  /*17980*/  ISETP.LT.AND P6, PT, R6, UR23, !P0 ;  /* 0x0000001706007c0c */ /* 0x000fe2000c7c1270 */
[----:B------:R-:W2:Y:S01]  /*17990*/  LDL.LU.64 R102, [R1+0x600] ;  /* 0x0006000001667983 */ /* 0x000ea20000300a00 */
[----:B0-----:R-:W-:Y:S01]  /*179a0*/  IMAD.MOV.U32 R7, RZ, RZ, R8 ;  /* 0x000000ffff077224 */ /* 0x001fe200078e0008 */
[----:B------:R-:W-:Y:S01]  /*179b0*/  PRMT R8, R12, 0x9910, RZ ;  /* 0x000099100c087816 */ /* 0x000fe200000000ff */
[----:B------:R-:W-:Y:S01]  /*179c0*/  VIADD R6, R0, 0xd ;  /* 0x0000000d00067836 */ /* 0x000fe20000000000 */
[----:B------:R-:W-:Y:S01]  /*179d0*/  PRMT R9, R16, 0x9910, RZ ;  /* 0x0000991010097816 */ /* 0x000fe200000000ff */
[----:B------:R-:W2:Y:S01]  /*179e0*/  LDL.LU.64 R104, [R1+0x5f8] ;  /* 0x0005f80001687983 */ /* 0x000ea20000300a00 */
[----:B------:R-:W-:-:S02]  /*179f0*/  SHF.R.S32.HI R7, RZ, 0x8, R7 ;  /* 0x00000008ff077819 */ /* 0x000fc40000011407 */
[----:B------:R-:W-:Y:S01]  /*17a00*/  PRMT R11, R35, 0x9910, RZ ;  /* 0x00009910230b7816 */ /* 0x000fe200000000ff */
[----:B------:R-:W2:Y:S04]  /*17a10*/  LDL.LU R107, [R1+0x5f0] ;  /* 0x0005f000016b7983 */ /* 0x000ea80000300800 */
[----:B------:R0:W-:Y:S01]  /*17a20*/  @P2 STG.E.U8 desc[UR14][R118.64], R7 ;  /* 0x0000000776002986 */ /* 0x0001e2000c10110e */
[----:B------:R-:W-:Y:S01]  /*17a30*/  ISETP.LT.AND P2, PT, R6, UR23, !P0 ;  /* 0x0000001706007c0c */ /* 0x000fe2000c741270 */
[----:B------:R-:W-:Y:S02]  /*17a40*/  VIADD R6, R0, 0xe ;  /* 0x0000000e00067836 */ /* 0x000fe40000000000 */
[----:B------:R-:W-:Y:S03]  /*17a50*/  @P4 STG.E.U8 desc[UR14][R120.64], R12 ;  /* 0x0000000c78004986 */ /* 0x000fe6000c10110e */
[----:B------:R-:W-:Y:S01]  /*17a60*/  ISETP.LT.AND P4, PT, R6, UR23, !P0 ;  /* 0x0000001706007c0c */ /* 0x000fe2000c781270 */
[----:B------:R-:W2:Y:S01]  /*17a70*/  LDL.LU.64 R108, [R1+0x5e8] ;  /* 0x0005e800016c7983 */ /* 0x000ea20000300a00 */
[----:B0-----:R-:W-:Y:S01]  /*17a80*/  IMAD.MOV.U32 R7, RZ, RZ, R8 ;  /* 0x000000ffff077224 */ /* 0x001fe200078e0008 */
[----:B------:R-:W-:Y:S01]  /*17a90*/  SHF.R.S32.HI R11, RZ, 0x8, R11 ;  /* 0x00000008ff0b7819 */ /* 0x000fe2000001140b */
[----:B------:R-:W-:Y:S01]  /*17aa0*/  VIADD R6, R0, 0xf ;  /* 0x0000000f00067836 */ /* 0x000fe20000000000 */
[----:B------:R-:W-:Y:S01]  /*17ab0*/  F2FP.SATFINITE.E4M3.F32.PACK_AB_MERGE_C R41, R41, R40, RZ ;  /* 0x000000282929723e */ /* 0x000fe200048070ff */
[----:B------:R-:W2:Y:S01]  /*17ac0*/  LDL.LU R130, [R1+0x5e0] ;  /* 0x0005e00001827983 */ /* 0x000ea20000300800 */
[----:B------:R-:W-:-:S02]  /*17ad0*/  SHF.R.S32.HI R7, RZ, 0x8, R7 ;  /* 0x00000008ff077819 */ /* 0x000fc40000011407 */
[----:B------:R-:W-:Y:S01]  /*17ae0*/  PRMT R8, R14, 0x9910, RZ ;  /* 0x000099100e087816 */ /* 0x000fe200000000ff */
[----:B------:R-:W2:Y:S04]  /*17af0*/  LDL.LU.64 R110, [R1+0x5d8] ;  /* 0x0005d800016e7983 */ /* 0x000ea80000300a00 */
[----:B------:R0:W-:Y:S01]  /*17b00*/  @P1 STG.E.U8 desc[UR14][R122.64], R7 ;  /* 0x000000077a001986 */ /* 0x0001e2000c10110e */
[----:B------:R-:W-:Y:S01]  /*17b10*/  ISETP.LT.AND P1, PT, R6, UR23, !P0 ;  /* 0x0000001706007c0c */ /* 0x000fe2000c721270 */
[----:B------:R-:W-:Y:S02]  /*17b20*/  VIADD R6, R0, 0x10 ;  /* 0x0000001000067836 */ /* 0x000fe40000000000 */
[----:B------:R-:W-:Y:S03]  /*17b30*/  @P5 STG.E.U8 desc[UR14][R124.64], R14 ;  /* 0x0000000e7c005986 */ /* 0x000fe6000c10110e */
[----:B------:R-:W-:Y:S01]  /*17b40*/  ISETP.LT.AND P5, PT, R6, UR23, !P0 ;  /* 0x0000001706007c0c */ /* 0x000fe2000c7a1270 */
[----:B------:R-:W2:Y:S01]  /*17b50*/  LDL.LU.64 R112, [R1+0x5d0] ;  /* 0x0005d00001707983 */ /* 0x000ea20000300a00 */
[----:B------:R-:W-:Y:S01]  /*17b60*/  SHF.R.S32.HI R6, RZ, 0x8, R8 ;  /* 0x00000008ff067819 */ /* 0x000fe20000011408 */
[----:B0-----:R-:W-:Y:S01]  /*17b70*/  VIADD R7, R0, 0x11 ;  /* 0x0000001100077836 */ /* 0x001fe20000000000 */
[----:B------:R-:W-:-:S03]  /*17b80*/  PRMT R12, R37, 0x9910, RZ ;  /* 0x00009910250c7816 */ /* 0x000fc600000000ff */
[----:B------:R0:W-:Y:S01]  /*17b90*/  @P3 STG.E.U8 desc[UR14][R126.64], R6 ;  /* 0x000000067e003986 */ /* 0x0001e2000c10110e */
[----:B------:R-:W-:Y:S01]  /*17ba0*/  VIADD R8, R0, 0x12 ;  /* 0x0000001200087836 */ /* 0x000fe20000000000 */
[----:B------:R-:W-:Y:S01]  /*17bb0*/  ISETP.LT.AND P3, PT, R7, UR23, !P0 ;  /* 0x0000001707007c0c */ /* 0x000fe2000c761270 */
[----:B------:R-:W-:Y:S01]  /*17bc0*/  IMAD.MOV.U32 R7, RZ, RZ, R9 ;  /* 0x000000ffff077224 */ /* 0x000fe200078e0009 */
[----:B------:R-:W-:Y:S02]  /*17bd0*/  @P6 STG.E.U8 desc[UR14][R128.64], R16 ;  /* 0x0000001080006986 */ /* 0x000fe4000c10110e */
[----:B------:R-:W-:Y:S01]  /*17be0*/  ISETP.LT.AND P6, PT, R8, UR4, !P0 ;  /* 0x0000000408007c0c */ /* 0x000fe2000c7c1270 */
[----:B------:R-:W1:Y:S01]  /*17bf0*/  LDCU UR4, c[0x0][0x39c] ;  /* 0x00007380ff0477ac */ /* 0x000e620008000800 */
[----:B------:R-:W-:Y:S02]  /*17c00*/  SHF.R.S32.HI R7, RZ, 0x8, R7 ;  /* 0x00000008ff077819 */ /* 0x000fe40000011407 */
[----:B------:R-:W-:Y:S01]  /*17c10*/  F2FP.SATFINITE.E4M3.F32.PACK_AB_MERGE_C R43, R43, R42, RZ ;  /* 0x0000002a2b2b723e */ /* 0x000fe200048070ff */
[----:B0-----:R-:W-:Y:S01]  /*17c20*/  VIADD R6, R0, 0x13 ;  /* 0x0000001300067836 */ /* 0x001fe20000000000 */
[----:B------:R-:W-:Y:S01]  /*17c30*/  F2FP.SATFINITE.E4M3.F32.PACK_AB_MERGE_C R45, R45, R44, RZ ;  /* 0x0000002c2d2d723e */ /* 0x000fe200048070ff */
[----:B------:R0:W-:Y:S01]  /*17c40*/  @P2 STG.E.U8 desc[UR14][R164.64], R7 ;  /* 0x00000007a4002986 */ /* 0x0001e2000c10110e */
[----:B------:R-:W-:-:S02]  /*17c50*/  PRMT R9, R19, 0x9910, RZ ;  /* 0x0000991013097816 */ /* 0x000fc400000000ff */
[----:B-----5:R-:W-:Y:S01]  /*17c60*/  ISETP.LT.AND P2, PT, R6, UR6, !P0 ;  /* 0x0000000606007c0c */ /* 0x020fe2000c741270 */
[----:B------:R-:W5:Y:S01]  /*17c70*/  LDCU UR6, c[0x0][0x39c] ;  /* 0x00007380ff0677ac */ /* 0x000f620008000800 */
[----:B------:R-:W-:Y:S01]  /*17c80*/  VIADD R6, R0, 0x14 ;  /* 0x0000001400067836 */ /* 0x000fe20000000000 */
[----:B------:R4:W-:Y:S01]  /*17c90*/  @P4 STG.E.U8 desc[UR14][R4.64], R19 ;  /* 0x0000001304004986 */ /* 0x0009e2000c10110e */
[----:B------:R-:W-:-:S03]  /*17ca0*/  SHF.R.S32.HI R9, RZ, 0x8, R9 ;  /* 0x00000008ff097819 */ /* 0x000fc60000011409 */
[----:B---3--:R-:W-:Y:S01]  /*17cb0*/  ISETP.LT.AND P4, PT, R6, UR7, !P0 ;  /* 0x0000000706007c0c */ /* 0x008fe2000c781270 */
[----:B------:R-:W3:Y:S01]  /*17cc0*/  LDCU UR7, c[0x0][0x39c] ;  /* 0x00007380ff0777ac */ /* 0x000ee20008000800 */
[----:B------:R-:W-:Y:S01]  /*17cd0*/  VIADD R6, R0, 0x15 ;  /* 0x0000001500067836 */ /* 0x000fe20000000000 */
[----:B0-----:R-:W-:Y:S01]  /*17ce0*/  PRMT R7, R21, 0x9910, RZ ;  /* 0x0000991015077816 */ /* 0x001fe200000000ff */
[----:B------:R-:W-:Y:S03]  /*17cf0*/  @P1 STG.E.U8 desc[UR14][R132.64], R9 ;  /* 0x0000000984001986 */ /* 0x000fe6000c10110e */
[----:B-1----:R-:W-:Y:S01]  /*17d00*/  ISETP.LT.AND P1, PT, R6, UR4, !P0 ;  /* 0x0000000406007c0c */ /* 0x002fe2000c721270 */
[----:B------:R-:W0:Y:S01]  /*17d10*/  LDCU UR4, c[0x0][0x39c] ;  /* 0x00007380ff0477ac */ /* 0x000e220008000800 */
[C---:B------:R-:W-:Y:S01]  /*17d20*/  VIADD R6, R0.reuse, 0x16 ;  /* 0x0000001600067836 */ /* 0x040fe20000000000 */
[----:B------:R-:W-:Y:S01]  /*17d30*/  F2FP.SATFINITE.E4M3.F32.PACK_AB_MERGE_C R47, R47, R46, RZ ;  /* 0x0000002e2f2f723e */ /* 0x000fe200048070ff */
[----:B----4-:R-:W-:Y:S01]  /*17d40*/  IMAD.MOV.U32 R5, RZ, RZ, R7 ;  /* 0x000000ffff057224 */ /* 0x010fe200078e0007 */
[----:B------:R-:W-:Y:S01]  /*17d50*/  @P5 STG.E.U8 desc[UR14][R134.64], R21 ;  /* 0x0000001586005986 */ /* 0x000fe2000c10110e */
[----:B------:R-:W-:Y:S01]  /*17d60*/  VIADD R4, R0, 0x17 ;  /* 0x0000001700047836 */ /* 0x000fe20000000000 */
[----:B-----5:R-:W-:Y:S01]  /*17d70*/  ISETP.LT.AND P5, PT, R6, UR6, !P0 ;  /* 0x0000000606007c0c */ /* 0x020fe2000c7a1270 */
[----:B------:R-:W1:Y:S01]  /*17d80*/  LDCU UR6, c[0x0][0x39c] ;  /* 0x00007380ff0677ac */ /* 0x000e620008000800 */
[----:B------:R-:W-:-:S02]  /*17d90*/  SHF.R.S32.HI R5, RZ, 0x8, R5 ;  /* 0x00000008ff057819 */ /* 0x000fc40000011405 */
[----:B------:R-:W-:Y:S01]  /*17da0*/  F2FP.SATFINITE.E4M3.F32.PACK_AB_MERGE_C R49, R49, R48, RZ ;  /* 0x000000303131723e */ /* 0x000fe200048070ff */
[----:B------:R-:W-:Y:S01]  /*17db0*/  VIADD R14, R0, 0x31 ;  /* 0x00000031000e7836 */ /* 0x000fe20000000000 */
[----:B------:R-:W-:Y:S01]  /*17dc0*/  F2FP.SATFINITE.E4M3.F32.PACK_AB_MERGE_C R51, R51, R50, RZ ;  /* 0x000000323333723e */ /* 0x000fe200048070ff */
[----:B------:R4:W-:Y:S01]  /*17dd0*/  @P3 STG.E.U8 desc[UR14][R136.64], R5 ;  /* 0x0000000588003986 */ /* 0x0009e2000c10110e */
[----:B---3--:R-:W-:Y:S01]  /*17de0*/  ISETP.LT.AND P3, PT, R4, UR7, !P0 ;  /* 0x0000000704007c0c */ /* 0x008fe2000c761270 */
[----:B------:R-:W3:Y:S01]  /*17df0*/  LDCU UR7, c[0x0][0x39c] ;  /* 0x00007380ff0777ac */ /* 0x000ee20008000800 */
[----:B------:R-:W-:Y:S01]  /*17e00*/  VIADD R4, R0, 0x18 ;  /* 0x0000001800047836 */ /* 0x000fe20000000000 */
[----:B------:R-:W-:Y:S01]  /*17e10*/  PRMT R7, R23, 0x9910, RZ ;  /* 0x0000991017077816 */ /* 0x000fe200000000ff */
[----:B------:R-:W-:Y:S03]  /*17e20*/  @P6 STG.E.U8 desc[UR14][R138.64], R23 ;  /* 0x000000178a006986 */ /* 0x000fe6000c10110e */
[----:B0-----:R-:W-:Y:S01]  /*17e30*/  ISETP.LT.AND P6, PT, R4, UR4, !P0 ;  /* 0x0000000404007c0c */ /* 0x001fe2000c7c1270 */
[----:B------:R-:W0:Y:S01]  /*17e40*/  LDCU UR4, c[0x0][0x39c] ;  /* 0x00007380ff0477ac */ /* 0x000e220008000800 */
[----:B------:R-:W-:Y:S01]  /*17e50*/  SHF.R.S32.HI R7, RZ, 0x8, R7 ;  /* 0x00000008ff077819 */ /* 0x000fe20000011407 */
[----:B------:R-:W-:Y:S01]  /*17e60*/  VIADD R4, R0, 0x19 ;  /* 0x0000001900047836 */ /* 0x000fe20000000000 */
[----:B----4-:R-:W-:Y:S01]  /*17e70*/  PRMT R5, R25, 0x9910, RZ ;  /* 0x0000991019057816 */ /* 0x010fe200000000ff */
[----:B------:R-:W4:Y:S04]  /*17e80*/  LDL.LU.64 R114, [R1+0x5c8] ;  /* 0x0005c80001727983 */ /* 0x000f280000300a00 */
[----:B------:R5:W-:Y:S01]  /*17e90*/  @P2 STG.E.U8 desc[UR14][R140.64], R7 ;  /* 0x000000078c002986 */ /* 0x000be2000c10110e */
[----:B-1----:R-:W-:Y:S01]  /*17ea0*/  ISETP.LT.AND P2, PT, R4, UR6, !P0 ;  /* 0x0000000604007c0c */ /* 0x002fe2000c741270 */
[----:B------:R-:W1:Y:S01]  /*17eb0*/  LDCU UR6, c[0x0][0x39c] ;  /* 0x00007380ff0677ac */ /* 0x000e620008000800 */
[----:B------:R-:W-:Y:S01]  /*17ec0*/  VIADD R4, R0, 0x1a ;  /* 0x0000001a00047836 */ /* 0x000fe20000000000 */
[----:B------:R-:W-:Y:S01]  /*17ed0*/  @P4 STG.E.U8 desc[UR14][R142.64], R25 ;  /* 0x000000198e004986 */ /* 0x000fe2000c10110e */
[----:B------:R-:W-:-:S03]  /*17ee0*/  SHF.R.S32.HI R5, RZ, 0x8, R5 ;  /* 0x00000008ff057819 */ /* 0x000fc60000011405 */
[----:B---3--:R-:W-:Y:S01]  /*17ef0*/  ISETP.LT.AND P4, PT, R4, UR7, !P0 ;  /* 0x0000000704007c0c */ /* 0x008fe2000c781270 */
[----:B------:R-:W3:Y:S01]  /*17f00*/  LDCU UR7, c[0x0][0x39c] ;  /* 0x00007380ff0777ac */ /* 0x000ee20008000800 */
[----:B------:R-:W-:Y:S01]  /*17f10*/  VIADD R4, R0, 0x1b ;  /* 0x0000001b00047836 */ /* 0x000fe20000000000 */
[----:B------:R1:W-:Y:S01]  /*17f20*/  @P1 STG.E.U8 desc[UR14][R144.64], R5 ;  /* 0x0000000590001986 */ /* 0x0003e2000c10110e */
[----:B-----5:R-:W-:-:S03]  /*17f30*/  PRMT R7, R27, 0x9910, RZ ;  /* 0x000099101b077816 */ /* 0x020fc600000000ff */
[----:B0-----:R-:W-:Y:S01]  /*17f40*/  ISETP.LT.AND P1, PT, R4, UR4, !P0 ;  /* 0x0000000404007c0c */ /* 0x001fe2000c721270 */
[----:B------:R-:W0:Y:S01]  /*17f50*/  LDCU UR4, c[0x0][0x39c] ;  /* 0x00007380ff0477ac */ /* 0x000e220008000800 */
[----:B------:R-:W-:Y:S01]  /*17f60*/  VIADD R4, R0, 0x1c ;  /* 0x0000001c00047836 */ /* 0x000fe20000000000 */
[----:B------:R-:W-:Y:S01]  /*17f70*/  @P5 STG.E.U8 desc[UR14][R146.64], R27 ;  /* 0x0000001b92005986 */ /* 0x000fe2000c10110e */
[----:B------:R-:W-:-:S03]  /*17f80*/  SHF.R.S32.HI R7, RZ, 0x8, R7 ;  /* 0x00000008ff077819 */ /* 0x000fc60000011407 */
[----:B-1----:R-:W-:Y:S01]  /*17f90*/  ISETP.LT.AND P5, PT, R4, UR6, !P0 ;  /* 0x0000000604007c0c */ /* 0x002fe2000c7a1270 */
[----:B------:R-:W1:Y:S01]  /*17fa0*/  LDCU UR6, c[0x0][0x39c] ;  /* 0x00007380ff0677ac */ /* 0x000e620008000800 */
[----:B------:R-:W-:Y:S01]  /*17fb0*/  VIADD R4, R0, 0x1d ;  /* 0x0000001d00047836 */ /* 0x000fe20000000000 */
[----:B------:R5:W-:Y:S01]  /*17fc0*/  @P3 STG.E.U8 desc[UR14][R148.64], R7 ;  /* 0x0000000794003986 */ /* 0x000be2000c10110e */
[----:B------:R-:W-:-:S03]  /*17fd0*/  PRMT R5, R29, 0x9910, RZ ;  /* 0x000099101d057816 */ /* 0x000fc600000000ff */
[----:B---3--:R-:W-:Y:S01]  /*17fe0*/  ISETP.LT.AND P3, PT, R4, UR7, !P0 ;  /* 0x0000000704007c0c */ /* 0x008fe2000c761270 */
[----:B------:R-:W3:Y:S01]  /*17ff0*/  LDCU UR7, c[0x0][0x39c] ;  /* 0x00007380ff0777ac */ /* 0x000ee20008000800 */
[----:B------:R-:W-:Y:S01]  /*18000*/  VIADD R4, R0, 0x1e ;  /* 0x0000001e00047836 */ /* 0x000fe20000000000 */
[----:B------:R-:W-:Y:S01]  /*18010*/  @P6 STG.E.U8 desc[UR14][R150.64], R29 ;  /* 0x0000001d96006986 */ /* 0x000fe2000c10110e */
[----:B------:R-:W-:-:S03]  /*18020*/  SHF.R.S32.HI R5, RZ, 0x8, R5 ;  /* 0x00000008ff057819 */ /* 0x000fc60000011405 */
[----:B0-----:R-:W-:Y:S01]  /*18030*/  ISETP.LT.AND P6, PT, R4, UR4, !P0 ;  /* 0x0000000404007c0c */ /* 0x001fe2000c7c1270 */
[----:B------:R-:W0:Y:S01]  /*18040*/  LDCU UR4, c[0x0][0x39c] ;  /* 0x00007380ff0477ac */ /* 0x000e220008000800 */
[----:B------:R-:W-:Y:S01]  /*18050*/  VIADD R4, R0, 0x1f ;  /* 0x0000001f00047836 */ /* 0x000fe20000000000 */
[----:B------:R0:W-:Y:S01]  /*18060*/  @P2 STG.E.U8 desc[UR14][R152.64], R5 ;  /* 0x0000000598002986 */ /* 0x0001e2000c10110e */
[----:B-----5:R-:W-:-:S03]  /*18070*/  PRMT R7, R31, 0x9910, RZ ;  /* 0x000099101f077816 */ /* 0x020fc600000000ff */
[----:B-1----:R-:W-:Y:S01]  /*18080*/  ISETP.LT.AND P2, PT, R4, UR6, !P0 ;  /* 0x0000000604007c0c */ /* 0x002fe2000c741270 */
[----:B------:R-:W-:Y:S01]  /*18090*/  VIADD R4, R0, 0x20 ;  /* 0x0000002000047836 */ /* 0x000fe20000000000 */
[----:B------:R-:W-:Y:S01]  /*180a0*/  @P4 STG.E.U8 desc[UR14][R154.64], R31 ;  /* 0x0000001f9a004986 */ /* 0x000fe2000c10110e */
[----:B------:R-:W-:Y:S01]  /*180b0*/  SHF.R.S32.HI R7, RZ, 0x8, R7 ;  /* 0x00000008ff077819 */ /* 0x000fe20000011407 */
[----:B------:R-:W1:Y:S02]  /*180c0*/  LDCU UR6, c[0x0][0x39c] ;  /* 0x00007380ff0677ac */ /* 0x000e640008000800 */
[----:B---3--:R-:W-:Y:S01]  /*180d0*/  ISETP.LT.AND P4, PT, R4, UR7, !P0 ;  /* 0x0000000704007c0c */ /* 0x008fe2000c781270 */
[----:B------:R-:W-:Y:S01]  /*180e0*/  VIADD R4, R0, 0x21 ;  /* 0x0000002100047836 */ /* 0x000fe20000000000 */
[----:B------:R-:W3:Y:S01]  /*180f0*/  LDCU UR7, c[0x0][0x39c] ;  /* 0x00007380ff0777ac */ /* 0x000ee20008000800 */
[----:B------:R5:W-:Y:S03]  /*18100*/  @P1 STG.E.U8 desc[UR14][R156.64], R7 ;  /* 0x000000079c001986 */ /* 0x000be6000c10110e */
[----:B0-----:R-:W-:Y:S01]  /*18110*/  ISETP.LT.AND P1, PT, R4, UR4, !P0 ;  /* 0x0000000404007c0c */ /* 0x001fe2000c721270 */
[----:B------:R-:W0:Y:S01]  /*18120*/  LDCU UR4, c[0x0][0x39c] ;  /* 0x00007380ff0477ac */ /* 0x000e220008000800 */
[----:B------:R-:W-:Y:S01]  /*18130*/  PRMT R9, R33, 0x9910, RZ ;  /* 0x0000991021097816 */ /* 0x000fe200000000ff */
[C---:B------:R-:W-:Y:S01]  /*18140*/  VIADD R4, R0.reuse, 0x22 ;  /* 0x0000002200047836 */ /* 0x040fe20000000000 */
[----:B------:R-:W-:Y:S01]  /*18150*/  F2FP.SATFINITE.E4M3.F32.PACK_AB_MERGE_C R53, R53, R52, RZ ;  /* 0x000000343535723e */ /* 0x000fe200048070ff */
[----:B------:R-:W-:Y:S01]  /*18160*/  VIADD R6, R131, UR5 ;  /* 0x0000000583067c36 */ /* 0x000fe20008000000 */
[----:B------:R-:W-:Y:S01]  /*18170*/  SHF.R.S32.HI R9, RZ, 0x8, R9 ;  /* 0x00000008ff097819 */ /* 0x000fe20000011409 */
[----:B------:R-:W-:Y:S01]  /*18180*/  @P5 STG.E.U8 desc[UR14][R158.64], R33 ;  /* 0x000000219e005986 */ /* 0x000fe2000c10110e */
[----:B------:R-:W-:Y:S01]  /*18190*/  VIADD R5, R0, 0x23 ;  /* 0x0000002300057836 */ /* 0x000fe20000000000 */
[----:B-1----:R-:W-:-:S02]  /*181a0*/  ISETP.LT.AND P5, PT, R4, UR6, !P0 ;  /* 0x0000000604007c0c */ /* 0x002fc4000c7a1270 */
[----:B------:R-:W-:Y:S01]  /*181b0*/  @P3 STG.E.U8 desc[UR14][R160.64], R9 ;  /* 0x00000009a0003986 */ /* 0x000fe2000c10110e */
[----:B------:R-:W-:Y:S01]  /*181c0*/  IADD3 R4, P3, PT, R6, R2, RZ ;  /* 0x0000000206047210 */ /* 0x000fe20007f7e0ff */
[----:B-----5:R-:W-:Y:S01]  /*181d0*/  VIADD R7, R0, 0x24 ;  /* 0x0000002400077836 */ /* 0x020fe20000000000 */
[----:B------:R-:W1:Y:S01]  /*181e0*/  LDCU UR6, c[0x0][0x39c] ;  /* 0x00007380ff0677ac */ /* 0x000e620008000800 */
[----:B------:R-:W-:Y:S01]  /*181f0*/  @P6 STG.E.U8 desc[UR14][R162.64], R35 ;  /* 0x00000023a2006986 */ /* 0x000fe2000c10110e */
[----:B---3--:R-:W-:Y:S02]  /*18200*/  ISETP.LT.AND P6, PT, R5, UR7, !P0 ;  /* 0x0000000705007c0c */ /* 0x008fe4000c7c1270 */
[CC--:B------:R-:W-:Y:S01]  /*18210*/  LEA.HI.X.SX32 R5, R6.reuse, R3.reuse, 0x1, P3 ;  /* 0x0000000306057211 */ /* 0x0c0fe200018f0eff */
[----:B------:R-:W3:Y:S01]  /*18220*/  LDCU UR7, c[0x0][0x39c] ;  /* 0x00007380ff0777ac */ /* 0x000ee20008000800 */
[----:B0-----:R-:W-:Y:S01]  /*18230*/  ISETP.LT.AND P3, PT, R7, UR4, !P0 ;  /* 0x0000000407007c0c */ /* 0x001fe2000c761270 */
[----:B------:R-:W-:Y:S01]  /*18240*/  VIADD R7, R6, UR5 ;  /* 0x0000000506077c36 */ /* 0x000fe20008000000 */
[----:B------:R-:W-:Y:S01]  /*18250*/  F2FP.SATFINITE.E4M3.F32.PACK_AB_MERGE_C R55, R55, R54, RZ ;  /* 0x000000363737723e */ /* 0x000fe200048070ff */
[----:B------:R0:W-:Y:S01]  /*18260*/  @P2 STG.E.U8 desc[UR14][R4.64], R11 ;  /* 0x0000000b04002986 */ /* 0x0001e2000c10110e */
[----:B------:R-:W5:Y:S01]  /*18270*/  LDCU UR4, c[0x0][0x39c] ;  /* 0x00007380ff0477ac */ /* 0x000f620008000800 */
[C---:B------:R-:W-:Y:S01]  /*18280*/  VIADD R10, R7.reuse, UR5 ;  /* 0x00000005070a7c36 */ /* 0x040fe20008000000 */
[CC--:B------:R-:W-:Y:S01]  /*18290*/  IADD3 R6, P2, PT, R7.reuse, R2.reuse, RZ ;  /* 0x0000000207067210 */ /* 0x0c0fe20007f5e0ff */
[----:B------:R-:W2:Y:S03]  /*182a0*/  LDL.LU.64 R116, [R1+0x5c0] ;  /* 0x0005c00001747983 */ /* 0x000ea60000300a00 */
[----:B------:R-:W-:Y:S01]  /*182b0*/  LEA.HI.X.SX32 R7, R7, R3, 0x1, P2 ;  /* 0x0000000307077211 */ /* 0x000fe200010f0eff */
[----:B------:R-:W2:Y:S01]  /*182c0*/  LDL.LU.64 R118, [R1+0x5b8] ;  /* 0x0005b80001767983 */ /* 0x000ea20000300a00 */
[----:B------:R-:W-:-:S02]  /*182d0*/  IADD3 R8, P2, PT, R10, R2, RZ ;  /* 0x000000020a087210 */ /* 0x000fc40007f5e0ff */
[----:B0-----:R-:W-:Y:S01]  /*182e0*/  SHF.R.S32.HI R11, RZ, 0x8, R12 ;  /* 0x00000008ff0b7819 */ /* 0x001fe2000001140c */
[----:B------:R0:W-:Y:S01]  /*182f0*/  @P4 STG.E.U8 desc[UR14][R6.64], R37 ;  /* 0x0000002506004986 */ /* 0x0001e2000c10110e */
[CC--:B------:R-:W-:Y:S01]  /*18300*/  LEA.HI.X.SX32 R9, R10.reuse, R3.reuse, 0x1, P2 ;  /* 0x000000030a097211 */ /* 0x0c0fe200010f0eff */
[----:B------:R-:W-:Y:S02]  /*18310*/  VIADD R10, R10, UR5 ;  /* 0x000000050a0a7c36 */ /* 0x000fe40008000000 */
[----:B------:R-:W-:Y:S01]  /*18320*/  VIADD R5, R0, 0x26 ;  /* 0x0000002600057836 */ /* 0x000fe20000000000 */
[----:B------:R-:W-:Y:S01]  /*18330*/  F2FP.SATFINITE.E4M3.F32.PACK_AB_MERGE_C R57, R57, R56, RZ ;  /* 0x000000383939723e */ /* 0x000fe200048070ff */
[----:B------:R0:W-:Y:S01]  /*18340*/  @P1 STG.E.U8 desc[UR14][R8.64], R11 ;  /* 0x0000000b08001986 */ /* 0x0001e2000c10110e */
[CC--:B------:R-:W-:Y:S02]  /*18350*/  IADD3 R4, P1, PT, R10.reuse, R2.reuse, RZ ;  /* 0x000000020a047210 */ /* 0x0c0fe40007f3e0ff */
[----:B-----5:R-:W-:Y:S01]  /*18360*/  ISETP.LT.AND P2, PT, R13, UR4, !P0 ;  /* 0x000000040d007c0c */ /* 0x020fe2000c741270 */
[----:B------:R-:W5:Y:S01]  /*18370*/  LDCU UR4, c[0x0][0x39c] ;  /* 0x00007380ff0477ac */ /* 0x000f620008000800 */
[----:B-1----:R-:W-:Y:S01]  /*18380*/  ISETP.LT.AND P4, PT, R5, UR6, !P0 ;  /* 0x0000000605007c0c */ /* 0x002fe2000c781270 */
[----:B------:R-:W2:Y:S01]  /*18390*/  LDL.LU.64 R120, [R1+0x5b0] ;  /* 0x0005b00001787983 */ /* 0x000ea20000300a00 */
[CC--:B------:R-:W-:Y:S01]  /*183a0*/  LEA.HI.X.SX32 R5, R10.reuse, R3.reuse, 0x1, P1 ;  /* 0x000000030a057211 */ /* 0x0c0fe200008f0eff */
[----:B------:R-:W-:Y:S01]  /*183b0*/  VIADD R10, R10, UR5 ;  /* 0x000000050a0a7c36 */ /* 0x000fe20008000000 */
[----:B------:R-:W-:Y:S01]  /*183c0*/  PRMT R13, R39, 0x9910, RZ ;  /* 0x00009910270d7816 */ /* 0x000fe200000000ff */
[----:B------:R-:W1:Y:S01]  /*183d0*/  LDCU UR6, c[0x0][0x39c] ;  /* 0x00007380ff0677ac */ /* 0x000e620008000800 */
[----:B------:R-:W-:Y:S01]  /*183e0*/  VIADD R12, R0, 0x27 ;  /* 0x00000027000c7836 */ /* 0x000fe20000000000 */
[----:B------:R1:W-:Y:S01]  /*183f0*/  @P5 STG.E.U8 desc[UR14][R4.64], R39 ;  /* 0x0000002704005986 */ /* 0x0003e2000c10110e */
[C---:B0-----:R-:W-:Y:S01]  /*18400*/  IADD3 R6, P5, PT, R10.reuse, R2, RZ ;  /* 0x000000020a067210 */ /* 0x041fe20007fbe0ff */
[C---:B------:R-:W-:Y:S01]  /*18410*/  VIADD R11, R10.reuse, UR5 ;  /* 0x000000050a0b7c36 */ /* 0x040fe20008000000 */
[----:B------:R-:W-:Y:S01]  /*18420*/  F2FP.SATFINITE.E4M3.F32.PACK_AB_MERGE_C R59, R59, R58, RZ ;  /* 0x0000003a3b3b723e */ /* 0x000fe200048070ff */
[----:B------:R-:W2:Y:S01]  /*18430*/  LDL.LU.64 R122, [R1+0x5a8] ;  /* 0x0005a800017a7983 */ /* 0x000ea20000300a00 */
[----:B------:R-:W-:-:S02]  /*18440*/  LEA.HI.X.SX32 R7, R10, R3, 0x1, P5 ;  /* 0x000000030a077211 */ /* 0x000fc400028f0eff */
[CC--:B------:R-:W-:Y:S01]  /*18450*/  IADD3 R8, P5, PT, R11.reuse, R2.reuse, RZ ;  /* 0x000000020b087210 */ /* 0x0c0fe20007fbe0ff */
[----:B------:R-:W-:Y:S01]  /*18460*/  VIADD R10, R0, 0x28 ;  /* 0x00000028000a7836 */ /* 0x000fe20000000000 */
[----:B------:R-:W-:Y:S01]  /*18470*/  SHF.R.S32.HI R13, RZ, 0x8, R13 ;  /* 0x00000008ff0d7819 */ /* 0x000fe2000001140d */
[----:B------:R-:W2:Y:S01]  /*18480*/  LDL.LU.64 R124, [R1+0x5a0] ;  /* 0x0005a000017c7983 */ /* 0x000ea20000300a00 */
[C---:B------:R-:W-:Y:S01]  /*18490*/  LEA.HI.X.SX32 R9, R11.reuse, R3, 0x1, P5 ;  /* 0x000000030b097211 */ /* 0x040fe200028f0eff */
[----:B------:R-:W-:Y:S01]  /*184a0*/  VIADD R11, R11, UR5 ;  /* 0x000000050b0b7c36 */ /* 0x000fe20008000000 */
[----:B-----5:R-:W-:Y:S01]  /*184b0*/  ISETP.LT.AND P5, PT, R10, UR4, !P0 ;  /* 0x000000040a007c0c */ /* 0x020fe2000c7a1270 */
[----:B------:R0:W-:Y:S01]  /*184c0*/  @P6 STG.E.U8 desc[UR14][R6.64], R13 ;  /* 0x0000000d06006986 */ /* 0x0001e2000c10110e */
[----:B------:R-:W5:Y:S01]  /*184d0*/  LDCU UR4, c[0x0][0x39c] ;  /* 0x00007380ff0477ac */ /* 0x000f620008000800 */
[----:B------:R-:W-:Y:S02]  /*184e0*/  PRMT R10, R41, 0x9910, RZ ;  /* 0x00009910290a7816 */ /* 0x000fe400000000ff */
[----:B------:R0:W-:Y:S01]  /*184f0*/  @P3 STG.E.U8 desc[UR14][R8.64], R41 ;  /* 0x0000002908003986 */ /* 0x0001e2000c10110e */
[----:B-1----:R-:W-:-:S02]  /*18500*/  IADD3 R4, P3, PT, R11, R2, RZ ;  /* 0x000000020b047210 */ /* 0x002fc40007f7e0ff */
[----:B---3--:R-:W-:Y:S01]  /*18510*/  ISETP.LT.AND P1, PT, R12, UR7, !P0 ;  /* 0x000000070c007c0c */ /* 0x008fe2000c721270 */
[----:B------:R-:W1:Y:S01]  /*18520*/  LDCU UR7, c[0x0][0x39c] ;  /* 0x00007380ff0777ac */ /* 0x000e620008000800 */
[CC--:B------:R-:W-:Y:S01]  /*18530*/  LEA.HI.X.SX32 R5, R11.reuse, R3.reuse, 0x1, P3 ;  /* 0x000000030b057211 */ /* 0x0c0fe200018f0eff */
[----:B------:R-:W-:Y:S01]  /*18540*/  VIADD R11, R11, UR5 ;  /* 0x000000050b0b7c36 */ /* 0x000fe20008000000 */
[----:B------:R-:W-:Y:S01]  /*18550*/  F2FP.SATFINITE.E4M3.F32.PACK_AB_MERGE_C R61, R61, R60, RZ ;  /* 0x0000003c3d3d723e */ /* 0x000fe200048070ff */
[----:B------:R-:W3:Y:S01]  /*18560*/  LDL.LU.64 R126, [R1+0x598] ;  /* 0x00059800017e7983 */ /* 0x000ee20000300a00 */
[----:B0-----:R-:W-:Y:S01]  /*18570*/  SHF.R.S32.HI R13, RZ, 0x8, R10 ;  /* 0x00000008ff0d7819 */ /* 0x001fe2000001140a */
[C---:B------:R-:W-:Y:S02]  /*18580*/  VIADD R12, R0.reuse, 0x29 ;  /* 0x00000029000c7836 */ /* 0x040fe40000000000 */
[----:B------:R-:W-:Y:S01]  /*18590*/  VIADD R8, R0, 0x2a ;  /* 0x0000002a00087836 */ /* 0x000fe20000000000 */
[----:B------:R-:W-:Y:S01]  /*185a0*/  F2FP.SATFINITE.E4M3.F32.PACK_AB_MERGE_C R63, R63, R62, RZ ;  /* 0x0000003e3f3f723e */ /* 0x000fe200048070ff */
[----:B------:R0:W-:Y:S01]  /*185b0*/  @P2 STG.E.U8 desc[UR14][R4.64], R13 ;  /* 0x0000000d04002986 */ /* 0x0001e2000c10110e */
[CC--:B------:R-:W-:Y:S01]  /*185c0*/  IADD3 R6, P2, PT, R11.reuse, R2.reuse, RZ ;  /* 0x000000020b067210 */ /* 0x0c0fe20007f5e0ff */
[----:B------:R-:W-:Y:S01]  /*185d0*/  VIADD R10, R11, UR5 ;  /* 0x000000050b0a7c36 */ /* 0x000fe20008000000 */
[----:B------:R-:W-:Y:S01]  /*185e0*/  ISETP.LT.AND P3, PT, R12, UR6, !P0 ;  /* 0x000000060c007c0c */ /* 0x000fe2000c761270 */
[----:B------:R-:W0:Y:S01]  /*185f0*/  LDCU UR6, c[0x0][0x39c] ;  /* 0x00007380ff0677ac */ /* 0x000e220008000800 */
[----:B------:R-:W-:Y:S01]  /*18600*/  PRMT R12, R43, 0x9910, RZ ;  /* 0x000099102b0c7816 */ /* 0x000fe200000000ff */
[----:B------:R-:W-:Y:S01]  /*18610*/  VIADD R9, R0, 0x2b ;  /* 0x0000002b00097836 */ /* 0x000fe20000000000 */
[-C--:B------:R-:W-:Y:S01]  /*18620*/  LEA.HI.X.SX32 R7, R11, R3.reuse, 0x1, P2 ;  /* 0x000000030b077211 */ /* 0x080fe200010f0eff */
[----:B------:R-:W2:Y:S01]  /*18630*/  LDL.LU.64 R128, [R1+0x590] ;  /* 0x0005900001807983 */ /* 0x000ea20000300a00 */
[----:B-----5:R-:W-:Y:S01]  /*18640*/  ISETP.LT.AND P2, PT, R8, UR4, !P0 ;  /* 0x0000000408007c0c */ /* 0x020fe2000c741270 */
[----:B------:R-:W-:Y:S01]  /*18650*/  IMAD.MOV.U32 R11, RZ, RZ, R12 ;  /* 0x000000ffff0b7224 */ /* 0x000fe200078e000c */
[CC--:B------:R-:W-:Y:S01]  /*18660*/  IADD3 R8, P6, PT, R10.reuse, R2.reuse, RZ ;  /* 0x000000020a087210 */ /* 0x0c0fe20007fde0ff */
[----:B------:R5:W-:Y:S01]  /*18670*/  @P4 STG.E.U8 desc[UR14][R6.64], R43 ;  /* 0x0000002b06004986 */ /* 0x000be2000c10110e */
[----:B-1----:R-:W-:Y:S01]  /*18680*/  ISETP.LT.AND P4, PT, R9, UR7, !P0 ;  /* 0x0000000709007c0c */ /* 0x002fe2000c781270 */
[----:B------:R-:W1:Y:S01]  /*18690*/  LDCU UR4, c[0x0][0x39c] ;  /* 0x00007380ff0477ac */ /* 0x000e620008000800 */
[CC--:B------:R-:W-:Y:S01]  /*186a0*/  LEA.HI.X.SX32 R9, R10.reuse, R3.reuse, 0x1, P6 ;  /* 0x000000030a097211 */ /* 0x0c0fe200030f0eff */
[----:B------:R-:W-:Y:S01]  /*186b0*/  VIADD R10, R10, UR5 ;  /* 0x000000050a0a7c36 */ /* 0x000fe20008000000 */
[----:B------:R-:W-:Y:S01]  /*186c0*/  SHF.R.S32.HI R11, RZ, 0x8, R11 ;  /* 0x00000008ff0b7819 */ /* 0x000fe2000001140b */
[----:B0-----:R-:W-:Y:S01]  /*186d0*/  VIADD R5, R0, 0x2c ;  /* 0x0000002c00057836 */ /* 0x001fe20000000000 */
[----:B------:R-:W0:Y:S01]  /*186e0*/  LDCU UR7, c[0x0][0x39c] ;  /* 0x00007380ff0777ac */ /* 0x000e220008000800 */
[----:B------:R-:W-:Y:S01]  /*186f0*/  PRMT R13, R45, 0x9910, RZ ;  /* 0x000099102d0d7816 */ /* 0x000fe200000000ff */
[----:B------:R-:W2:Y:S01]  /*18700*/  LDL.LU R131, [R1+0x58c] ;  /* 0x00058c0001837983 */ /* 0x000ea20000300800 */
[----:B------:R-:W-:Y:S01]  /*18710*/  IADD3 R4, P6, PT, R10, R2, RZ ;  /* 0x000000020a047210 */ /* 0x000fe20007fde0ff */
[C---:B------:R-:W-:Y:S01]  /*18720*/  VIADD R18, R0.reuse, 0x7e ;  /* 0x0000007e00127836 */ /* 0x040fe20000000000 */
[----:B------:R-:W-:Y:S01]  /*18730*/  SHF.R.S32.HI R13, RZ, 0x8, R13 ;  /* 0x00000008ff0d7819 */ /* 0x000fe2000001140d */
[----:B------:R0:W-:Y:S01]  /*18740*/  @P1 STG.E.U8 desc[UR14][R8.64], R11 ;  /* 0x0000000b08001986 */ /* 0x0001e2000c10110e */
[----:B------:R-:W-:Y:S01]  /*18750*/  ISETP.LT.AND P1, PT, R5, UR6, !P0 ;  /* 0x0000000605007c0c */ /* 0x000fe2000c721270 */
[----:B-----5:R-:W-:Y:S01]  /*18760*/  VIADD R7, R0, 0x2d ;  /* 0x0000002d00077836 */ /* 0x020fe20000000000 */
[C---:B------:R-:W-:Y:S01]  /*18770*/  LEA.HI.X.SX32 R5, R10.reuse, R3, 0x1, P6 ;  /* 0x000000030a057211 */ /* 0x040fe200030f0eff */
[----:B------:R-:W-:Y:S01]  /*18780*/  VIADD R10, R10, UR5 ;  /* 0x000000050a0a7c36 */ /* 0x000fe20008000000 */
[----:B------:R-:W5:Y:S01]  /*18790*/  LDCU UR6, c[0x0][0x39c] ;  /* 0x00007380ff0677ac */ /* 0x000f620008000800 */
[----:B------:R-:W-:-:S02]  /*187a0*/  PRMT R12, R49, 0x9910, RZ ;  /* 0x00009910310c7816 */ /* 0x000fc400000000ff */
[----:B------:R5:W-:Y:S01]  /*187b0*/  @P5 STG.E.U8 desc[UR14][R4.64], R45 ;  /* 0x0000002d04005986 */ /* 0x000be2000c10110e */
[CC--:B------:R-:W-:Y:S02]  /*187c0*/  IADD3 R6, P6, PT, R10.reuse, R2.reuse, RZ ;  /* 0x000000020a067210 */ /* 0x0c0fe40007fde0ff */
[----:B-1----:R-:W-:Y:S01]  /*187d0*/  ISETP.LT.AND P5, PT, R7, UR4, !P0 ;  /* 0x0000000407007c0c */ /* 0x002fe2000c7a1270 */
[C---:B0-----:R-:W-:Y:S01]  /*187e0*/  VIADD R11, R10.reuse, UR5 ;  /* 0x000000050a0b7c36 */ /* 0x041fe20008000000 */
[-C--:B------:R-:W-:Y:S01]  /*187f0*/  LEA.HI.X.SX32 R7, R10, R3.reuse, 0x1, P6 ;  /* 0x000000030a077211 */ /* 0x080fe200030f0eff */
[C---:B------:R-:W-:Y:S01]  /*18800*/  VIADD R9, R0.reuse, 0x2e ;  /* 0x0000002e00097836 */ /* 0x040fe20000000000 */
[----:B------:R-:W0:Y:S01]  /*18810*/  LDCU UR4, c[0x0][0x39c] ;  /* 0x00007380ff0477ac */ /* 0x000e220008000800 */
[----:B------:R-:W-:Y:S01]  /*18820*/  VIADD R10, R0, 0x2f ;  /* 0x0000002f000a7836 */ /* 0x000fe20000000000 */
[----:B------:R-:W-:Y:S01]  /*18830*/  IADD3 R8, P6, PT, R11, R2, RZ ;  /* 0x000000020b087210 */ /* 0x000fe20007fde0ff */
[----:B------:R1:W-:Y:S01]  /*18840*/  @P3 STG.E.U8 desc[UR14][R6.64], R13 ;  /* 0x0000000d06003986 */ /* 0x0003e2000c10110e */
[----:B------:R-:W-:Y:S01]  /*18850*/  ISETP.LT.AND P3, PT, R9, UR7, !P0 ;  /* 0x0000000709007c0c */ /* 0x000fe2000c761270 */
[----:B------:R-:W0:Y:S01]  /*18860*/  LDCU UR7, c[0x0][0x39c] ;  /* 0x00007380ff0777ac */ /* 0x000e220008000800 */
[C---:B------:R-:W-:Y:S01]  /*18870*/  LEA.HI.X.SX32 R9, R11.reuse, R3, 0x1, P6 ;  /* 0x000000030b097211 */ /* 0x040fe200030f0eff */
[----:B------:R-:W-:Y:S01]  /*18880*/  VIADD R11, R11, UR5 ;  /* 0x000000050b0b7c36 */ /* 0x000fe20008000000 */
[----:B-----5:R-:W-:-:S02]  /*18890*/  PRMT R5, R47, 0x9910, RZ ;  /* 0x000099102f057816 */ /* 0x020fc400000000ff */
[----:B------:R-:W-:Y:S01]  /*188a0*/  ISETP.LT.AND P6, PT, R10, UR6, !P0 ;  /* 0x000000060a007c0c */ /* 0x000fe2000c7c1270 */
[----:B------:R5:W-:Y:S01]  /*188b0*/  @P2 STG.E.U8 desc[UR14][R8.64], R47 ;  /* 0x0000002f08002986 */ /* 0x000be2000c10110e */
[CC--:B------:R-:W-:Y:S01]  /*188c0*/  IADD3 R4, P2, PT, R11.reuse, R2.reuse, RZ ;  /* 0x000000020b047210 */ /* 0x0c0fe20007f5e0ff */
[C---:B------:R-:W-:Y:S01]  /*188d0*/  VIADD R10, R11.reuse, UR5 ;  /* 0x000000050b0a7c36 */ /* 0x040fe20008000000 */
[----:B------:R-:W5:Y:S01]  /*188e0*/  LDCU UR6, c[0x0][0x39c] ;  /* 0x00007380ff0677ac */ /* 0x000f620008000800 */
[----:B-1----:R-:W-:Y:S01]  /*188f0*/  IMAD.MOV.U32 R13, RZ, RZ, R5 ;  /* 0x000000ffff0d7224 */ /* 0x002fe200078e0005 */
[----:B------:R-:W-:Y:S01]  /*18900*/  LEA.HI.X.SX32 R5, R11, R3, 0x1, P2 ;  /* 0x000000030b057211 */ /* 0x000fe200010f0eff */
[----:B------:R-:W-:Y:S01]  /*18910*/  VIADD R11, R0, 0x30 ;  /* 0x00000030000b7836 */ /* 0x000fe20000000000 */
[----:B------:R-:W-:Y:S02]  /*18920*/  IADD3 R6, P2, PT, R10, R2, RZ ;  /* 0x000000020a067210 */ /* 0x000fe40007f5e0ff */
[----:B------:R-:W-:-:S02]  /*18930*/  SHF.R.S32.HI R13, RZ, 0x8, R13 ;  /* 0x00000008ff0d7819 */ /* 0x000fc4000001140d */
[CC--:B------:R-:W-:Y:S01]  /*18940*/  LEA.HI.X.SX32 R7, R10.reuse, R3.reuse, 0x1, P2 ;  /* 0x000000030a077211 */ /* 0x0c0fe200010f0eff */
[----:B------:R-:W-:Y:S01]  /*18950*/  VIADD R10, R10, UR5 ;  /* 0x000000050a0a7c36 */ /* 0x000fe20008000000 */
[----:B------:R-:W-:Y:S01]  /*18960*/  F2FP.SATFINITE.E4M3.F32.PACK_AB_MERGE_C R65, R65, R64, RZ ;  /* 0x000000404141723e */ /* 0x000fe200048070ff */
[----:B------:R1:W-:Y:S01]  /*18970*/  @P4 STG.E.U8 desc[UR14][R4.64], R13 ;  /* 0x0000000d04004986 */ /* 0x0003e2000c10110e */
[----:B0-----:R-:W-:Y:S01]  /*18980*/  ISETP.LT.AND P4, PT, R11, UR4, !P0 ;  /* 0x000000040b007c0c */ /* 0x001fe2000c781270 */
[----:B------:R-:W0:Y:S01]  /*18990*/  LDCU UR4, c[0x0][0x39c] ;  /* 0x00007380ff0477ac */ /* 0x000e220008000800 */
[C---:B------:R-:W-:Y:S01]  /*189a0*/  VIADD R11, R10.reuse, UR5 ;  /* 0x000000050a0b7c36 */ /* 0x040fe20008000000 */
[----:B------:R0:W-:Y:S01]  /*189b0*/  @P1 STG.E.U8 desc[UR14][R6.64], R49 ;  /* 0x0000003106001986 */ /* 0x0001e2000c10110e */
[----:B-----5:R-:W-:Y:S02]  /*189c0*/  IADD3 R8, P1, PT, R10, R2, RZ ;  /* 0x000000020a087210 */ /* 0x020fe40007f3e0ff */
[----:B------:R-:W-:Y:S01]  /*189d0*/  ISETP.LT.AND P2, PT, R14, UR6, !P0 ;  /* 0x000000060e007c0c */ /* 0x000fe2000c741270 */
[----:B------:R-:W5:Y:S01]  /*189e0*/  LDCU UR6, c[0x0][0x39c] ;  /* 0x00007380ff0677ac */ /* 0x000f620008000800 */
[-C--:B------:R-:W-:Y:S01]  /*189f0*/  LEA.HI.X.SX32 R9, R10, R3.reuse, 0x1, P1 ;  /* 0x000000030a097211 */ /* 0x080fe200008f0eff */
[C---:B------:R-:W-:Y:S01]  /*18a00*/  VIADD R14, R0.reuse, 0x43 ;  /* 0x00000043000e7836 */ /* 0x040fe20000000000 */
[----:B------:R-:W-:Y:S01]  /*18a10*/  F2FP.SATFINITE.E4M3.F32.PACK_AB_MERGE_C R67, R67, R66, RZ ;  /* 0x000000424343723e */ /* 0x000fe200048070ff */
[C---:B-1----:R-:W-:Y:S01]  /*18a20*/  VIADD R5, R0.reuse, 0x32 ;  /* 0x0000003200057836 */ /* 0x042fe20000000000 */
[----:B------:R-:W-:Y:S01]  /*18a30*/  SHF.R.S32.HI R13, RZ, 0x8, R12 ;  /* 0x00000008ff0d7819 */ /* 0x000fe2000001140c */
[C---:B------:R-:W-:Y:S01]  /*18a40*/  VIADD R12, R0.reuse, 0x36 ;  /* 0x00000036000c7836 */ /* 0x040fe20000000000 */
[----:B------:R-:W-:Y:S01]  /*18a50*/  IADD3 R4, P1, PT, R11, R2, RZ ;  /* 0x000000020b047210 */ /* 0x000fe20007f3e0ff */
[----:B0-----:R-:W-:Y:S01]  /*18a60*/  VIADD R6, R0, 0x33 ;  /* 0x0000003300067836 */ /* 0x001fe20000000000 */
[----:B------:R-:W-:Y:S01]  /*18a70*/  PRMT R7, R51, 0x9910, RZ ;  /* 0x0000991033077816 */ /* 0x000fe200000000ff */
[----:B------:R0:W-:Y:S01]  /*18a80*/  @P5 STG.E.U8 desc[UR14][R8.64], R13 ;  /* 0x0000000d08005986 */ /* 0x0001e2000c10110e */
[----:B------:R-:W-:Y:S01]  /*18a90*/  ISETP.LT.AND P5, PT, R5, UR7, !P0 ;  /* 0x0000000705007c0c */ /* 0x000fe2000c7a1270 */
[----:B------:R-:W1:Y:S01]  /*18aa0*/  LDCU UR7, c[0x0][0x39c] ;  /* 0x00007380ff0777ac */ /* 0x000e620008000800 */
[CC--:B------:R-:W-:Y:S01]  /*18ab0*/  LEA.HI.X.SX32 R5, R11.reuse, R3.reuse, 0x1, P1 ;  /* 0x000000030b057211 */ /* 0x0c0fe200008f0eff */
[----:B------:R-:W-:Y:S01]  /*18ac0*/  VIADD R11, R11, UR5 ;  /* 0x000000050b0b7c36 */ /* 0x000fe20008000000 */
[----:B------:R-:W-:Y:S01]  /*18ad0*/  ISETP.LT.AND P1, PT, R6, UR4, !P0 ;  /* 0x0000000406007c0c */ /* 0x000fe2000c721270 */
[----:B------:R-:W1:Y:S01]  /*18ae0*/  LDCU UR4, c[0x0][0x39c] ;  /* 0x00007380ff0477ac */ /* 0x000e620008000800 */
[----:B------:R-:W-:Y:S01]  /*18af0*/  F2FP.SATFINITE.E4M3.F32.PACK_AB_MERGE_C R69, R69, R68, RZ ;  /* 0x000000444545723e */ /* 0x000fe200048070ff */
[----:B------:R5:W-:Y:S01]  /*18b00*/  @P3 STG.E.U8 desc[UR14][R4.64], R51 ;  /* 0x0000003304003986 */ /* 0x000be2000c10110e */
[C---:B------:R-:W-:Y:S01]  /*18b10*/  IADD3 R6, P3, PT, R11.reuse, R2, RZ ;  /* 0x000000020b067210 */ /* 0x040fe20007f7e0ff */
[----:B------:R-:W-:Y:S01]  /*18b20*/  VIADD R10, R11, UR5 ;  /* 0x000000050b0a7c36 */ /* 0x000fe20008000000 */
[----:B------:R-:W-:Y:S01]  /*18b30*/  F2FP.SATFINITE.E4M3.F32.PACK_AB_MERGE_C R71, R71, R70, RZ ;  /* 0x000000464747723e */ /* 0x000fe200048070ff */
[----:B0-----:R-:W-:Y:S01]  /*18b40*/  IMAD.MOV.U32 R9, RZ, RZ, R7 ;  /* 0x000000ffff097224 */ /* 0x001fe200078e0007 */
[----:B------:R-:W-:-:S02]  /*18b50*/  LEA.HI.X.SX32 R7, R11, R3, 0x1, P3 ;  /* 0x000000030b077211 */ /* 0x000fc400018f0eff */
[CC--:B------:R-:W-:Y:S02]  /*18b60*/  IADD3 R8, P3, PT, R10.reuse, R2.reuse, RZ ;  /* 0x000000020a087210 */ /* 0x0c0fe40007f7e0ff */
[----:B------:R-:W-:Y:S02]  /*18b70*/  SHF.R.S32.HI R11, RZ, 0x8, R9 ;  /* 0x00000008ff0b7819 */ /* 0x000fe40000011409 */
[----:B------:R-:W-:Y:S01]  /*18b80*/  LEA.HI.X.SX32 R9, R10, R3, 0x1, P3 ;  /* 0x000000030a097211 */ /* 0x000fe200018f0eff */
[----:B-----5:R-:W-:Y:S01]  /*18b90*/  VIADD R4, R0, 0x34 ;  /* 0x0000003400047836 */ /* 0x020fe20000000000 */
[----:B------:R-:W-:Y:S01]  /*18ba0*/  PRMT R13, R53, 0x9910, RZ ;  /* 0x00009910350d7816 */ /* 0x000fe200000000ff */
[----:B------:R-:W-:Y:S01]  /*18bb0*/  VIADD R10, R10, UR5 ;  /* 0x000000050a0a7c36 */ /* 0x000fe20008000000 */
[----:B------:R0:W-:Y:S01]  /*18bc0*/  @P6 STG.E.U8 desc[UR14][R6.64], R11 ;  /* 0x0000000b06006986 */ /* 0x0001e2000c10110e */
[----:B------:R-:W-:Y:S01]  /*18bd0*/  VIADD R5, R0, 0x35 ;  /* 0x0000003500057836 */ /* 0x000fe20000000000 */
[----:B-1----:R-:W-:Y:S01]  /*18be0*/  ISETP.LT.AND P3, PT, R4, UR4, !P0 ;  /* 0x0000000404007c0c */ /* 0x002fe2000c761270 */
[----:B------:R-:W1:Y:S01]  /*18bf0*/  LDCU UR4, c[0x0][0x39c] ;  /* 0x00007380ff0477ac */ /* 0x000e620008000800 */
[----:B------:R5:W-:Y:S01]  /*18c00*/  @P4 STG.E.U8 desc[UR14][R8.64], R53 ;  /* 0x0000003508004986 */ /* 0x000be2000c10110e */
[----:B------:R-:W-:-:S02]  /*18c10*/  IADD3 R4, P4, PT, R10, R2, RZ ;  /* 0x000000020a047210 */ /* 0x000fc40007f9e0ff */
[----:B------:R-:W-:Y:S01]  /*18c20*/  ISETP.LT.AND P6, PT, R5, UR6, !P0 ;  /* 0x0000000605007c0c */ /* 0x000fe2000c7c1270 */
[----:B------:R-:W1:Y:S01]  /*18c30*/  LDCU UR6, c[0x0][0x39c] ;  /* 0x00007380ff0677ac */ /* 0x000e620008000800 */
[C---:B------:R-:W-:Y:S01]  /*18c40*/  LEA.HI.X.SX32 R5, R10.reuse, R3, 0x1, P4 ;  /* 0x000000030a057211 */ /* 0x040fe200020f0eff */
[----:B------:R-:W-:Y:S01]  /*18c50*/  VIADD R10, R10, UR5 ;  /* 0x000000050a0a7c36 */ /* 0x000fe20008000000 */
[----:B------:R-:W-:Y:S02]  /*18c60*/  SHF.R.S32.HI R13, RZ, 0x8, R13 ;  /* 0x00000008ff0d7819 */ /* 0x000fe4000001140d */
[----:B------:R-:W-:Y:S01]  /*18c70*/  ISETP.LT.AND P4, PT, R12, UR7, !P0 ;  /* 0x000000070c007c0c */ /* 0x000fe2000c781270 */
[C---:B0-----:R-:W-:Y:S01]  /*18c80*/  VIADD R11, R10.reuse, UR5 ;  /* 0x000000050a0b7c36 */ /* 0x041fe20008000000 */
[----:B------:R-:W0:Y:S01]  /*18c90*/  LDCU UR7, c[0x0][0x39c] ;  /* 0x00007380ff0777ac */ /* 0x000e220008000800 */
[----:B------:R1:W-:Y:S01]  /*18ca0*/  @P2 STG.E.U8 desc[UR14][R4.64], R13 ;  /* 0x0000000d04002986 */ /* 0x0003e2000c10110e */
[----:B------:R-:W-:Y:S01]  /*18cb0*/  IADD3 R6, P2, PT, R10, R2, RZ ;  /* 0x000000020a067210 */ /* 0x000fe20007f5e0ff */
[----:B------:R-:W-:Y:S01]  /*18cc0*/  VIADD R12, R0, 0x37 ;  /* 0x00000037000c7836 */ /* 0x000fe20000000000 */
[----:B-----5:R-:W-:-:S02]  /*18cd0*/  PRMT R9, R55, 0x9910, RZ ;  /* 0x0000991037097816 */ /* 0x020fc400000000ff */
[-C--:B------:R-:W-:Y:S02]  /*18ce0*/  LEA.HI.X.SX32 R7, R10, R3.reuse, 0x1, P2 ;  /* 0x000000030a077211 */ /* 0x080fe400010f0eff */
[----:B------:R-:W-:Y:S01]  /*18cf0*/  IADD3 R8, P2, PT, R11, R2, RZ ;  /* 0x000000020b087210 */ /* 0x000fe20007f5e0ff */
[----:B------:R-:W-:Y:S01]  /*18d00*/  IMAD.MOV.U32 R10, RZ, RZ, R9 ;  /* 0x000000ffff0a7224 */ /* 0x000fe200078e0009 */
[----:B------:R-:W-:Y:S01]  /*18d10*/  F2FP.SATFINITE.E4M3.F32.PACK_AB_MERGE_C R73, R73, R72, RZ ;  /* 0x000000484949723e */ /* 0x000fe200048070ff */
[----:B------:R5:W-:Y:S01]  /*18d20*/  @P5 STG.E.U8 desc[UR14][R6.64], R55 ;  /* 0x0000003706005986 */ /* 0x000be2000c10110e */
[CC--:B------:R-:W-:Y:S01]  /*18d30*/  LEA.HI.X.SX32 R9, R11.reuse, R3.reuse, 0x1, P2 ;  /* 0x000000030b097211 */ /* 0x0c0fe200010f0eff */
[----:B------:R-:W-:Y:S01]  /*18d40*/  VIADD R11, R11, UR5 ;  /* 0x000000050b0b7c36 */ /* 0x000fe20008000000 */
[----:B-1----:R-:W-:Y:S01]  /*18d50*/  SHF.R.S32.HI R13, RZ, 0x8, R10 ;  /* 0x00000008ff0d7819 */ /* 0x002fe2000001140a */
[----:B------:R-:W-:Y:S01]  /*18d60*/  VIADD R5, R0, 0x38 ;  /* 0x0000003800057836 */ /* 0x000fe20000000000 */
[----:B------:R-:W-:Y:S01]  /*18d70*/  ISETP.LT.AND P2, PT, R12, UR4, !P0 ;  /* 0x000000040c007c0c */ /* 0x000fe2000c741270 */
[C---:B------:R-:W-:Y:S01]  /*18d80*/  VIADD R10, R0.reuse, 0x39 ;  /* 0x00000039000a7836 */ /* 0x040fe20000000000 */
[----:B------:R-:W1:Y:S01]  /*18d90*/  LDCU UR4, c[0x0][0x39c] ;  /* 0x00007380ff0477ac */ /* 0x000e620008000800 */
[----:B------:R4:W-:Y:S01]  /*18da0*/  @P1 STG.E.U8 desc[UR14][R8.64], R13 ;  /* 0x0000000d08001986 */ /* 0x0009e2000c10110e */
[----:B------:R-:W-:Y:S01]  /*18db0*/  IADD3 R4, P1, PT, R11, R2, RZ ;  /* 0x000000020b047210 */ /* 0x000fe20007f3e0ff */
[----:B------:R-:W-:Y:S01]  /*18dc0*/  VIADD R12, R0, 0x3a ;  /* 0x0000003a000c7836 */ /* 0x000fe20000000000 */
[----:B------:R-:W-:Y:S01]  /*18dd0*/  ISETP.LT.AND P5, PT, R5, UR6, !P0 ;  /* 0x0000000605007c0c */ /* 0x000fe2000c7a1270 */
[----:B------:R-:W1:Y:S01]  /*18de0*/  LDCU UR6, c[0x0][0x39c] ;  /* 0x00007380ff0677ac */ /* 0x000e620008000800 */
[C---:B------:R-:W-:Y:S01]  /*18df0*/  LEA.HI.X.SX32 R5, R11.reuse, R3, 0x1, P1 ;  /* 0x000000030b057211 */ /* 0x040fe200008f0eff */
[----:B------:R-:W-:Y:S01]  /*18e00*/  VIADD R11, R11, UR5 ;  /* 0x000000050b0b7c36 */ /* 0x000fe20008000000 */
[----:B-----5:R-:W-:-:S02]  /*18e10*/  PRMT R7, R57, 0x9910, RZ ;  /* 0x0000991039077816 */ /* 0x020fc400000000ff */
[----:B0-----:R-:W-:Y:S01]  /*18e20*/  ISETP.LT.AND P1, PT, R10, UR7, !P0 ;  /* 0x000000070a007c0c */ /* 0x001fe2000c721270 */
[----:B------:R0:W-:Y:S01]  /*18e30*/  @P3 STG.E.U8 desc[UR14][R4.64], R57 ;  /* 0x0000003904003986 */ /* 0x0001e2000c10110e */
[-C--:B------:R-:W-:Y:S01]  /*18e40*/  IADD3 R6, P3, PT, R11, R2.reuse, RZ ;  /* 0x000000020b067210 */ /* 0x080fe20007f7e0ff */
[----:B----4-:R-:W-:Y:S01]  /*18e50*/  IMAD.MOV.U32 R8, RZ, RZ, R7 ;  /* 0x000000ffff087224 */ /* 0x010fe200078e0007 */
[----:B------:R-:W-:Y:S01]  /*18e60*/  PRMT R13, R59, 0x9910, RZ ;  /* 0x000099103b0d7816 */ /* 0x000fe200000000ff */
[C---:B------:R-:W-:Y:S01]  /*18e70*/  VIADD R10, R11.reuse, UR5 ;  /* 0x000000050b0a7c36 */ /* 0x040fe20008000000 */
[----:B------:R-:W-:Y:S01]  /*18e80*/  LEA.HI.X.SX32 R7, R11, R3, 0x1, P3 ;  /* 0x000000030b077211 */ /* 0x000fe200018f0eff */
[----:B------:R-:W4:Y:S01]  /*18e90*/  LDCU UR7, c[0x0][0x39c] ;  /* 0x00007380ff0777ac */ /* 0x000f220008000800 */
[----:B------:R-:W-:Y:S02]  /*18ea0*/  SHF.R.S32.HI R11, RZ, 0x8, R8 ;  /* 0x00000008ff0b7819 */ /* 0x000fe40000011408 */
[----:B------:R-:W-:-:S02]  /*18eb0*/  IADD3 R8, P3, PT, R10, R2, RZ ;  /* 0x000000020a087210 */ /* 0x000fc40007f7e0ff */
[----:B------:R-:W-:Y:S01]  /*18ec0*/  SHF.R.S32.HI R13, RZ, 0x8, R13 ;  /* 0x00000008ff0d7819 */ /* 0x000fe2000001140d */
[----:B------:R5:W-:Y:S01]  /*18ed0*/  @P6 STG.E.U8 desc[UR14][R6.64], R11 ;  /* 0x0000000b06006986 */ /* 0x000be2000c10110e */
[C---:B------:R-:W-:Y:S01]  /*18ee0*/  LEA.HI.X.SX32 R9, R10.reuse, R3, 0x1, P3 ;  /* 0x000000030a097211 */ /* 0x040fe200018f0eff */
[----:B------:R-:W-:Y:S01]  /*18ef0*/  VIADD R10, R10, UR5 ;  /* 0x000000050a0a7c36 */ /* 0x000fe20008000000 */
[----:B-1----:R-:W-:Y:S01]  /*18f00*/  ISETP.LT.AND P3, PT, R12, UR4, !P0 ;  /* 0x000000040c007c0c */ /* 0x002fe2000c761270 */
[----:B------:R-:W1:Y:S01]  /*18f10*/  LDCU UR4, c[0x0][0x39c] ;  /* 0x00007380ff0477ac */ /* 0x000e620008000800 */
[----:B------:R-:W-:Y:S01]  /*18f20*/  VIADD R12, R0, 0x3b ;  /* 0x0000003b000c7836 */ /* 0x000fe20000000000 */
[----:B------:R4:W-:Y:S01]  /*18f30*/  @P4 STG.E.U8 desc[UR14][R8.64], R59 ;  /* 0x0000003b08004986 */ /* 0x0009e2000c10110e */
[----:B0-----:R-:W-:Y:S02]  /*18f40*/  IADD3 R4, P4, PT, R10, R2, RZ ;  /* 0x000000020a047210 */ /* 0x001fe40007f9e0ff */
[----:B------:R-:W-:-:S02]  /*18f50*/  F2FP.SATFINITE.E4M3.F32.PACK_AB_MERGE_C R75, R75, R74, RZ ;  /* 0x0000004a4b4b723e */ /* 0x000fc400048070ff */
[CC--:B------:R-:W-:Y:S01]  /*18f60*/  LEA.HI.X.SX32 R5, R10.reuse, R3.reuse, 0x1, P4 ;  /* 0x000000030a057211 */ /* 0x0c0fe200020f0eff */
[----:B------:R-:W-:Y:S01]  /*18f70*/  VIADD R10, R10, UR5 ;  /* 0x000000050a0a7c36 */ /* 0x000fe20008000000 */
[----:B------:R-:W-:Y:S01]  /*18f80*/  ISETP.LT.AND P4, PT, R12, UR6, !P0 ;  /* 0x000000060c007c0c */ /* 0x000fe2000c781270 */
[----:B------:R-:W0:Y:S01]  /*18f90*/  LDCU UR6, c[0x0][0x39c] ;  /* 0x00007380ff0677ac */ /* 0x000e220008000800 */
[----:B------:R-:W-:Y:S01]  /*18fa0*/  PRMT R12, R61, 0x9910, RZ ;  /* 0x000099103d0c7816 */ /* 0x000fe200000000ff */
[----:B------:R0:W-:Y:S01]  /*18fb0*/  @P2 STG.E.U8 desc[UR14][R4.64], R13 ;  /* 0x0000000d04002986 */ /* 0x0001e2000c10110e */
[----:B-----5:R-:W-:Y:S01]  /*18fc0*/  IADD3 R6, P2, PT, R10, R2, RZ ;  /* 0x000000020a067210 */ /* 0x020fe20007f5e0ff */
[----:B----4-:R-:W-:Y:S01]  /*18fd0*/  VIADD R8, R0, 0x3c ;  /* 0x0000003c00087836 */ /* 0x010fe20000000000 */
[----:B------:R-:W-:Y:S01]  /*18fe0*/  F2FP.SATFINITE.E4M3.F32.PACK_AB_MERGE_C R77, R77, R76, RZ ;  /* 0x0000004c4d4d723e */ /* 0x000fe200048070ff */
[C---:B------:R-:W-:Y:S01]  /*18ff0*/  VIADD R11, R10.reuse, UR5 ;  /* 0x000000050a0b7c36 */ /* 0x040fe20008000000 */
[-C--:B------:R-:W-:Y:S01]  /*19000*/  LEA.HI.X.SX32 R7, R10, R3.reuse, 0x1, P2 ;  /* 0x000000030a077211 */ /* 0x080fe200010f0eff */
[----:B------:R-:W-:Y:S01]  /*19010*/  VIADD R9, R0, 0x3d ;  /* 0x0000003d00097836 */ /* 0x000fe20000000000 */
[----:B-1----:R-:W-:Y:S01]  /*19020*/  ISETP.LT.AND P2, PT, R8, UR4, !P0 ;  /* 0x0000000408007c0c */ /* 0x002fe2000c741270 */
[----:B------:R-:W-:Y:S01]  /*19030*/  IMAD.MOV.U32 R10, RZ, RZ, R12 ;  /* 0x000000ffff0a7224 */ /* 0x000fe200078e000c */
[-C--:B------:R-:W-:Y:S01]  /*19040*/  IADD3 R8, P6, PT, R11, R2.reuse, RZ ;  /* 0x000000020b087210 */ /* 0x080fe20007fde0ff */
[----:B------:R1:W-:Y:S01]  /*19050*/  @P5 STG.E.U8 desc[UR14][R6.64], R61 ;  /* 0x0000003d06005986 */ /* 0x0003e2000c10110e */
[----:B------:R-:W-:Y:S01]  /*19060*/  ISETP.LT.AND P5, PT, R9, UR7, !P0 ;  /* 0x0000000709007c0c */ /* 0x000fe2000c7a1270 */
[----:B------:R-:W4:Y:S01]  /*19070*/  LDCU UR4, c[0x0][0x39c] ;  /* 0x00007380ff0477ac */ /* 0x000f220008000800 */
[CC--:B------:R-:W-:Y:S01]  /*19080*/  LEA.HI.X.SX32 R9, R11.reuse, R3.reuse, 0x1, P6 ;  /* 0x000000030b097211 */ /* 0x0c0fe200030f0eff */
[----:B------:R-:W-:Y:S01]  /*19090*/  VIADD R11, R11, UR5 ;  /* 0x000000050b0b7c36 */ /* 0x000fe20008000000 */
[----:B0-----:R-:W-:Y:S01]  /*190a0*/  SHF.R.S32.HI R13, RZ, 0x8, R10 ;  /* 0x00000008ff0d7819 */ /* 0x001fe2000001140a */
[C---:B------:R-:W-:Y:S01]  /*190b0*/  VIADD R5, R0.reuse, 0x3e ;  /* 0x0000003e00057836 */ /* 0x040fe20000000000 */
[----:B------:R-:W0:Y:S01]  /*190c0*/  LDCU UR7, c[0x0][0x39c] ;  /* 0x00007380ff0777ac */ /* 0x000e220008000800 */
[----:B------:R-:W-:Y:S01]  /*190d0*/  PRMT R10, R63, 0x9910, RZ ;  /* 0x000099103f0a7816 */ /* 0x000fe200000000ff */
[C---:B------:R-:W-:Y:S01]  /*190e0*/  VIADD R12, R0.reuse, 0x41 ;  /* 0x00000041000c7836 */ /* 0x040fe20000000000 */
[----:B------:R-:W-:Y:S01]  /*190f0*/  IADD3 R4, P6, PT, R11, R2, RZ ;  /* 0x000000020b047210 */ /* 0x000fe20007fde0ff */
[----:B------:R5:W-:Y:S01]  /*19100*/  @P1 STG.E.U8 desc[UR14][R8.64], R13 ;  /* 0x0000000d08001986 */ /* 0x000be2000c10110e */
[----:B------:R-:W-:Y:S01]  /*19110*/  ISETP.LT.AND P1, PT, R5, UR6, !P0 ;  /* 0x0000000605007c0c */ /* 0x000fe2000c721270 */
[----:B-1----:R-:W-:Y:S01]  /*19120*/  VIADD R7, R0, 0x3f ;  /* 0x0000003f00077836 */ /* 0x002fe20000000000 */
[C---:B------:R-:W-:Y:S01]  /*19130*/  LEA.HI.X.SX32 R5, R11.reuse, R3, 0x1, P6 ;  /* 0x000000030b057211 */ /* 0x040fe200030f0eff */
[----:B------:R-:W-:Y:S01]  /*19140*/  VIADD R11, R11, UR5 ;  /* 0x000000050b0b7c36 */ /* 0x000fe20008000000 */
[----:B------:R-:W1:Y:S01]  /*19150*/  LDCU UR6, c[0x0][0x39c] ;  /* 0x00007380ff0677ac */ /* 0x000e620008000800 */
[----:B------:R-:W-:-:S02]  /*19160*/  F2FP.SATFINITE.E4M3.F32.PACK_AB_MERGE_C R79, R79, R78, RZ ;  /* 0x0000004e4f4f723e */ /* 0x000fc400048070ff */
[----:B------:R0:W-:Y:S01]  /*19170*/  @P3 STG.E.U8 desc[UR14][R4.64], R63 ;  /* 0x0000003f04003986 */ /* 0x0001e2000c10110e */
[-C--:B------:R-:W-:Y:S02]  /*19180*/  IADD3 R6, P6, PT, R11, R2.reuse, RZ ;  /* 0x000000020b067210 */ /* 0x080fe40007fde0ff */
[----:B----4-:R-:W-:Y:S01]  /*19190*/  ISETP.LT.AND P3, PT, R7, UR4, !P0 ;  /* 0x0000000407007c0c */ /* 0x010fe2000c761270 */
[----:B-----5:R-:W-:Y:S01]  /*191a0*/  IMAD.MOV.U32 R8, RZ, RZ, R10 ;  /* 0x000000ffff087224 */ /* 0x020fe200078e000a */
[C---:B------:R-:W-:Y:S01]  /*191b0*/  LEA.HI.X.SX32 R7, R11.reuse, R3, 0x1, P6 ;  /* 0x000000030b077211 */ /* 0x040fe200030f0eff */
[----:B------:R-:W-:Y:S01]  /*191c0*/  VIADD R10, R11, UR5 ;  /* 0x000000050b0a7c36 */ /* 0x000fe20008000000 */
[----:B------:R-:W4:Y:S01]  /*191d0*/  LDCU UR4, c[0x0][0x39c] ;  /* 0x00007380ff0477ac */ /* 0x000f220008000800 */
[----:B------:R-:W-:Y:S01]  /*191e0*/  VIADD R9, R0, 0x40 ;  /* 0x0000004000097836 */ /* 0x000fe20000000000 */
[----:B------:R-:W-:Y:S02]  /*191f0*/  SHF.R.S32.HI R11, RZ, 0x8, R8 ;  /* 0x00000008ff0b7819 */ /* 0x000fe40000011408 */
[----:B------:R-:W-:-:S02]  /*19200*/  IADD3 R8, P6, PT, R10, R2, RZ ;  /* 0x000000020a087210 */ /* 0x000fc40007fde0ff */
[----:B------:R-:W-:Y:S01]  /*19210*/  PRMT R13, R65, 0x9910, RZ ;  /* 0x00009910410d7816 */ /* 0x000fe200000000ff */
[----:B------:R5:W-:Y:S01]  /*19220*/  @P4 STG.E.U8 desc[UR14][R6.64], R11 ;  /* 0x0000000b06004986 */ /* 0x000be2000c10110e */
[----:B0-----:R-:W-:Y:S01]  /*19230*/  ISETP.LT.AND P4, PT, R9, UR7, !P0 ;  /* 0x0000000709007c0c */ /* 0x001fe2000c781270 */
[----:B------:R-:W0:Y:S01]  /*19240*/  LDCU UR7, c[0x0][0x39c] ;  /* 0x00007380ff0777ac */ /* 0x000e220008000800 */
[CC--:B------:R-:W-:Y:S01]  /*19250*/  LEA.HI.X.SX32 R9, R10.reuse, R3.reuse, 0x1, P6 ;  /* 0x000000030a097211 */ /* 0x0c0fe200030f0eff */
[----:B------:R-:W-:Y:S01]  /*19260*/  VIADD R10, R10, UR5 ;  /* 0x000000050a0a7c36 */ /* 0x000fe20008000000 */
[----:B------:R-:W-:Y:S02]  /*19270*/  SHF.R.S32.HI R13, RZ, 0x8, R13 ;  /* 0x00000008ff0d7819 */ /* 0x000fe4000001140d */
[----:B-1----:R-:W-:Y:S01]  /*19280*/  ISETP.LT.AND P6, PT, R12, UR6, !P0 ;  /* 0x000000060c007c0c */ /* 0x002fe2000c7c1270 */
[----:B------:R1:W-:Y:S01]  /*19290*/  @P2 STG.E.U8 desc[UR14][R8.64], R65 ;  /* 0x0000004108002986 */ /* 0x0003e2000c10110e */
[C---:B------:R-:W-:Y:S01]  /*192a0*/  IADD3 R4, P2, PT, R10.reuse, R2, RZ ;  /* 0x000000020a047210 */ /* 0x040fe20007f5e0ff */
[----:B------:R-:W0:Y:S01]  /*192b0*/  LDCU UR6, c[0x0][0x39c] ;  /* 0x00007380ff0677ac */ /* 0x000e220008000800 */
[----:B------:R-:W-:Y:S01]  /*192c0*/  PRMT R12, R67, 0x9910, RZ ;  /* 0x00009910430c7816 */ /* 0x000fe200000000ff */
[C---:B-----5:R-:W-:Y:S01]  /*192d0*/  VIADD R11, R10.reuse, UR5 ;  /* 0x000000050a0b7c36 */ /* 0x060fe20008000000 */
[----:B------:R-:W-:Y:S01]  /*192e0*/  LEA.HI.X.SX32 R5, R10, R3, 0x1, P2 ;  /* 0x000000030a057211 */ /* 0x000fe200010f0eff */
[----:B------:R-:W-:Y:S01]  /*192f0*/  VIADD R10, R0, 0x42 ;  /* 0x00000042000a7836 */ /* 0x000fe20000000000 */
[----:B------:R-:W-:-:S02]  /*19300*/  F2FP.SATFINITE.E4M3.F32.PACK_AB_MERGE_C R81, R81, R80, RZ ;  /* 0x000000505151723e */ /* 0x000fc400048070ff */
[C---:B------:R-:W-:Y:S01]  /*19310*/  IADD3 R6, P2, PT, R11.reuse, R2, RZ ;  /* 0x000000020b067210 */ /* 0x040fe20007f5e0ff */
[----:B------:R5:W-:Y:S01]  /*19320*/  @P5 STG.E.U8 desc[UR14][R4.64], R13 ;  /* 0x0000000d04005986 */ /* 0x000be2000c10110e */
[----:B----4-:R-:W-:Y:S01]  /*19330*/  ISETP.LT.AND P5, PT, R10, UR4, !P0 ;  /* 0x000000040a007c0c */ /* 0x010fe2000c7a1270 */
[----:B------:R-:W4:Y:S01]  /*19340*/  LDCU UR4, c[0x0][0x39c] ;  /* 0x00007380ff0477ac */ /* 0x000f220008000800 */
[CC--:B------:R-:W-:Y:S01]  /*19350*/  LEA.HI.X.SX32 R7, R11.reuse, R3.reuse, 0x1, P2 ;  /* 0x000000030b077211 */ /* 0x0c0fe200010f0eff */
[----:B------:R-:W-:Y:S01]  /*19360*/  VIADD R11, R11, UR5 ;  /* 0x000000050b0b7c36 */ /* 0x000fe20008000000 */
[----:B------:R-:W-:Y:S02]  /*19370*/  F2FP.SATFINITE.E4M3.F32.PACK_AB_MERGE_C R83, R83, R82, RZ ;  /* 0x000000525353723e */ /* 0x000fe400048070ff */
[----:B------:R-:W-:Y:S01]  /*19380*/  F2FP.SATFINITE.E4M3.F32.PACK_AB_MERGE_C R85, R85, R84, RZ ;  /* 0x000000545555723e */ /* 0x000fe200048070ff */
[----:B------:R4:W-:Y:S01]  /*19390*/  @P1 STG.E.U8 desc[UR14][R6.64], R67 ;  /* 0x0000004306001986 */ /* 0x0009e2000c10110e */
[CC--:B-1----:R-:W-:Y:S01]  /*193a0*/  IADD3 R8, P1, PT, R11.reuse, R2.reuse, RZ ;  /* 0x000000020b087210 */ /* 0x0c2fe20007f3e0ff */
[C---:B------:R-:W-:Y:S01]  /*193b0*/  VIADD R10, R11.reuse, UR5 ;  /* 0x000000050b0a7c36 */ /* 0x040fe20008000000 */
[----:B0-----:R-:W-:Y:S01]  /*193c0*/  ISETP.LT.AND P2, PT, R14, UR6, !P0 ;  /* 0x000000060e007c0c */ /* 0x001fe2000c741270 */
[C---:B-----5:R-:W-:Y:S01]  /*193d0*/  VIADD R5, R0.reuse, 0x44 ;  /* 0x0000004400057836 */ /* 0x060fe20000000000 */
[-C--:B------:R-:W-:Y:S01]  /*193e0*/  LEA.HI.X.SX32 R9, R11, R3.reuse, 0x1, P1 ;  /* 0x000000030b097211 */ /* 0x080fe200008f0eff */
[----:B------:R-:W0:Y:S01]  /*193f0*/  LDCU UR6, c[0x0][0x39c] ;  /* 0x00007380ff0677ac */ /* 0x000e220008000800 */
[----:B------:R-:W-:Y:S01]  /*19400*/  SHF.R.S32.HI R11, RZ, 0x8, R12 ;  /* 0x00000008ff0b7819 */ /* 0x000fe2000001140c */
[----:B------:R-:W-:Y:S01]  /*19410*/  VIADD R12, R0, 0x48 ;  /* 0x00000048000c7836 */ /* 0x000fe20000000000 */
[-C--:B------:R-:W-:Y:S01]  /*19420*/  IADD3 R4, P1, PT, R10, R2.reuse, RZ ;  /* 0x000000020a047210 */ /* 0x080fe20007f3e0ff */
[C---:B------:R-:W-:Y:S01]  /*19430*/  VIADD R14, R0.reuse, 0x55 ;  /* 0x00000055000e7836 */ /* 0x040fe20000000000 */
[----:B------:R-:W-:Y:S01]  /*19440*/  PRMT R13, R69, 0x9910, RZ ;  /* 0x00009910450d7816 */ /* 0x000fe200000000ff */
[----:B----4-:R-:W-:Y:S01]  /*19450*/  VIADD R6, R0, 0x45 ;  /* 0x0000004500067836 */ /* 0x010fe20000000000 */
[----:B------:R1:W-:Y:S01]  /*19460*/  @P3 STG.E.U8 desc[UR14][R8.64], R11 ;  /* 0x0000000b08003986 */ /* 0x0003e2000c10110e */
[----:B------:R-:W-:Y:S01]  /*19470*/  ISETP.LT.AND P3, PT, R5, UR7, !P0 ;  /* 0x0000000705007c0c */ /* 0x000fe2000c761270 */
[----:B------:R-:W4:Y:S01]  /*19480*/  LDCU UR7, c[0x0][0x39c] ;  /* 0x00007380ff0777ac */ /* 0x000f220008000800 */
[C---:B------:R-:W-:Y:S01]  /*19490*/  LEA.HI.X.SX32 R5, R10.reuse, R3, 0x1, P1 ;  /* 0x000000030a057211 */ /* 0x040fe200008f0eff */
[----:B------:R-:W-:Y:S01]  /*194a0*/  VIADD R10, R10, UR5 ;  /* 0x000000050a0a7c36 */ /* 0x000fe20008000000 */
[----:B------:R-:W-:Y:S01]  /*194b0*/  ISETP.LT.AND P1, PT, R6, UR4, !P0 ;  /* 0x0000000406007c0c */ /* 0x000fe2000c721270 */
[----:B------:R-:W5:Y:S01]  /*194c0*/  LDCU UR4, c[0x0][0x39c] ;  /* 0x00007380ff0477ac */ /* 0x000f620008000800 */
[----:B------:R-:W-:Y:S01]  /*194d0*/  SHF.R.S32.HI R13, RZ, 0x8, R13 ;  /* 0x00000008ff0d7819 */ /* 0x000fe2000001140d */
[----:B------:R0:W-:Y:S01]  /*194e0*/  @P4 STG.E.U8 desc[UR14][R4.64], R69 ;  /* 0x0000004504004986 */ /* 0x0001e2000c10110e */
[----:B------:R-:W-:-:S02]  /*194f0*/  IADD3 R6, P4, PT, R10, R2, RZ ;  /* 0x000000020a067210 */ /* 0x000fc40007f9e0ff */
[----:B------:R-:W-:Y:S01]  /*19500*/  F2FP.SATFINITE.E4M3.F32.PACK_AB_MERGE_C R87, R87, R86, RZ ;  /* 0x000000565757723e */ /* 0x000fe200048070ff */
[C---:B-1----:R-:W-:Y:S01]  /*19510*/  VIADD R11, R10.reuse, UR5 ;  /* 0x000000050a0b7c36 */ /* 0x042fe20008000000 */
[-C--:B------:R-:W-:Y:S02]  /*19520*/  LEA.HI.X.SX32 R7, R10, R3.reuse, 0x1, P4 ;  /* 0x000000030a077211 */ /* 0x080fe400020f0eff */
[----:B------:R-:W-:Y:S02]  /*19530*/  PRMT R10, R71, 0x9910, RZ ;  /* 0x00009910470a7816 */ /* 0x000fe400000000ff */
[----:B------:R-:W-:Y:S01]  /*19540*/  IADD3 R8, P4, PT, R11, R2, RZ ;  /* 0x000000020b087210 */ /* 0x000fe20007f9e0ff */
[----:B------:R1:W-:Y:S01]  /*19550*/  @P6 STG.E.U8 desc[UR14][R6.64], R13 ;  /* 0x0000000d06006986 */ /* 0x0003e2000c10110e */
[----:B------:R-:W-:Y:S01]  /*19560*/  F2FP.SATFINITE.E4M3.F32.PACK_AB_MERGE_C R89, R89, R88, RZ ;  /* 0x000000585959723e */ /* 0x000fe200048070ff */
[C---:B0-----:R-:W-:Y:S01]  /*19570*/  VIADD R4, R0.reuse, 0x46 ;  /* 0x0000004600047836 */ /* 0x041fe20000000000 */
[C---:B------:R-:W-:Y:S01]  /*19580*/  LEA.HI.X.SX32 R9, R11.reuse, R3, 0x1, P4 ;  /* 0x000000030b097211 */ /* 0x040fe200020f0eff */
[----:B------:R-:W-:Y:S01]  /*19590*/  VIADD R11, R11, UR5 ;  /* 0x000000050b0b7c36 */ /* 0x000fe20008000000 */
[----:B------:R-:W-:Y:S01]  /*195a0*/  F2FP.SATFINITE.E4M3.F32.PACK_AB_MERGE_C R91, R91, R90, RZ ;  /* 0x0000005a5b5b723e */ /* 0x000fe200048070ff */
[----:B------:R-:W-:Y:S01]  /*195b0*/  VIADD R5, R0, 0x47 ;  /* 0x0000004700057836 */ /* 0x000fe20000000000 */
[----:B-----5:R-:W-:Y:S01]  /*195c0*/  ISETP.LT.AND P4, PT, R4, UR4, !P0 ;  /* 0x0000000404007c0c */ /* 0x020fe2000c781270 */
[----:B------:R0:W-:Y:S01]  /*195d0*/  @P5 STG.E.U8 desc[UR14][R8.64], R71 ;  /* 0x0000004708005986 */ /* 0x0001e2000c10110e */
[----:B------:R-:W-:Y:S01]  /*195e0*/  IADD3 R4, P5, PT, R11, R2, RZ ;  /* 0x000000020b047210 */ /* 0x000fe20007fbe0ff */
[----:B------:R-:W5:Y:S01]  /*195f0*/  LDCU UR4, c[0x0][0x39c] ;  /* 0x00007380ff0477ac */ /* 0x000f620008000800 */
[----:B------:R-:W-:-:S02]  /*19600*/  ISETP.LT.AND P6, PT, R5, UR6, !P0 ;  /* 0x0000000605007c0c */ /* 0x000fc4000c7c1270 */
[CC--:B------:R-:W-:Y:S01]  /*19610*/  LEA.HI.X.SX32 R5, R11.reuse, R3.reuse, 0x1, P5 ;  /* 0x000000030b057211 */ /* 0x0c0fe200028f0eff */
[----:B------:R-:W-:Y:S01]  /*19620*/  VIADD R11, R11, UR5 ;  /* 0x000000050b0b7c36 */ /* 0x000fe20008000000 */
[----:B-1----:R-:W-:Y:S01]  /*19630*/  SHF.R.S32.HI R13, RZ, 0x8, R10 ;  /* 0x00000008ff0d7819 */ /* 0x002fe2000001140a */
[----:B------:R-:W1:Y:S01]  /*19640*/  LDCU UR6, c[0x0][0x39c] ;  /* 0x00007380ff0677ac */ /* 0x000e620008000800 */
[----:B----4-:R-:W-:Y:S01]  /*19650*/  ISETP.LT.AND P5, PT, R12, UR7, !P0 ;  /* 0x000000070c007c0c */ /* 0x010fe2000c7a1270 */
[----:B------:R-:W-:Y:S01]  /*19660*/  VIADD R10, R11, UR5 ;  /* 0x000000050b0a7c36 */ /* 0x000fe20008000000 */
[----:B------:R-:W-:Y:S01]  /*19670*/  F2FP.SATFINITE.E4M3.F32.PACK_AB_MERGE_C R93, R93, R92, RZ ;  /* 0x0000005c5d5d723e */ /* 0x000fe200048070ff */
[----:B------:R4:W-:Y:S01]  /*19680*/  @P2 STG.E.U8 desc[UR14][R4.64], R13 ;  /* 0x0000000d04002986 */ /* 0x0009e2000c10110e */
[----:B------:R-:W-:Y:S01]  /*19690*/  IADD3 R6, P2, PT, R11, R2, RZ ;  /* 0x000000020b067210 */ /* 0x000fe20007f5e0ff */
[----:B------:R-:W-:Y:S01]  /*196a0*/  VIADD R12, R0, 0x49 ;  /* 0x00000049000c7836 */ /* 0x000fe20000000000 */
[----:B0-----:R-:W-:Y:S01]  /*196b0*/  PRMT R9, R73, 0x9910, RZ ;  /* 0x0000991049097816 */ /* 0x001fe200000000ff */
[----:B------:R-:W0:Y:S01]  /*196c0*/  LDCU UR7, c[0x0][0x39c] ;  /* 0x00007380ff0777ac */ /* 0x000e220008000800 */
[----:B------:R-:W-:-:S02]  /*196d0*/  LEA.HI.X.SX32 R7, R11, R3, 0x1, P2 ;  /* 0x000000030b077211 */ /* 0x000fc400010f0eff */
[C---:B------:R-:W-:Y:S01]  /*196e0*/  IADD3 R8, P2, PT, R10.reuse, R2, RZ ;  /* 0x000000020a087210 */ /* 0x040fe20007f5e0ff */
[----:B------:R-:W-:Y:S01]  /*196f0*/  IMAD.MOV.U32 R11, RZ, RZ, R9 ;  /* 0x000000ffff0b7224 */ /* 0x000fe200078e0009 */
[----:B------:R-:W-:Y:S01]  /*19700*/  F2FP.SATFINITE.E4M3.F32.PACK_AB_MERGE_C R95, R95, R94, RZ ;  /* 0x0000005e5f5f723e */ /* 0x000fe200048070ff */
[----:B------:R0:W-:Y:S01]  /*19710*/  @P3 STG.E.U8 desc[UR14][R6.64], R73 ;  /* 0x0000004906003986 */ /* 0x0001e2000c10110e */
[CC--:B------:R-:W-:Y:S01]  /*19720*/  LEA.HI.X.SX32 R9, R10.reuse, R3.reuse, 0x1, P2 ;  /* 0x000000030a097211 */ /* 0x0c0fe200010f0eff */
[----:B------:R-:W-:Y:S01]  /*19730*/  VIADD R10, R10, UR5 ;  /* 0x000000050a0a7c36 */ /* 0x000fe20008000000 */
[----:B------:R-:W-:Y:S01]  /*19740*/  SHF.R.S32.HI R11, RZ, 0x8, R11 ;  /* 0x00000008ff0b7819 */ /* 0x000fe2000001140b */
[----:B----4-:R-:W-:Y:S01]  /*19750*/  VIADD R5, R0, 0x4a ;  /* 0x0000004a00057836 */ /* 0x010fe20000000000 */
[----:B-----5:R-:W-:Y:S01]  /*19760*/  ISETP.LT.AND P2, PT, R12, UR4, !P0 ;  /* 0x000000040c007c0c */ /* 0x020fe2000c741270 */
[----:B------:R-:W4:Y:S01]  /*19770*/  LDCU UR4, c[0x0][0x39c] ;  /* 0x00007380ff0477ac */ /* 0x000f220008000800 */
[----:B------:R-:W-:Y:S01]  /*19780*/  PRMT R13, R75, 0x9910, RZ ;  /* 0x000099104b0d7816 */ /* 0x000fe200000000ff */
[----:B------:R5:W-:Y:S01]  /*19790*/  @P1 STG.E.U8 desc[UR14][R8.64], R11 ;  /* 0x0000000b08001986 */ /* 0x000be2000c10110e */
[----:B------:R-:W-:Y:S01]  /*197a0*/  IADD3 R4, P1, PT, R10, R2, RZ ;  /* 0x000000020a047210 */ /* 0x000fe20007f3e0ff */
[----:B------:R-:W-:Y:S01]  /*197b0*/  VIADD R12, R0, 0x4b ;  /* 0x0000004b000c7836 */ /* 0x000fe20000000000 */
[----:B-1----:R-:W-:Y:S01]  /*197c0*/  ISETP.LT.AND P3, PT, R5, UR6, !P0 ;  /* 0x0000000605007c0c */ /* 0x002fe2000c761270 */
[----:B------:R-:W1:Y:S01]  /*197d0*/  LDCU UR6, c[0x0][0x39c] ;  /* 0x00007380ff0677ac */ /* 0x000e620008000800 */
[C---:B------:R-:W-:Y:S01]  /*197e0*/  LEA.HI.X.SX32 R5, R10.reuse, R3, 0x1, P1 ;  /* 0x000000030a057211 */ /* 0x040fe200008f0eff */
[----:B------:R-:W-:Y:S01]  /*197f0*/  VIADD R10, R10, UR5 ;  /* 0x000000050a0a7c36 */ /* 0x000fe20008000000 */
[----:B------:R-:W-:-:S02]  /*19800*/  SHF.R.S32.HI R13, RZ, 0x8, R13 ;  /* 0x00000008ff0d7819 */ /* 0x000fc4000001140d */
[----:B0-----:R-:W-:Y:S01]  /*19810*/  ISETP.LT.AND P1, PT, R12, UR7, !P0 ;  /* 0x000000070c007c0c */ /* 0x001fe2000c721270 */
[----:B------:R0:W-:Y:S01]  /*19820*/  @P4 STG.E.U8 desc[UR14][R4.64], R75 ;  /* 0x0000004b04004986 */ /* 0x0001e2000c10110e */
[CC--:B------:R-:W-:Y:S01]  /*19830*/  IADD3 R6, P4, PT, R10.reuse, R2.reuse, RZ ;  /* 0x000000020a067210 */ /* 0x0c0fe20007f9e0ff */
[----:B-----5:R-:W-:Y:S01]  /*19840*/  VIADD R11, R10, UR5 ;  /* 0x000000050a0b7c36 */ /* 0x020fe20008000000 */
[----:B------:R-:W5:Y:S01]  /*19850*/  LDCU UR7, c[0x0][0x39c] ;  /* 0x00007380ff0777ac */ /* 0x000f620008000800 */
[----:B------:R-:W-:Y:S01]  /*19860*/  VIADD R12, R0, 0x4d ;  /* 0x0000004d000c7836 */ /* 0x000fe20000000000 */
[-C--:B------:R-:W-:Y:S01]  /*19870*/  LEA.HI.X.SX32 R7, R10, R3.reuse, 0x1, P4 ;  /* 0x000000030a077211 */ /* 0x080fe200020f0eff */
[----:B------:R-:W-:Y:S01]  /*19880*/  VIADD R10, R0, 0x4c ;  /* 0x0000004c000a7836 */ /* 0x000fe20000000000 */
[----:B------:R-:W-:Y:S02]  /*19890*/  IADD3 R8, P4, PT, R11, R2, RZ ;  /* 0x000000020b087210 */ /* 0x000fe40007f9e0ff */
[----:B------:R-:W-:Y:S01]  /*198a0*/  F2FP.SATFINITE.E4M3.F32.PACK_AB_MERGE_C R97, R97, R96, RZ ;  /* 0x000000606161723e */ /* 0x000fe200048070ff */
[----:B------:R1:W-:Y:S01]  /*198b0*/  @P6 STG.E.U8 desc[UR14][R6.64], R13 ;  /* 0x0000000d06006986 */ /* 0x0003e2000c10110e */
[C---:B------:R-:W-:Y:S01]  /*198c0*/  LEA.HI.X.SX32 R9, R11.reuse, R3, 0x1, P4 ;  /* 0x000000030b097211 */ /* 0x040fe200020f0eff */
[----:B------:R-:W-:Y:S01]  /*198d0*/  VIADD R11, R11, UR5 ;  /* 0x000000050b0b7c36 */ /* 0x000fe20008000000 */
[----:B----4-:R-:W-:Y:S01]  /*198e0*/  ISETP.LT.AND P4, PT, R10, UR4, !P0 ;  /* 0x000000040a007c0c */ /* 0x010fe2000c781270 */
[----:B------:R-:W4:Y:S01]  /*198f0*/  LDCU UR4, c[0x0][0x39c] ;  /* 0x00007380ff0477ac */ /* 0x000f220008000800 */
[----:B------:R-:W-:Y:S01]  /*19900*/  PRMT R10, R77, 0x9910, RZ ;  /* 0x000099104d0a7816 */ /* 0x000fe200000000ff */
[----:B------:R2:W-:Y:S01]  /*19910*/  @P5 STG.E.U8 desc[UR14][R8.64], R77 ;  /* 0x0000004d08005986 */ /* 0x0005e2000c10110e */
[----:B0-----:R-:W-:-:S02]  /*19920*/  IADD3 R4, P5, PT, R11, R2, RZ ;  /* 0x000000020b047210 */ /* 0x001fc40007fbe0ff */
[----:B------:R-:W-:Y:S02]  /*19930*/  F2FP.SATFINITE.E4M3.F32.PACK_AB_MERGE_C R99, R99, R98, RZ ;  /* 0x000000626363723e */ /* 0x000fe400048070ff */
[CC--:B------:R-:W-:Y:S01]  /*19940*/  LEA.HI.X.SX32 R5, R11.reuse, R3.reuse, 0x1, P5 ;  /* 0x000000030b057211 */ /* 0x0c0fe200028f0eff */
[----:B------:R-:W-:Y:S01]  /*19950*/  VIADD R11, R11, UR5 ;  /* 0x000000050b0b7c36 */ /* 0x000fe20008000000 */
[----:B-1----:R-:W-:Y:S02]  /*19960*/  SHF.R.S32.HI R13, RZ, 0x8, R10 ;  /* 0x00000008ff0d7819 */ /* 0x002fe4000001140a */
[----:B------:R-:W-:Y:S01]  /*19970*/  ISETP.LT.AND P5, PT, R12, UR6, !P0 ;  /* 0x000000060c007c0c */ /* 0x000fe2000c7a1270 */
[----:B------:R-:W0:Y:S01]  /*19980*/  LDCU UR6, c[0x0][0x39c] ;  /* 0x00007380ff0677ac */ /* 0x000e220008000800 */
[C---:B------:R-:W-:Y:S01]  /*19990*/  VIADD R10, R11.reuse, UR5 ;  /* 0x000000050b0a7c36 */ /* 0x040fe20008000000 */
[----:B------:R1:W-:Y:S01]  /*199a0*/  @P2 STG.E.U8 desc[UR14][R4.64], R13 ;  /* 0x0000000d04002986 */ /* 0x0003e2000c10110e */
[----:B------:R-:W-:Y:S01]  /*199b0*/  IADD3 R6, P2, PT, R11, R2, RZ ;  /* 0x000000020b067210 */ /* 0x000fe20007f5e0ff */
[C---:B--2---:R-:W-:Y:S01]  /*199c0*/  VIADD R8, R0.reuse, 0x4e ;  /* 0x0000004e00087836 */ /* 0x044fe20000000000 */
[----:B------:R-:W-:Y:S01]  /*199d0*/  PRMT R12, R79, 0x9910, RZ ;  /* 0x000099104f0c7816 */ /* 0x000fe200000000ff */
[----:B------:R-:W-:Y:S01]  /*199e0*/  VIADD R9, R0, 0x4f ;  /* 0x0000004f00097836 */ /* 0x000fe20000000000 */
[----:B------:R-:W-:-:S02]  /*199f0*/  LEA.HI.X.SX32 R7, R11, R3, 0x1, P2 ;  /* 0x000000030b077211 */ /* 0x000fc400010f0eff */
[----:B----4-:R-:W-:Y:S01]  /*19a00*/  ISETP.LT.AND P2, PT, R8, UR4, !P0 ;  /* 0x0000000408007c0c */ /* 0x010fe2000c741270 */
[----:B------:R-:W-:Y:S01]  /*19a10*/  IMAD.MOV.U32 R11, RZ, RZ, R12 ;  /* 0x000000ffff0b7224 */ /* 0x000fe200078e000c */
[C---:B------:R-:W-:Y:S01]  /*19a20*/  IADD3 R8, P6, PT, R10.reuse, R2, RZ ;  /* 0x000000020a087210 */ /* 0x040fe20007fde0ff */
[----:B------:R2:W-:Y:S01]  /*19a30*/  @P3 STG.E.U8 desc[UR14][R6.64], R79 ;  /* 0x0000004f06003986 */ /* 0x0005e2000c10110e */
[----:B-----5:R-:W-:Y:S01]  /*19a40*/  ISETP.LT.AND P3, PT, R9, UR7, !P0 ;  /* 0x0000000709007c0c */ /* 0x020fe2000c761270 */
[----:B------:R-:W4:Y:S01]  /*19a50*/  LDCU UR4, c[0x0][0x39c] ;  /* 0x00007380ff0477ac */ /* 0x000f220008000800 */
[C---:B------:R-:W-:Y:S01]  /*19a60*/  LEA.HI.X.SX32 R9, R10.reuse, R3, 0x1, P6 ;  /* 0x000000030a097211 */ /* 0x040fe200030f0eff */
[----:B------:R-:W-:Y:S01]  /*19a70*/  VIADD R10, R10, UR5 ;  /* 0x000000050a0a7c36 */ /* 0x000fe20008000000 */
[----:B------:R-:W-:Y:S01]  /*19a80*/  SHF.R.S32.HI R11, RZ, 0x8, R11 ;  /* 0x00000008ff0b7819 */ /* 0x000fe2000001140b */
[----:B-1----:R-:W-:Y:S01]  /*19a90*/  VIADD R5, R0, 0x50 ;  /* 0x0000005000057836 */ /* 0x002fe20000000000 */
[----:B------:R-:W1:Y:S01]  /*19aa0*/  LDCU UR7, c[0x0][0x39c] ;  /* 0x00007380ff0777ac */ /* 0x000e620008000800 */
[----:B------:R-:W-:-:S02]  /*19ab0*/  PRMT R13, R81, 0x9910, RZ ;  /* 0x00009910510d7816 */ /* 0x000fc400000000ff */
[-C--:B------:R-:W-:Y:S01]  /*19ac0*/  IADD3 R4, P6, PT, R10, R2.reuse, RZ ;  /* 0x000000020a047210 */ /* 0x080fe20007fde0ff */
[----:B------:R5:W-:Y:S01]  /*19ad0*/  @P1 STG.E.U8 desc[UR14][R8.64], R11 ;  /* 0x0000000b08001986 */ /* 0x000be2000c10110e */
[----:B0-----:R-:W-:Y:S01]  /*19ae0*/  ISETP.LT.AND P1, PT, R5, UR6, !P0 ;  /* 0x0000000605007c0c */ /* 0x001fe2000c721270 */
[----:B--2---:R-:W-:Y:S01]  /*19af0*/  VIADD R7, R0, 0x51 ;  /* 0x0000005100077836 */ /* 0x004fe20000000000 */
[C---:B------:R-:W-:Y:S01]  /*19b00*/  LEA.HI.X.SX32 R5, R10.reuse, R3, 0x1, P6 ;  /* 0x000000030a057211 */ /* 0x040fe200030f0eff */
[----:B------:R-:W-:Y:S01]  /*19b10*/  VIADD R10, R10, UR5 ;  /* 0x000000050a0a7c36 */ /* 0x000fe20008000000 */
[----:B------:R-:W0:Y:S01]  /*19b20*/  LDCU UR6, c[0x0][0x39c] ;  /* 0x00007380ff0677ac */ /* 0x000e220008000800 */
[----:B------:R-:W-:Y:S02]  /*19b30*/  SHF.R.S32.HI R13, RZ, 0x8, R13 ;  /* 0x00000008ff0d7819 */ /* 0x000fe4000001140d */
[----:B------:R2:W-:Y:S01]  /*19b40*/  @P4 STG.E.U8 desc[UR14][R4.64], R81 ;  /* 0x0000005104004986 */ /* 0x0005e2000c10110e */
[----:B------:R-:W-:-:S02]  /*19b50*/  IADD3 R6, P6, PT, R10, R2, RZ ;  /* 0x000000020a067210 */ /* 0x000fc40007fde0ff */
[----:B----4-:R-:W-:Y:S01]  /*19b60*/  ISETP.LT.AND P4, PT, R7, UR4, !P0 ;  /* 0x0000000407007c0c */ /* 0x010fe2000c781270 */
[C---:B-----5:R-:W-:Y:S01]  /*19b70*/  VIADD R11, R10.reuse, UR5 ;  /* 0x000000050a0b7c36 */ /* 0x060fe20008000000 */
[-C--:B------:R-:W-:Y:S01]  /*19b80*/  LEA.HI.X.SX32 R7, R10, R3.reuse, 0x1, P6 ;  /* 0x000000030a077211 */ /* 0x080fe200030f0eff */
[C---:B------:R-:W-:Y:S01]  /*19b90*/  VIADD R9, R0.reuse, 0x52 ;  /* 0x0000005200097836 */ /* 0x040fe20000000000 */
[----:B------:R-:W4:Y:S01]  /*19ba0*/  LDCU UR4, c[0x0][0x39c] ;  /* 0x00007380ff0477ac */ /* 0x000f220008000800 */
[----:B------:R-:W-:Y:S01]  /*19bb0*/  VIADD R10, R0, 0x53 ;  /* 0x00000053000a7836 */ /* 0x000fe20000000000 */
[----:B------:R-:W-:Y:S01]  /*19bc0*/  IADD3 R8, P6, PT, R11, R2, RZ ;  /* 0x000000020b087210 */ /* 0x000fe20007fde0ff */
[----:B------:R5:W-:Y:S01]  /*19bd0*/  @P5 STG.E.U8 desc[UR14][R6.64], R13 ;  /* 0x0000000d06005986 */ /* 0x000be2000c10110e */
[----:B-1----:R-:W-:Y:S01]  /*19be0*/  ISETP.LT.AND P5, PT, R9, UR7, !P0 ;  /* 0x0000000709007c0c */ /* 0x002fe2000c7a1270 */
[----:B------:R-:W1:Y:S01]  /*19bf0*/  LDCU UR7, c[0x0][0x39c] ;  /* 0x00007380ff0777ac */ /* 0x000e620008000800 */
[C---:B------:R-:W-:Y:S01]  /*19c00*/  LEA.HI.X.SX32 R9, R11.reuse, R3, 0x1, P6 ;  /* 0x000000030b097211 */ /* 0x040fe200030f0eff */
[----:B------:R-:W-:Y:S01]  /*19c10*/  VIADD R11, R11, UR5 ;  /* 0x000000050b0b7c36 */ /* 0x000fe20008000000 */
[----:B--2---:R-:W-:-:S02]  /*19c20*/  PRMT R5, R83, 0x9910, RZ ;  /* 0x0000991053057816 */ /* 0x004fc400000000ff */
[----:B0-----:R-:W-:Y:S01]  /*19c30*/  ISETP.LT.AND P6, PT, R10, UR6, !P0 ;  /* 0x000000060a007c0c */ /* 0x001fe2000c7c1270 */
[----:B------:R0:W-:Y:S01]  /*19c40*/  @P2 STG.E.U8 desc[UR14][R8.64], R83 ;  /* 0x0000005308002986 */ /* 0x0001e2000c10110e */
[CC--:B------:R-:W-:Y:S01]  /*19c50*/  IADD3 R4, P2, PT, R11.reuse, R2.reuse, RZ ;  /* 0x000000020b047210 */ /* 0x0c0fe20007f5e0ff */
[C---:B------:R-:W-:Y:S01]  /*19c60*/  VIADD R10, R11.reuse, UR5 ;  /* 0x000000050b0a7c36 */ /* 0x040fe20008000000 */
[----:B------:R-:W2:Y:S01]  /*19c70*/  LDCU UR6, c[0x0][0x39c] ;  /* 0x00007380ff0677ac */ /* 0x000ea20008000800 */
[----:B-----5:R-:W-:Y:S01]  /*19c80*/  IMAD.MOV.U32 R13, RZ, RZ, R5 ;  /* 0x000000ffff0d7224 */ /* 0x020fe200078e0005 */
[----:B------:R-:W-:Y:S01]  /*19c90*/  LEA.HI.X.SX32 R5, R11, R3, 0x1, P2 ;  /* 0x000000030b057211 */ /* 0x000fe200010f0eff */
[----:B------:R-:W-:Y:S01]  /*19ca0*/  VIADD R11, R0, 0x54 ;  /* 0x00000054000b7836 */ /* 0x000fe20000000000 */
[----:B------:R-:W-:Y:S02]  /*19cb0*/  IADD3 R6, P2, PT, R10, R2, RZ ;  /* 0x000000020a067210 */ /* 0x000fe40007f5e0ff */
[----:B------:R-:W-:-:S02]  /*19cc0*/  SHF.R.S32.HI R13, RZ, 0x8, R13 ;  /* 0x00000008ff0d7819 */ /* 0x000fc4000001140d */
[CC--:B------:R-:W-:Y:S01]  /*19cd0*/  LEA.HI.X.SX32 R7, R10.reuse, R3.reuse, 0x1, P2 ;  /* 0x000000030a077211 */ /* 0x0c0fe200010f0eff */
[----:B------:R-:W-:Y:S01]  /*19ce0*/  VIADD R10, R10, UR5 ;  /* 0x000000050a0a7c36 */ /* 0x000fe20008000000 */
[----:B------:R-:W-:Y:S01]  /*19cf0*/  PRMT R12, R85, 0x9910, RZ ;  /* 0x00009910550c7816 */ /* 0x000fe200000000ff */
[----:B------:R5:W-:Y:S01]  /*19d00*/  @P3 STG.E.U8 desc[UR14][R4.64], R13 ;  /* 0x0000000d04003986 */ /* 0x000be2000c10110e */
[----:B----4-:R-:W-:Y:S01]  /*19d10*/  ISETP.LT.AND P3, PT, R11, UR4, !P0 ;  /* 0x000000040b007c0c */ /* 0x010fe2000c761270 */
[----:B------:R-:W4:Y:S01]  /*19d20*/  LDCU UR4, c[0x0][0x39c] ;  /* 0x00007380ff0477ac */ /* 0x000f220008000800 */
[C---:B------:R-:W-:Y:S01]  /*19d30*/  VIADD R11, R10.reuse, UR5 ;  /* 0x000000050a0b7c36 */ /* 0x040fe20008000000 */
[----:B------:R1:W-:Y:S01]  /*19d40*/  @P1 STG.E.U8 desc[UR14][R6.64], R85 ;  /* 0x0000005506001986 */ /* 0x0003e2000c10110e */
[----:B0-----:R-:W-:Y:S02]  /*19d50*/  IADD3 R8, P1, PT, R10, R2, RZ ;  /* 0x000000020a087210 */ /* 0x001fe40007f3e0ff */
[----:B--2---:R-:W-:Y:S01]  /*19d60*/  ISETP.LT.AND P2, PT, R14, UR6, !P0 ;  /* 0x000000060e007c0c */ /* 0x004fe2000c741270 */
[----:B------:R-:W0:Y:S01]  /*19d70*/  LDCU UR6, c[0x0][0x39c] ;  /* 0x00007380ff0677ac */ /* 0x000e220008000800 */
[-C--:B------:R-:W-:Y:S01]  /*19d80*/  LEA.HI.X.SX32 R9, R10, R3.reuse, 0x1, P1 ;  /* 0x000000030a097211 */ /* 0x080fe200008f0eff */
[C---:B------:R-:W-:Y:S01]  /*19d90*/  VIADD R14, R0.reuse, 0x67 ;  /* 0x00000067000e7836 */ /* 0x040fe20000000000 */
[----:B------:R-:W-:Y:S01]  /*19da0*/  F2FP.SATFINITE.E4M3.F32.PACK_AB_MERGE_C R101, R101, R100, RZ ;  /* 0x000000646565723e */ /* 0x000fe200048070ff */
[C---:B-----5:R-:W-:Y:S01]  /*19db0*/  VIADD R5, R0.reuse, 0x56 ;  /* 0x0000005600057836 */ /* 0x060fe20000000000 */
[----:B------:R-:W-:Y:S01]  /*19dc0*/  SHF.R.S32.HI R13, RZ, 0x8, R12 ;  /* 0x00000008ff0d7819 */ /* 0x000fe2000001140c */
[C---:B------:R-:W-:Y:S01]  /*19dd0*/  VIADD R12, R0.reuse, 0x5a ;  /* 0x0000005a000c7836 */ /* 0x040fe20000000000 */
[----:B------:R-:W-:Y:S01]  /*19de0*/  IADD3 R4, P1, PT, R11, R2, RZ ;  /* 0x000000020b047210 */ /* 0x000fe20007f3e0ff */
[----:B-1----:R-:W-:Y:S01]  /*19df0*/  VIADD R6, R0, 0x57 ;  /* 0x0000005700067836 */ /* 0x002fe20000000000 */
[----:B------:R-:W-:Y:S01]  /*19e00*/  PRMT R7, R87, 0x9910, RZ ;  /* 0x0000991057077816 */ /* 0x000fe200000000ff */
[----:B------:R1:W-:Y:S01]  /*19e10*/  @P4 STG.E.U8 desc[UR14][R8.64], R13 ;  /* 0x0000000d08004986 */ /* 0x0003e2000c10110e */
[----:B------:R-:W-:Y:S01]  /*19e20*/  ISETP.LT.AND P4, PT, R5, UR7, !P0 ;  /* 0x0000000705007c0c */ /* 0x000fe2000c781270 */
[----:B------:R-:W2:Y:S01]  /*19e30*/  LDCU UR7, c[0x0][0x39c] ;  /* 0x00007380ff0777ac */ /* 0x000ea20008000800 */
[CC--:B------:R-:W-:Y:S01]  /*19e40*/  LEA.HI.X.SX32 R5, R11.reuse, R3.reuse, 0x1, P1 ;  /* 0x000000030b057211 */ /* 0x0c0fe200008f0eff */
[----:B------:R-:W-:Y:S01]  /*19e50*/  VIADD R11, R11, UR5 ;  /* 0x000000050b0b7c36 */ /* 0x000fe20008000000 */
[----:B----4-:R-:W-:Y:S01]  /*19e60*/  ISETP.LT.AND P1, PT, R6, UR4, !P0 ;  /* 0x0000000406007c0c */ /* 0x010fe2000c721270 */
[----:B------:R-:W4:Y:S01]  /*19e70*/  LDCU UR4, c[0x0][0x39c] ;  /* 0x00007380ff0477ac */ /* 0x000f220008000800 */
[----:B------:R-:W-:Y:S01]  /*19e80*/  F2FP.SATFINITE.E4M3.F32.PACK_AB_MERGE_C R103, R103, R102, RZ ;  /* 0x000000666767723e */ /* 0x000fe200048070ff */
[----:B------:R5:W-:Y:S01]  /*19e90*/  @P5 STG.E.U8 desc[UR14][R4.64], R87 ;  /* 0x0000005704005986 */ /* 0x000be2000c10110e */
[C---:B------:R-:W-:Y:S01]  /*19ea0*/  IADD3 R6, P5, PT, R11.reuse, R2, RZ ;  /* 0x000000020b067210 */ /* 0x040fe20007fbe0ff */
[----:B------:R-:W-:Y:S01]  /*19eb0*/  VIADD R10, R11, UR5 ;  /* 0x000000050b0a7c36 */ /* 0x000fe20008000000 */
[----:B------:R-:W-:Y:S01]  /*19ec0*/  F2FP.SATFINITE.E4M3.F32.PACK_AB_MERGE_C R105, R105, R104, RZ ;  /* 0x000000686969723e */ /* 0x000fe200048070ff */
[----:B-1----:R-:W-:Y:S01]  /*19ed0*/  IMAD.MOV.U32 R9, RZ, RZ, R7 ;  /* 0x000000ffff097224 */ /* 0x002fe200078e0007 */
        /* <DEDUP_REMOVED lines=9> */
[----:B----4-:R-:W-:Y:S01]  /*19f70*/  ISETP.LT.AND P5, PT, R4, UR4, !P0 ;  /* 0x0000000404007c0c */ /* 0x010fe2000c7a1270 */
[----:B------:R-:W4:Y:S01]  /*19f80*/  LDCU UR4, c[0x0][0x39c] ;  /* 0x00007380ff0477ac */ /* 0x000f220008000800 */
[----:B------:R5:W-:Y:S01]  /*19f90*/  @P3 STG.E.U8 desc[UR14][R8.64], R89 ;  /* 0x0000005908003986 */ /* 0x000be2000c10110e */
[----:B------:R-:W-:-:S02]  /*19fa0*/  IADD3 R4, P3, PT, R10, R2, RZ ;  /* 0x000000020a047210 */ /* 0x000fc40007f7e0ff */
[----:B0-----:R-:W-:Y:S01]  /*19fb0*/  ISETP.LT.AND P6, PT, R5, UR6, !P0 ;  /* 0x0000000605007c0c */ /* 0x001fe2000c7c1270 */
[----:B------:R-:W0:Y:S01]  /*19fc0*/  LDCU UR6, c[0x0][0x39c] ;  /* 0x00007380ff0677ac */ /* 0x000e220008000800 */
[C---:B------:R-:W-:Y:S01]  /*19fd0*/  LEA.HI.X.SX32 R5, R10.reuse, R3, 0x1, P3 ;  /* 0x000000030a057211 */ /* 0x040fe200018f0eff */
[----:B------:R-:W-:Y:S01]  /*19fe0*/  VIADD R10, R10, UR5 ;  /* 0x000000050a0a7c36 */ /* 0x000fe20008000000 */
[----:B------:R-:W-:Y:S02]  /*19ff0*/  SHF.R.S32.HI R13, RZ, 0x8, R13 ;  /* 0x00000008ff0d7819 */ /* 0x000fe4000001140d */
[----:B--2---:R-:W-:Y:S01]  /*1a000*/  ISETP.LT.AND P3, PT, R12, UR7, !P0 ;  /* 0x000000070c007c0c */ /* 0x004fe2000c761270 */
[C---:B-1----:R-:W-:Y:S01]  /*1a010*/  VIADD R11, R10.reuse, UR5 ;  /* 0x000000050a0b7c36 */ /* 0x042fe20008000000 */
[----:B------:R-:W1:Y:S01]  /*1a020*/  LDCU UR7, c[0x0][0x39c] ;  /* 0x00007380ff0777ac */ /* 0x000e620008000800 */
        /* <DEDUP_REMOVED lines=11> */
[----:B--2---:R-:W-:Y:S01]  /*1a0e0*/  SHF.R.S32.HI R13, RZ, 0x8, R10 ;  /* 0x00000008ff0d7819 */ /* 0x004fe2000001140a */
[----:B------:R-:W-:Y:S01]  /*1a0f0*/  VIADD R5, R0, 0x5c ;  /* 0x0000005c00057836 */ /* 0x000fe20000000000 */
[----:B----4-:R-:W-:Y:S01]  /*1a100*/  ISETP.LT.AND P2, PT, R12, UR4, !P0 ;  /* 0x000000040c007c0c */ /* 0x010fe2000c741270 */
[C---:B------:R-:W-:Y:S01]  /*1a110*/  VIADD R10, R0.reuse, 0x5d ;  /* 0x0000005d000a7836 */ /* 0x040fe20000000000 */
[----:B------:R-:W2:Y:S01]  /*1a120*/  LDCU UR4, c[0x0][0x39c] ;  /* 0x00007380ff0477ac */ /* 0x000ea20008000800 */
[----:B------:R4:W-:Y:S01]  /*1a130*/  @P1 STG.E.U8 desc[UR14][R8.64], R13 ;  /* 0x0000000d08001986 */ /* 0x0009e2000c10110e */
[----:B------:R-:W-:Y:S01]  /*1a140*/  IADD3 R4, P1, PT, R11, R2, RZ ;  /* 0x000000020b047210 */ /* 0x000fe20007f3e0ff */
[----:B------:R-:W-:Y:S01]  /*1a150*/  VIADD R12, R0, 0x5e ;  /* 0x0000005e000c7836 */ /* 0x000fe20000000000 */
[----:B0-----:R-:W-:Y:S01]  /*1a160*/  ISETP.LT.AND P4, PT, R5, UR6, !P0 ;  /* 0x0000000605007c0c */ /* 0x001fe2000c781270 */
[----:B------:R-:W0:Y:S01]  /*1a170*/  LDCU UR6, c[0x0][0x39c] ;  /* 0x00007380ff0677ac */ /* 0x000e220008000800 */
[C---:B------:R-:W-:Y:S01]  /*1a180*/  LEA.HI.X.SX32 R5, R11.reuse, R3, 0x1, P1 ;  /* 0x000000030b057211 */ /* 0x040fe200008f0eff */
[----:B------:R-:W-:Y:S01]  /*1a190*/  VIADD R11, R11, UR5 ;  /* 0x000000050b0b7c36 */ /* 0x000fe20008000000 */
[----:B-----5:R-:W-:-:S02]  /*1a1a0*/  PRMT R7, R93, 0x9910, RZ ;  /* 0x000099105d077816 */ /* 0x020fc400000000ff */
[----:B-1----:R-:W-:Y:S01]  /*1a1b0*/  ISETP.LT.AND P1, PT, R10, UR7, !P0 ;  /* 0x000000070a007c0c */ /* 0x002fe2000c721270 */
        /* <DEDUP_REMOVED lines=13> */
[----:B--2---:R-:W-:Y:S01]  /*1a290*/  ISETP.LT.AND P5, PT, R12, UR4, !P0 ;  /* 0x000000040c007c0c */ /* 0x004fe2000c7a1270 */
[----:B------:R-:W2:Y:S01]  /*1a2a0*/  LDCU UR4, c[0x0][0x39c] ;  /* 0x00007380ff0477ac */ /* 0x000ea20008000800 */
[----:B------:R-:W-:Y:S01]  /*1a2b0*/  VIADD R12, R0, 0x5f ;  /* 0x0000005f000c7836 */ /* 0x000fe20000000000 */
[----:B------:R3:W-:Y:S01]  /*1a2c0*/  @P3 STG.E.U8 desc[UR14][R8.64], R95 ;  /* 0x0000005f08003986 */ /* 0x0007e2000c10110e */
[----:B-1----:R-:W-:Y:S02]  /*1a2d0*/  IADD3 R4, P3, PT, R10, R2, RZ ;  /* 0x000000020a047210 */ /* 0x002fe40007f7e0ff */
[----:B------:R-:W-:-:S02]  /*1a2e0*/  F2FP.SATFINITE.E4M3.F32.PACK_AB_MERGE_C R109, R109, R108, RZ ;  /* 0x0000006c6d6d723e */ /* 0x000fc400048070ff */
[CC--:B------:R-:W-:Y:S01]  /*1a2f0*/  LEA.HI.X.SX32 R5, R10.reuse, R3.reuse, 0x1, P3 ;  /* 0x000000030a057211 */ /* 0x0c0fe200018f0eff */
[----:B------:R-:W-:Y:S01]  /*1a300*/  VIADD R10, R10, UR5 ;  /* 0x000000050a0a7c36 */ /* 0x000fe20008000000 */
[----:B0-----:R-:W-:Y:S01]  /*1a310*/  ISETP.LT.AND P3, PT, R12, UR6, !P0 ;  /* 0x000000060c007c0c */ /* 0x001fe2000c761270 */
[----:B------:R-:W0:Y:S01]  /*1a320*/  LDCU UR6, c[0x0][0x39c] ;  /* 0x00007380ff0677ac */ /* 0x000e220008000800 */
[----:B------:R-:W-:Y:S01]  /*1a330*/  PRMT R12, R97, 0x9910, RZ ;  /* 0x00009910610c7816 */ /* 0x000fe200000000ff */
[----:B------:R1:W-:Y:S01]  /*1a340*/  @P2 STG.E.U8 desc[UR14][R4.64], R13 ;  /* 0x0000000d04002986 */ /* 0x0003e2000c10110e */
[----:B-----5:R-:W-:Y:S01]  /*1a350*/  IADD3 R6, P2, PT, R10, R2, RZ ;  /* 0x000000020a067210 */ /* 0x020fe20007f5e0ff */
[----:B---3--:R-:W-:Y:S01]  /*1a360*/  VIADD R8, R0, 0x60 ;  /* 0x0000006000087836 */ /* 0x008fe20000000000 */
[----:B------:R-:W-:Y:S01]  /*1a370*/  F2FP.SATFINITE.E4M3.F32.PACK_AB_MERGE_C R111, R111, R110, RZ ;  /* 0x0000006e6f6f723e */ /* 0x000fe200048070ff */
[C---:B------:R-:W-:Y:S01]  /*1a380*/  VIADD R11, R10.reuse, UR5 ;  /* 0x000000050a0b7c36 */ /* 0x040fe20008000000 */
[-C--:B------:R-:W-:Y:S01]  /*1a390*/  LEA.HI.X.SX32 R7, R10, R3.reuse, 0x1, P2 ;  /* 0x000000030a077211 */ /* 0x080fe200010f0eff */
[----:B------:R-:W-:Y:S01]  /*1a3a0*/  VIADD R9, R0, 0x61 ;  /* 0x0000006100097836 */ /* 0x000fe20000000000 */
[----:B--2---:R-:W-:Y:S01]  /*1a3b0*/  ISETP.LT.AND P2, PT, R8, UR4, !P0 ;  /* 0x0000000408007c0c */ /* 0x004fe2000c741270 */
[----:B------:R-:W-:Y:S01]  /*1a3c0*/  IMAD.MOV.U32 R10, RZ, RZ, R12 ;  /* 0x000000ffff0a7224 */ /* 0x000fe200078e000c */
[-C--:B------:R-:W-:Y:S01]  /*1a3d0*/  IADD3 R8, P6, PT, R11, R2.reuse, RZ ;  /* 0x000000020b087210 */ /* 0x080fe20007fde0ff */
[----:B------:R2:W-:Y:S01]  /*1a3e0*/  @P4 STG.E.U8 desc[UR14][R6.64], R97 ;  /* 0x0000006106004986 */ /* 0x0005e2000c10110e */
[----:B----4-:R-:W-:Y:S01]  /*1a3f0*/  ISETP.LT.AND P4, PT, R9, UR7, !P0 ;  /* 0x0000000709007c0c */ /* 0x010fe2000c781270 */
[----:B------:R-:W3:Y:S01]  /*1a400*/  LDCU UR4, c[0x0][0x39c] ;  /* 0x00007380ff0477ac */ /* 0x000ee20008000800 */
[CC--:B------:R-:W-:Y:S01]  /*1a410*/  LEA.HI.X.SX32 R9, R11.reuse, R3.reuse, 0x1, P6 ;  /* 0x000000030b097211 */ /* 0x0c0fe200030f0eff */
[----:B------:R-:W-:Y:S01]  /*1a420*/  VIADD R11, R11, UR5 ;  /* 0x000000050b0b7c36 */ /* 0x000fe20008000000 */
[----:B-1----:R-:W-:Y:S01]  /*1a430*/  SHF.R.S32.HI R13, RZ, 0x8, R10 ;  /* 0x00000008ff0d7819 */ /* 0x002fe2000001140a */
[C---:B------:R-:W-:Y:S01]  /*1a440*/  VIADD R5, R0.reuse, 0x62 ;  /* 0x0000006200057836 */ /* 0x040fe20000000000 */
[----:B------:R-:W1:Y:S01]  /*1a450*/  LDCU UR7, c[0x0][0x39c] ;  /* 0x00007380ff0777ac */ /* 0x000e620008000800 */
[----:B------:R-:W-:Y:S01]  /*1a460*/  PRMT R10, R99, 0x9910, RZ ;  /* 0x00009910630a7816 */ /* 0x000fe200000000ff */
[C---:B------:R-:W-:Y:S01]  /*1a470*/  VIADD R12, R0.reuse, 0x65 ;  /* 0x00000065000c7836 */ /* 0x040fe20000000000 */
[----:B------:R-:W-:Y:S01]  /*1a480*/  IADD3 R4, P6, PT, R11, R2, RZ ;  /* 0x000000020b047210 */ /* 0x000fe20007fde0ff */
[----:B------:R4:W-:Y:S01]  /*1a490*/  @P1 STG.E.U8 desc[UR14][R8.64], R13 ;  /* 0x0000000d08001986 */ /* 0x0009e2000c10110e */
[----:B0-----:R-:W-:Y:S01]  /*1a4a0*/  ISETP.LT.AND P1, PT, R5, UR6, !P0 ;  /* 0x0000000605007c0c */ /* 0x001fe2000c721270 */
[----:B--2---:R-:W-:Y:S01]  /*1a4b0*/  VIADD R7, R0, 0x63 ;  /* 0x0000006300077836 */ /* 0x004fe20000000000 */
[C---:B------:R-:W-:Y:S01]  /*1a4c0*/  LEA.HI.X.SX32 R5, R11.reuse, R3, 0x1, P6 ;  /* 0x000000030b057211 */ /* 0x040fe200030f0eff */
[----:B------:R-:W-:Y:S01]  /*1a4d0*/  VIADD R11, R11, UR5 ;  /* 0x000000050b0b7c36 */ /* 0x000fe20008000000 */
[----:B------:R-:W0:Y:S01]  /*1a4e0*/  LDCU UR6, c[0x0][0x39c] ;  /* 0x00007380ff0677ac */ /* 0x000e220008000800 */
[----:B------:R-:W-:-:S02]  /*1a4f0*/  F2FP.SATFINITE.E4M3.F32.PACK_AB_MERGE_C R113, R113, R112, RZ ;  /* 0x000000707171723e */ /* 0x000fc400048070ff */
[----:B------:R2:W-:Y:S01]  /*1a500*/  @P5 STG.E.U8 desc[UR14][R4.64], R99 ;  /* 0x0000006304005986 */ /* 0x0005e2000c10110e */
[-C--:B------:R-:W-:Y:S02]  /*1a510*/  IADD3 R6, P5, PT, R11, R2.reuse, RZ ;  /* 0x000000020b067210 */ /* 0x080fe40007fbe0ff */
[----:B---3--:R-:W-:Y:S01]  /*1a520*/  ISETP.LT.AND P6, PT, R7, UR4, !P0 ;  /* 0x0000000407007c0c */ /* 0x008fe2000c7c1270 */
[----:B----4-:R-:W-:Y:S01]  /*1a530*/  IMAD.MOV.U32 R8, RZ, RZ, R10 ;  /* 0x000000ffff087224 */ /* 0x010fe200078e000a */
[C---:B------:R-:W-:Y:S01]  /*1a540*/  LEA.HI.X.SX32 R7, R11.reuse, R3, 0x1, P5 ;  /* 0x000000030b077211 */ /* 0x040fe200028f0eff */
[----:B------:R-:W-:Y:S01]  /*1a550*/  VIADD R10, R11, UR5 ;  /* 0x000000050b0a7c36 */ /* 0x000fe20008000000 */
[----:B------:R-:W3:Y:S01]  /*1a560*/  LDCU UR4, c[0x0][0x39c] ;  /* 0x00007380ff0477ac */ /* 0x000ee20008000800 */
[----:B------:R-:W-:Y:S01]  /*1a570*/  VIADD R9, R0, 0x64 ;  /* 0x0000006400097836 */ /* 0x000fe20000000000 */
[----:B------:R-:W-:Y:S02]  /*1a580*/  SHF.R.S32.HI R11, RZ, 0x8, R8 ;  /* 0x00000008ff0b7819 */ /* 0x000fe40000011408 */
[----:B------:R-:W-:-:S02]  /*1a590*/  IADD3 R8, P5, PT, R10, R2, RZ ;  /* 0x000000020a087210 */ /* 0x000fc40007fbe0ff */
[----:B------:R-:W-:Y:S01]  /*1a5a0*/  PRMT R13, R101, 0x9910, RZ ;  /* 0x00009910650d7816 */ /* 0x000fe200000000ff */
[----:B------:R4:W-:Y:S01]  /*1a5b0*/  @P3 STG.E.U8 desc[UR14][R6.64], R11 ;  /* 0x0000000b06003986 */ /* 0x0009e2000c10110e */
[----:B-1----:R-:W-:Y:S01]  /*1a5c0*/  ISETP.LT.AND P3, PT, R9, UR7, !P0 ;  /* 0x0000000709007c0c */ /* 0x002fe2000c761270 */
[----:B------:R-:W1:Y:S01]  /*1a5d0*/  LDCU UR7, c[0x0][0x39c] ;  /* 0x00007380ff0777ac */ /* 0x000e620008000800 */
[CC--:B------:R-:W-:Y:S01]  /*1a5e0*/  LEA.HI.X.SX32 R9, R10.reuse, R3.reuse, 0x1, P5 ;  /* 0x000000030a097211 */ /* 0x0c0fe200028f0eff */
[----:B------:R-:W-:Y:S01]  /*1a5f0*/  VIADD R10, R10, UR5 ;  /* 0x000000050a0a7c36 */ /* 0x000fe20008000000 */
[----:B------:R-:W-:Y:S02]  /*1a600*/  SHF.R.S32.HI R13, RZ, 0x8, R13 ;  /* 0x00000008ff0d7819 */ /* 0x000fe4000001140d */
[----:B0-----:R-:W-:Y:S01]  /*1a610*/  ISETP.LT.AND P5, PT, R12, UR6, !P0 ;  /* 0x000000060c007c0c */ /* 0x001fe2000c7a1270 */
[----:B------:R0:W-:Y:S01]  /*1a620*/  @P2 STG.E.U8 desc[UR14][R8.64], R101 ;  /* 0x0000006508002986 */ /* 0x0001e2000c10110e */
[C---:B--2---:R-:W-:Y:S01]  /*1a630*/  IADD3 R4, P2, PT, R10.reuse, R2, RZ ;  /* 0x000000020a047210 */ /* 0x044fe20007f5e0ff */
[----:B------:R-:W2:Y:S01]  /*1a640*/  LDCU UR6, c[0x0][0x39c] ;  /* 0x00007380ff0677ac */ /* 0x000ea20008000800 */
[----:B------:R-:W-:Y:S01]  /*1a650*/  PRMT R12, R103, 0x9910, RZ ;  /* 0x00009910670c7816 */ /* 0x000fe200000000ff */
[C---:B----4-:R-:W-:Y:S01]  /*1a660*/  VIADD R11, R10.reuse, UR5 ;  /* 0x000000050a0b7c36 */ /* 0x050fe20008000000 */
[----:B------:R-:W-:Y:S01]  /*1a670*/  LEA.HI.X.SX32 R5, R10, R3, 0x1, P2 ;  /* 0x000000030a057211 */ /* 0x000fe200010f0eff */
[----:B------:R-:W-:Y:S01]  /*1a680*/  VIADD R10, R0, 0x66 ;  /* 0x00000066000a7836 */ /* 0x000fe20000000000 */
[----:B------:R-:W-:-:S02]  /*1a690*/  F2FP.SATFINITE.E4M3.F32.PACK_AB_MERGE_C R115, R115, R114, RZ ;  /* 0x000000727373723e */ /* 0x000fc400048070ff */
[----:B------:R-:W-:Y:S01]  /*1a6a0*/  IADD3 R6, P2, PT, R11, R2, RZ ;  /* 0x000000020b067210 */ /* 0x000fe20007f5e0ff */
[----:B------:R4:W-:Y:S01]  /*1a6b0*/  @P4 STG.E.U8 desc[UR14][R4.64], R13 ;  /* 0x0000000d04004986 */ /* 0x0009e2000c10110e */
[----:B------:R-:W-:Y:S02]  /*1a6c0*/  F2FP.SATFINITE.E4M3.F32.PACK_AB_MERGE_C R117, R117, R116, RZ ;  /* 0x000000747575723e */ /* 0x000fe400048070ff */
[CC--:B------:R-:W-:Y:S01]  /*1a6d0*/  LEA.HI.X.SX32 R7, R11.reuse, R3.reuse, 0x1, P2 ;  /* 0x000000030b077211 */ /* 0x0c0fe200010f0eff */
[----:B------:R-:W-:Y:S01]  /*1a6e0*/  VIADD R11, R11, UR5 ;  /* 0x000000050b0b7c36 */ /* 0x000fe20008000000 */
[----:B---3--:R-:W-:Y:S01]  /*1a6f0*/  ISETP.LT.AND P2, PT, R10, UR4, !P0 ;  /* 0x000000040a007c0c */ /* 0x008fe2000c741270 */
[----:B------:R-:W3:Y:S01]  /*1a700*/  LDCU UR4, c[0x0][0x39c] ;  /* 0x00007380ff0477ac */ /* 0x000ee20008000800 */
[----:B------:R-:W-:Y:S01]  /*1a710*/  F2FP.SATFINITE.E4M3.F32.PACK_AB_MERGE_C R119, R119, R118, RZ ;  /* 0x000000767777723e */ /* 0x000fe200048070ff */
[----:B------:R5:W-:Y:S01]  /*1a720*/  @P1 STG.E.U8 desc[UR14][R6.64], R103 ;  /* 0x0000006706001986 */ /* 0x000be2000c10110e */
[C---:B0-----:R-:W-:Y:S01]  /*1a730*/  IADD3 R8, P1, PT, R11.reuse, R2, RZ ;  /* 0x000000020b087210 */ /* 0x041fe20007f3e0ff */
[----:B------:R-:W-:Y:S01]  /*1a740*/  VIADD R10, R11, UR5 ;  /* 0x000000050b0a7c36 */ /* 0x000fe20008000000 */
[----:B------:R-:W-:Y:S01]  /*1a750*/  F2FP.SATFINITE.E4M3.F32.PACK_AB_MERGE_C R121, R121, R120, RZ ;  /* 0x000000787979723e */ /* 0x000fe200048070ff */
[----:B----4-:R-:W-:Y:S01]  /*1a760*/  VIADD R5, R0, 0x68 ;  /* 0x0000006800057836 */ /* 0x010fe20000000000 */
[----:B------:R-:W-:-:S02]  /*1a770*/  LEA.HI.X.SX32 R9, R11, R3, 0x1, P1 ;  /* 0x000000030b097211 */ /* 0x000fc400008f0eff */
[----:B------:R-:W-:Y:S01]  /*1a780*/  SHF.R.S32.HI R11, RZ, 0x8, R12 ;  /* 0x00000008ff0b7819 */ /* 0x000fe2000001140c */
[----:B------:R-:W-:Y:S01]  /*1a790*/  VIADD R12, R0, 0x6c ;  /* 0x0000006c000c7836 */ /* 0x000fe20000000000 */
[-C--:B------:R-:W-:Y:S02]  /*1a7a0*/  IADD3 R4, P4, PT, R10, R2.reuse, RZ ;  /* 0x000000020a047210 */ /* 0x080fe40007f9e0ff */
[----:B--2---:R-:W-:Y:S01]  /*1a7b0*/  ISETP.LT.AND P1, PT, R14, UR6, !P0 ;  /* 0x000000060e007c0c */ /* 0x004fe2000c721270 */
[----:B-----5:R-:W-:Y:S01]  /*1a7c0*/  VIADD R6, R0, 0x69 ;  /* 0x0000006900067836 */ /* 0x020fe20000000000 */
[----:B------:R0:W-:Y:S01]  /*1a7d0*/  @P6 STG.E.U8 desc[UR14][R8.64], R11 ;  /* 0x0000000b08006986 */ /* 0x0001e2000c10110e */
[----:B-1----:R-:W-:Y:S01]  /*1a7e0*/  ISETP.LT.AND P6, PT, R5, UR7, !P0 ;  /* 0x0000000705007c0c */ /* 0x002fe2000c7c1270 */
[----:B------:R-:W1:Y:S01]  /*1a7f0*/  LDCU UR6, c[0x0][0x39c] ;  /* 0x00007380ff0677ac */ /* 0x000e620008000800 */
[CC--:B------:R-:W-:Y:S01]  /*1a800*/  LEA.HI.X.SX32 R5, R10.reuse, R3.reuse, 0x1, P4 ;  /* 0x000000030a057211 */ /* 0x0c0fe200020f0eff */
[----:B------:R-:W-:Y:S01]  /*1a810*/  VIADD R10, R10, UR5 ;  /* 0x000000050a0a7c36 */ /* 0x000fe20008000000 */
[----:B---3--:R-:W-:Y:S01]  /*1a820*/  ISETP.LT.AND P4, PT, R6, UR4, !P0 ;  /* 0x0000000406007c0c */ /* 0x008fe2000c781270 */
[----:B------:R-:W2:Y:S01]  /*1a830*/  LDCU UR4, c[0x0][0x39c] ;  /* 0x00007380ff0477ac */ /* 0x000ea20008000800 */
[----:B------:R-:W-:Y:S01]  /*1a840*/  PRMT R13, R105, 0x9910, RZ ;  /* 0x00009910690d7816 */ /* 0x000fe200000000ff */
[----:B------:R3:W-:Y:S01]  /*1a850*/  @P3 STG.E.U8 desc[UR14][R4.64], R105 ;  /* 0x0000006904003986 */ /* 0x0007e2000c10110e */
[C---:B------:R-:W-:Y:S01]  /*1a860*/  IADD3 R6, P3, PT, R10.reuse, R2, RZ ;  /* 0x000000020a067210 */ /* 0x040fe20007f7e0ff */
[----:B------:R-:W4:Y:S01]  /*1a870*/  LDCU UR7, c[0x0][0x39c] ;  /* 0x00007380ff0777ac */ /* 0x000f220008000800 */
[----:B------:R-:W-:Y:S01]  /*1a880*/  SHF.R.S32.HI R13, RZ, 0x8, R13 ;  /* 0x00000008ff0d7819 */ /* 0x000fe2000001140d */
[C---:B0-----:R-:W-:Y:S01]  /*1a890*/  VIADD R11, R10.reuse, UR5 ;  /* 0x000000050a0b7c36 */ /* 0x041fe20008000000 */
[----:B------:R-:W-:Y:S01]  /*1a8a0*/  LEA.HI.X.SX32 R7, R10, R3, 0x1, P3 ;  /* 0x000000030a077211 */ /* 0x000fe200018f0eff */
[----:B------:R-:W-:Y:S01]  /*1a8b0*/  VIADD R14, R0, 0x79 ;  /* 0x00000079000e7836 */ /* 0x000fe20000000000 */
[----:B------:R-:W-:-:S02]  /*1a8c0*/  PRMT R10, R107, 0x9910, RZ ;  /* 0x000099106b0a7816 */ /* 0x000fc400000000ff */
[----:B------:R-:W-:Y:S01]  /*1a8d0*/  IADD3 R8, P3, PT, R11, R2, RZ ;  /* 0x000000020b087210 */ /* 0x000fe20007f7e0ff */
[----:B------:R0:W-:Y:S01]  /*1a8e0*/  @P5 STG.E.U8 desc[UR14][R6.64], R13 ;  /* 0x0000000d06005986 */ /* 0x0001e2000c10110e */
[----:B------:R-:W-:Y:S01]  /*1a8f0*/  F2FP.SATFINITE.E4M3.F32.PACK_AB_MERGE_C R123, R123, R122, RZ ;  /* 0x0000007a7b7b723e */ /* 0x000fe200048070ff */
[C---:B---3--:R-:W-:Y:S01]  /*1a900*/  VIADD R4, R0.reuse, 0x6a ;  /* 0x0000006a00047836 */ /* 0x048fe20000000000 */
[C---:B------:R-:W-:Y:S01]  /*1a910*/  LEA.HI.X.SX32 R9, R11.reuse, R3, 0x1, P3 ;  /* 0x000000030b097211 */ /* 0x040fe200018f0eff */
[----:B------:R-:W-:Y:S01]  /*1a920*/  VIADD R11, R11, UR5 ;  /* 0x000000050b0b7c36 */ /* 0x000fe20008000000 */
[----:B------:R-:W-:Y:S01]  /*1a930*/  F2FP.SATFINITE.E4M3.F32.PACK_AB_MERGE_C R125, R125, R124, RZ ;  /* 0x0000007c7d7d723e */ /* 0x000fe200048070ff */
[----:B------:R-:W-:Y:S01]  /*1a940*/  VIADD R5, R0, 0x6b ;  /* 0x0000006b00057836 */ /* 0x000fe20000000000 */
[----:B--2---:R-:W-:Y:S01]  /*1a950*/  ISETP.LT.AND P3, PT, R4, UR4, !P0 ;  /* 0x0000000404007c0c */ /* 0x004fe2000c761270 */
[----:B------:R2:W-:Y:S01]  /*1a960*/  @P2 STG.E.U8 desc[UR14][R8.64], R107 ;  /* 0x0000006b08002986 */ /* 0x0005e2000c10110e */
[----:B------:R-:W-:Y:S01]  /*1a970*/  IADD3 R4, P2, PT, R11, R2, RZ ;  /* 0x000000020b047210 */ /* 0x000fe20007f5e0ff */
[----:B------:R-:W3:Y:S01]  /*1a980*/  LDCU UR4, c[0x0][0x39c] ;  /* 0x00007380ff0477ac */ /* 0x000ee20008000800 */
[----:B-1----:R-:W-:-:S02]  /*1a990*/  ISETP.LT.AND P5, PT, R5, UR6, !P0 ;  /* 0x0000000605007c0c */ /* 0x002fc4000c7a1270 */
[CC--:B------:R-:W-:Y:S01]  /*1a9a0*/  LEA.HI.X.SX32 R5, R11.reuse, R3.reuse, 0x1, P2 ;  /* 0x000000030b057211 */ /* 0x0c0fe200010f0eff */
[----:B------:R-:W-:Y:S01]  /*1a9b0*/  VIADD R11, R11, UR5 ;  /* 0x000000050b0b7c36 */ /* 0x000fe20008000000 */
[----:B0-----:R-:W-:Y:S01]  /*1a9c0*/  SHF.R.S32.HI R13, RZ, 0x8, R10 ;  /* 0x00000008ff0d7819 */ /* 0x001fe2000001140a */
[----:B------:R-:W0:Y:S01]  /*1a9d0*/  LDCU UR6, c[0x0][0x39c] ;  /* 0x00007380ff0677ac */ /* 0x000e220008000800 */
[----:B----4-:R-:W-:Y:S01]  /*1a9e0*/  ISETP.LT.AND P2, PT, R12, UR7, !P0 ;  /* 0x000000070c007c0c */ /* 0x010fe2000c741270 */
[----:B------:R-:W-:Y:S01]  /*1a9f0*/  VIADD R10, R11, UR5 ;  /* 0x000000050b0a7c36 */ /* 0x000fe20008000000 */
[----:B------:R-:W-:Y:S01]  /*1aa00*/  PRMT R17, R125, 0x9910, RZ ;  /* 0x000099107d117816 */ /* 0x000fe200000000ff */
[----:B------:R1:W-:Y:S01]  /*1aa10*/  @P1 STG.E.U8 desc[UR14][R4.64], R13 ;  /* 0x0000000d04001986 */ /* 0x0003e2000c10110e */
[----:B------:R-:W-:Y:S01]  /*1aa20*/  IADD3 R6, P1, PT, R11, R2, RZ ;  /* 0x000000020b067210 */ /* 0x000fe20007f3e0ff */
[----:B------:R-:W-:Y:S01]  /*1aa30*/  VIADD R12, R0, 0x6d ;  /* 0x0000006d000c7836 */ /* 0x000fe20000000000 */
[----:B--2---:R-:W-:Y:S01]  /*1aa40*/  PRMT R9, R109, 0x9910, RZ ;  /* 0x000099106d097816 */ /* 0x004fe200000000ff */
[----:B------:R-:W2:Y:S01]  /*1aa50*/  LDCU UR7, c[0x0][0x39c] ;  /* 0x00007380ff0777ac */ /* 0x000ea20008000800 */
[----:B------:R-:W-:-:S02]  /*1aa60*/  LEA.HI.X.SX32 R7, R11, R3, 0x1, P1 ;  /* 0x000000030b077211 */ /* 0x000fc400008f0eff */
[CC--:B------:R-:W-:Y:S01]  /*1aa70*/  IADD3 R8, P1, PT, R10.reuse, R2.reuse, RZ ;  /* 0x000000020a087210 */ /* 0x0c0fe20007f3e0ff */
[----:B------:R-:W-:Y:S01]  /*1aa80*/  IMAD.MOV.U32 R11, RZ, RZ, R9 ;  /* 0x000000ffff0b7224 */ /* 0x000fe200078e0009 */
[----:B------:R-:W-:Y:S01]  /*1aa90*/  SHF.R.S32.HI R17, RZ, 0x8, R17 ;  /* 0x00000008ff117819 */ /* 0x000fe20000011411 */
[----:B------:R4:W-:Y:S01]  /*1aaa0*/  @P6 STG.E.U8 desc[UR14][R6.64], R109 ;  /* 0x0000006d06006986 */ /* 0x0009e2000c10110e */
[CC--:B------:R-:W-:Y:S01]  /*1aab0*/  LEA.HI.X.SX32 R9, R10.reuse, R3.reuse, 0x1, P1 ;  /* 0x000000030a097211 */ /* 0x0c0fe200008f0eff */
[----:B------:R-:W-:Y:S01]  /*1aac0*/  VIADD R10, R10, UR5 ;  /* 0x000000050a0a7c36 */ /* 0x000fe20008000000 */
[----:B------:R-:W-:Y:S01]  /*1aad0*/  SHF.R.S32.HI R11, RZ, 0x8, R11 ;  /* 0x00000008ff0b7819 */ /* 0x000fe2000001140b */
[----:B-1----:R-:W-:Y:S01]  /*1aae0*/  VIADD R5, R0, 0x6e ;  /* 0x0000006e00057836 */ /* 0x002fe20000000000 */
[----:B---3--:R-:W-:Y:S01]  /*1aaf0*/  ISETP.LT.AND P1, PT, R12, UR4, !P0 ;  /* 0x000000040c007c0c */ /* 0x008fe2000c721270 */
[----:B------:R-:W1:Y:S01]  /*1ab00*/  LDCU UR4, c[0x0][0x39c] ;  /* 0x00007380ff0477ac */ /* 0x000e620008000800 */
[----:B------:R-:W-:Y:S01]  /*1ab10*/  PRMT R13, R111, 0x9910, RZ ;  /* 0x000099106f0d7816 */ /* 0x000fe200000000ff */
[----:B------:R3:W-:Y:S01]  /*1ab20*/  @P4 STG.E.U8 desc[UR14][R8.64], R11 ;  /* 0x0000000b08004986 */ /* 0x0007e2000c10110e */
[----:B------:R-:W-:Y:S01]  /*1ab30*/  IADD3 R4, P4, PT, R10, R2, RZ ;  /* 0x000000020a047210 */ /* 0x000fe20007f9e0ff */
[----:B------:R-:W-:Y:S01]  /*1ab40*/  VIADD R12, R0, 0x6f ;  /* 0x0000006f000c7836 */ /* 0x000fe20000000000 */
[----:B0-----:R-:W-:Y:S01]  /*1ab50*/  ISETP.LT.AND P6, PT, R5, UR6, !P0 ;  /* 0x0000000605007c0c */ /* 0x001fe2000c7c1270 */
[----:B------:R-:W0:Y:S01]  /*1ab60*/  LDCU UR6, c[0x0][0x39c] ;  /* 0x00007380ff0677ac */ /* 0x000e220008000800 */
[C---:B------:R-:W-:Y:S01]  /*1ab70*/  LEA.HI.X.SX32 R5, R10.reuse, R3, 0x1, P4 ;  /* 0x000000030a057211 */ /* 0x040fe200020f0eff */
[----:B------:R-:W-:Y:S01]  /*1ab80*/  VIADD R10, R10, UR5 ;  /* 0x000000050a0a7c36 */ /* 0x000fe20008000000 */
[----:B------:R-:W-:-:S02]  /*1ab90*/  SHF.R.S32.HI R13, RZ, 0x8, R13 ;  /* 0x00000008ff0d7819 */ /* 0x000fc4000001140d */
[----:B--2---:R-:W-:Y:S01]  /*1aba0*/  ISETP.LT.AND P4, PT, R12, UR7, !P0 ;  /* 0x000000070c007c0c */ /* 0x004fe2000c781270 */
[----:B------:R2:W-:Y:S01]  /*1abb0*/  @P3 STG.E.U8 desc[UR14][R4.64], R111 ;  /* 0x0000006f04003986 */ /* 0x0005e2000c10110e */
[CC--:B----4-:R-:W-:Y:S01]  /*1abc0*/  IADD3 R6, P3, PT, R10.reuse, R2.reuse, RZ ;  /* 0x000000020a067210 */ /* 0x0d0fe20007f7e0ff */
[----:B---3--:R-:W-:Y:S01]  /*1abd0*/  VIADD R11, R10, UR5 ;  /* 0x000000050a0b7c36 */ /* 0x008fe20008000000 */
[----:B------:R-:W3:Y:S01]  /*1abe0*/  LDCU UR7, c[0x0][0x39c] ;  /* 0x00007380ff0777ac */ /* 0x000ee20008000800 */
        /* <DEDUP_REMOVED lines=8> */
[----:B-1----:R-:W-:Y:S01]  /*1ac70*/  ISETP.LT.AND P3, PT, R10, UR4, !P0 ;  /* 0x000000040a007c0c */ /* 0x002fe2000c761270 */
[----:B------:R-:W1:Y:S01]  /*1ac80*/  LDCU UR4, c[0x0][0x39c] ;  /* 0x00007380ff0477ac */ /* 0x000e620008000800 */
[----:B------:R-:W-:Y:S01]  /*1ac90*/  PRMT R10, R113, 0x9910, RZ ;  /* 0x00009910710a7816 */ /* 0x000fe200000000ff */
[----:B------:R5:W-:Y:S01]  /*1aca0*/  @P2 STG.E.U8 desc[UR14][R8.64], R113 ;  /* 0x0000007108002986 */ /* 0x000be2000c10110e */
[----:B--2---:R-:W-:-:S02]  /*1acb0*/  IADD3 R4, P2, PT, R11, R2, RZ ;  /* 0x000000020b047210 */ /* 0x004fc40007f5e0ff */
[----:B------:R-:W-:Y:S02]  /*1acc0*/  F2FP.SATFINITE.E4M3.F32.PACK_AB_MERGE_C R129, R129, R128, RZ ;  /* 0x000000808181723e */ /* 0x000fe400048070ff */
[CC--:B------:R-:W-:Y:S01]  /*1acd0*/  LEA.HI.X.SX32 R5, R11.reuse, R3.reuse, 0x1, P2 ;  /* 0x000000030b057211 */ /* 0x0c0fe200010f0eff */
[----:B------:R-:W-:Y:S01]  /*1ace0*/  VIADD R11, R11, UR5 ;  /* 0x000000050b0b7c36 */ /* 0x000fe20008000000 */
[----:B----4-:R-:W-:Y:S02]  /*1acf0*/  SHF.R.S32.HI R13, RZ, 0x8, R10 ;  /* 0x00000008ff0d7819 */ /* 0x010fe4000001140a */
[----:B0-----:R-:W-:Y:S01]  /*1ad00*/  ISETP.LT.AND P2, PT, R12, UR6, !P0 ;  /* 0x000000060c007c0c */ /* 0x001fe2000c741270 */
[----:B------:R-:W0:Y:S01]  /*1ad10*/  LDCU UR6, c[0x0][0x39c] ;  /* 0x00007380ff0677ac */ /* 0x000e220008000800 */
[----:B------:R-:W-:Y:S01]  /*1ad20*/  PRMT R12, R115, 0x9910, RZ ;  /* 0x00009910730c7816 */ /* 0x000fe200000000ff */
[----:B------:R2:W-:Y:S01]  /*1ad30*/  @P1 STG.E.U8 desc[UR14][R4.64], R13 ;  /* 0x0000000d04001986 */ /* 0x0005e2000c10110e */
[----:B------:R-:W-:Y:S01]  /*1ad40*/  IADD3 R6, P1, PT, R11, R2, RZ ;  /* 0x000000020b067210 */ /* 0x000fe20007f3e0ff */
[C---:B-----5:R-:W-:Y:S01]  /*1ad50*/  VIADD R8, R0.reuse, 0x72 ;  /* 0x0000007200087836 */ /* 0x060fe20000000000 */
[----:B------:R-:W-:Y:S01]  /*1ad60*/  F2FP.SATFINITE.E4M3.F32.PACK_AB_MERGE_C R131, R131, R130, RZ ;  /* 0x000000828383723e */ /* 0x000fe200048070ff */
[C---:B------:R-:W-:Y:S01]  /*1ad70*/  VIADD R10, R11.reuse, UR5 ;  /* 0x000000050b0a7c36 */ /* 0x040fe20008000000 */
[-C--:B------:R-:W-:Y:S01]  /*1ad80*/  LEA.HI.X.SX32 R7, R11, R3.reuse, 0x1, P1 ;  /* 0x000000030b077211 */ /* 0x080fe200008f0eff */
[----:B------:R-:W-:Y:S01]  /*1ad90*/  VIADD R9, R0, 0x73 ;  /* 0x0000007300097836 */ /* 0x000fe20000000000 */
[----:B-1----:R-:W-:Y:S01]  /*1ada0*/  ISETP.LT.AND P1, PT, R8, UR4, !P0 ;  /* 0x0000000408007c0c */ /* 0x002fe2000c721270 */
[----:B------:R-:W-:Y:S01]  /*1adb0*/  IMAD.MOV.U32 R11, RZ, RZ, R12 ;  /* 0x000000ffff0b7224 */ /* 0x000fe200078e000c */
[CC--:B------:R-:W-:Y:S01]  /*1adc0*/  IADD3 R8, P5, PT, R10.reuse, R2.reuse, RZ ;  /* 0x000000020a087210 */ /* 0x0c0fe20007fbe0ff */
[----:B------:R1:W-:Y:S01]  /*1add0*/  @P6 STG.E.U8 desc[UR14][R6.64], R115 ;  /* 0x0000007306006986 */ /* 0x0003e2000c10110e */
[----:B---3--:R-:W-:Y:S01]  /*1ade0*/  ISETP.LT.AND P6, PT, R9, UR7, !P0 ;  /* 0x0000000709007c0c */ /* 0x008fe2000c7c1270 */
[----:B------:R-:W3:Y:S01]  /*1adf0*/  LDCU UR4, c[0x0][0x39c] ;  /* 0x00007380ff0477ac */ /* 0x000ee20008000800 */
[CC--:B------:R-:W-:Y:S01]  /*1ae00*/  LEA.HI.X.SX32 R9, R10.reuse, R3.reuse, 0x1, P5 ;  /* 0x000000030a097211 */ /* 0x0c0fe200028f0eff */
[----:B------:R-:W-:Y:S01]  /*1ae10*/  VIADD R10, R10, UR5 ;  /* 0x000000050a0a7c36 */ /* 0x000fe20008000000 */
[----:B------:R-:W-:Y:S01]  /*1ae20*/  SHF.R.S32.HI R11, RZ, 0x8, R11 ;  /* 0x00000008ff0b7819 */ /* 0x000fe2000001140b */
[C---:B--2---:R-:W-:Y:S01]  /*1ae30*/  VIADD R5, R0.reuse, 0x74 ;  /* 0x0000007400057836 */ /* 0x044fe20000000000 */
[----:B------:R-:W2:Y:S01]  /*1ae40*/  LDCU UR7, c[0x0][0x39c] ;  /* 0x00007380ff0777ac */ /* 0x000ea20008000800 */
[----:B------:R-:W-:Y:S01]  /*1ae50*/  PRMT R13, R117, 0x9910, RZ ;  /* 0x00009910750d7816 */ /* 0x000fe200000000ff */
[----:B------:R-:W-:Y:S01]  /*1ae60*/  VIADD R12, R0, 0x78 ;  /* 0x00000078000c7836 */ /* 0x000fe20000000000 */
[----:B------:R4:W-:Y:S01]  /*1ae70*/  @P4 STG.E.U8 desc[UR14][R8.64], R11 ;  /* 0x0000000b08004986 */ /* 0x0009e2000c10110e */
[----:B------:R-:W-:Y:S01]  /*1ae80*/  IADD3 R4, P4, PT, R10, R2, RZ ;  /* 0x000000020a047210 */ /* 0x000fe20007f9e0ff */
[----:B-1----:R-:W-:Y:S01]  /*1ae90*/  VIADD R7, R0, 0x75 ;  /* 0x0000007500077836 */ /* 0x002fe20000000000 */
[----:B0-----:R-:W-:Y:S01]  /*1aea0*/  ISETP.LT.AND P5, PT, R5, UR6, !P0 ;  /* 0x0000000605007c0c */ /* 0x001fe2000c7a1270 */
[----:B------:R-:W0:Y:S01]  /*1aeb0*/  LDCU UR6, c[0x0][0x39c] ;  /* 0x00007380ff0677ac */ /* 0x000e220008000800 */
[C---:B------:R-:W-:Y:S01]  /*1aec0*/  LEA.HI.X.SX32 R5, R10.reuse, R3, 0x1, P4 ;  /* 0x000000030a057211 */ /* 0x040fe200020f0eff */
[----:B------:R-:W-:Y:S01]  /*1aed0*/  VIADD R10, R10, UR5 ;  /* 0x000000050a0a7c36 */ /* 0x000fe20008000000 */
[----:B------:R-:W-:-:S02]  /*1aee0*/  SHF.R.S32.HI R13, RZ, 0x8, R13 ;  /* 0x00000008ff0d7819 */ /* 0x000fc4000001140d */
[----:B------:R-:W-:Y:S01]  /*1aef0*/  PRMT R19, R131, 0x9910, RZ ;  /* 0x0000991083137816 */ /* 0x000fe200000000ff */
[----:B------:R1:W-:Y:S01]  /*1af00*/  @P3 STG.E.U8 desc[UR14][R4.64], R117 ;  /* 0x0000007504003986 */ /* 0x0003e2000c10110e */
[CC--:B------:R-:W-:Y:S01]  /*1af10*/  IADD3 R6, P3, PT, R10.reuse, R2.reuse, RZ ;  /* 0x000000020a067210 */ /* 0x0c0fe20007f7e0ff */
[----:B----4-:R-:W-:Y:S01]  /*1af20*/  VIADD R11, R10, UR5 ;  /* 0x000000050a0b7c36 */ /* 0x010fe20008000000 */
[----:B---3--:R-:W-:Y:S01]  /*1af30*/  ISETP.LT.AND P4, PT, R7, UR4, !P0 ;  /* 0x0000000407007c0c */ /* 0x008fe2000c781270 */
[----:B------:R-:W-:Y:S01]  /*1af40*/  VIADD R9, R0, 0x76 ;  /* 0x0000007600097836 */ /* 0x000fe20000000000 */
[-C--:B------:R-:W-:Y:S01]  /*1af50*/  LEA.HI.X.SX32 R7, R10, R3.reuse, 0x1, P3 ;  /* 0x000000030a077211 */ /* 0x080fe200018f0eff */
[----:B------:R-:W-:Y:S01]  /*1af60*/  VIADD R10, R0, 0x77 ;  /* 0x00000077000a7836 */ /* 0x000fe20000000000 */
[----:B------:R-:W-:Y:S01]  /*1af70*/  IADD3 R8, P3, PT, R11, R2, RZ ;  /* 0x000000020b087210 */ /* 0x000fe20007f7e0ff */
[----:B------:R-:W3:Y:S01]  /*1af80*/  LDCU UR4, c[0x0][0x39c] ;  /* 0x00007380ff0477ac */ /* 0x000ee20008000800 */
[----:B------:R-:W-:Y:S01]  /*1af90*/  SHF.R.S32.HI R19, RZ, 0x8, R19 ;  /* 0x00000008ff137819 */ /* 0x000fe20000011413 */
[----:B------:R4:W-:Y:S01]  /*1afa0*/  @P2 STG.E.U8 desc[UR14][R6.64], R13 ;  /* 0x0000000d06002986 */ /* 0x0009e2000c10110e */
[----:B--2---:R-:W-:Y:S01]  /*1afb0*/  ISETP.LT.AND P2, PT, R9, UR7, !P0 ;  /* 0x0000000709007c0c */ /* 0x004fe2000c741270 */
[----:B------:R-:W2:Y:S01]  /*1afc0*/  LDCU UR7, c[0x0][0x39c] ;  /* 0x00007380ff0777ac */ /* 0x000ea20008000800 */
[C---:B------:R-:W-:Y:S01]  /*1afd0*/  LEA.HI.X.SX32 R9, R11.reuse, R3, 0x1, P3 ;  /* 0x000000030b097211 */ /* 0x040fe200018f0eff */
[----:B------:R-:W-:Y:S01]  /*1afe0*/  VIADD R11, R11, UR5 ;  /* 0x000000050b0b7c36 */ /* 0x000fe20008000000 */
[----:B-1----:R-:W-:-:S02]  /*1aff0*/  PRMT R5, R119, 0x9910, RZ ;  /* 0x0000991077057816 */ /* 0x002fc400000000ff */
[----:B0-----:R-:W-:Y:S01]  /*1b000*/  ISETP.LT.AND P3, PT, R10, UR6, !P0 ;  /* 0x000000060a007c0c */ /* 0x001fe2000c761270 */
[----:B------:R0:W-:Y:S01]  /*1b010*/  @P1 STG.E.U8 desc[UR14][R8.64], R119 ;  /* 0x0000007708001986 */ /* 0x0001e2000c10110e */
[C---:B------:R-:W-:Y:S01]  /*1b020*/  IADD3 R4, P1, PT, R11.reuse, R2, RZ ;  /* 0x000000020b047210 */ /* 0x040fe20007f3e0ff */
[C---:B------:R-:W-:Y:S01]  /*1b030*/  VIADD R10, R11.reuse, UR5 ;  /* 0x000000050b0a7c36 */ /* 0x040fe20008000000 */
[----:B------:R-:W1:Y:S01]  /*1b040*/  LDCU UR6, c[0x0][0x39c] ;  /* 0x00007380ff0677ac */ /* 0x000e620008000800 */
[----:B----4-:R-:W-:Y:S01]  /*1b050*/  IMAD.MOV.U32 R6, RZ, RZ, R5 ;  /* 0x000000ffff067224 */ /* 0x010fe200078e0005 */
[----:B------:R-:W-:Y:S01]  /*1b060*/  LEA.HI.X.SX32 R5, R11, R3, 0x1, P1 ;  /* 0x000000030b057211 */ /* 0x000fe200008f0eff */
[----:B------:R-:W-:-:S03]  /*1b070*/  VIADD R13, R0, 0x7a ;  /* 0x0000007a000d7836 */ /* 0x000fc60000000000 */
[----:B------:R-:W-:Y:S02]  /*1b080*/  SHF.R.S32.HI R11, RZ, 0x8, R6 ;  /* 0x00000008ff0b7819 */ /* 0x000fe40000011406 */
[----:B------:R-:W-:-:S03]  /*1b090*/  IADD3 R6, P1, PT, R10, R2, RZ ;  /* 0x000000020a067210 */ /* 0x000fc60007f3e0ff */
[----:B------:R4:W-:Y:S01]  /*1b0a0*/  @P6 STG.E.U8 desc[UR14][R4.64], R11 ;  /* 0x0000000b04006986 */ /* 0x0009e2000c10110e */
[CC--:B------:R-:W-:Y:S01]  /*1b0b0*/  LEA.HI.X.SX32 R7, R10.reuse, R3.reuse, 0x1, P1 ;  /* 0x000000030a077211 */ /* 0x0c0fe200008f0eff */
[----:B------:R-:W-:Y:S01]  /*1b0c0*/  VIADD R10, R10, UR5 ;  /* 0x000000050a0a7c36 */ /* 0x000fe20008000000 */
[----:B---3--:R-:W-:Y:S01]  /*1b0d0*/  ISETP.LT.AND P1, PT, R12, UR4, !P0 ;  /* 0x000000040c007c0c */ /* 0x008fe2000c721270 */
[----:B------:R-:W3:Y:S01]  /*1b0e0*/  LDCU UR4, c[0x0][0x39c] ;  /* 0x00007380ff0477ac */ /* 0x000ee20008000800 */
[----:B------:R-:W-:Y:S01]  /*1b0f0*/  PRMT R12, R121, 0x9910, RZ ;  /* 0x00009910790c7816 */ /* 0x000fe200000000ff */
[----:B------:R5:W-:Y:S01]  /*1b100*/  @P5 STG.E.U8 desc[UR14][R6.64], R121 ;  /* 0x0000007906005986 */ /* 0x000be2000c10110e */
[----:B0-----:R-:W-:Y:S02]  /*1b110*/  IADD3 R8, P5, PT, R10, R2, RZ ;  /* 0x000000020a087210 */ /* 0x001fe40007fbe0ff */
[----:B-1----:R-:W-:Y:S01]  /*1b120*/  ISETP.LT.AND P6, PT, R14, UR6, !P0 ;  /* 0x000000060e007c0c */ /* 0x002fe2000c7c1270 */
[----:B------:R-:W0:Y:S01]  /*1b130*/  LDCU UR6, c[0x0][0x39c] ;  /* 0x00007380ff0677ac */ /* 0x000e220008000800 */
[C---:B------:R-:W-:Y:S01]  /*1b140*/  LEA.HI.X.SX32 R9, R10.reuse, R3, 0x1, P5 ;  /* 0x000000030a097211 */ /* 0x040fe200028f0eff */
[----:B------:R-:W-:Y:S01]  /*1b150*/  VIADD R10, R10, UR5 ;  /* 0x000000050a0a7c36 */ /* 0x000fe20008000000 */
[----:B----4-:R-:W-:Y:S01]  /*1b160*/  SHF.R.S32.HI R11, RZ, 0x8, R12 ;  /* 0x00000008ff0b7819 */ /* 0x010fe2000001140c */
[----:B------:R-:W-:Y:S01]  /*1b170*/  VIADD R12, R0, 0x7c ;  /* 0x0000007c000c7836 */ /* 0x000fe20000000000 */
[----:B--2---:R-:W-:-:S02]  /*1b180*/  ISETP.LT.AND P5, PT, R13, UR7, !P0 ;  /* 0x000000070d007c0c */ /* 0x004fc4000c7a1270 */
[----:B------:R-:W-:Y:S01]  /*1b190*/  PRMT R13, R123, 0x9910, RZ ;  /* 0x000099107b0d7816 */ /* 0x000fe200000000ff */
[----:B------:R1:W-:Y:S01]  /*1b1a0*/  @P4 STG.E.U8 desc[UR14][R8.64], R11 ;  /* 0x0000000b08004986 */ /* 0x0003e2000c10110e */
[-C--:B------:R-:W-:Y:S01]  /*1b1b0*/  IADD3 R4, P4, PT, R10, R2.reuse, RZ ;  /* 0x000000020a047210 */ /* 0x080fe20007f9e0ff */
[----:B-----5:R-:W-:Y:S01]  /*1b1c0*/  VIADD R6, R0, 0x7b ;  /* 0x0000007b00067836 */ /* 0x020fe20000000000 */
[----:B------:R-:W-:Y:S02]  /*1b1d0*/  SHF.R.S32.HI R13, RZ, 0x8, R13 ;  /* 0x00000008ff0d7819 */ /* 0x000fe4000001140d */
[C---:B------:R-:W-:Y:S01]  /*1b1e0*/  LEA.HI.X.SX32 R5, R10.reuse, R3, 0x1, P4 ;  /* 0x000000030a057211 */ /* 0x040fe200020f0eff */
[----:B------:R-:W-:Y:S01]  /*1b1f0*/  VIADD R10, R10, UR5 ;  /* 0x000000050a0a7c36 */ /* 0x000fe20008000000 */
[----:B---3--:R-:W-:Y:S01]  /*1b200*/  ISETP.LT.AND P4, PT, R6, UR4, !P0 ;  /* 0x0000000406007c0c */ /* 0x008fe2000c781270 */
[----:B------:R-:W2:Y:S02]  /*1b210*/  LDCU UR4, c[0x0][0x39c] ;  /* 0x00007380ff0477ac */ /* 0x000ea40008000800 */
[----:B------:R3:W-:Y:S01]  /*1b220*/  @P2 STG.E.U8 desc[UR14][R4.64], R123 ;  /* 0x0000007b04002986 */ /* 0x0007e2000c10110e */
[C---:B------:R-:W-:Y:S01]  /*1b230*/  IADD3 R6, P2, PT, R10.reuse, R2, RZ ;  /* 0x000000020a067210 */ /* 0x040fe20007f5e0ff */
[----:B-1----:R-:W-:-:S03]  /*1b240*/  VIADD R11, R10, UR5 ;  /* 0x000000050a0b7c36 */ /* 0x002fc60008000000 */
[-C--:B------:R-:W-:Y:S01]  /*1b250*/  LEA.HI.X.SX32 R7, R10, R3.reuse, 0x1, P2 ;  /* 0x000000030a077211 */ /* 0x080fe200010f0eff */
[C---:B------:R-:W-:Y:S01]  /*1b260*/  VIADD R10, R0.reuse, 0x7d ;  /* 0x0000007d000a7836 */ /* 0x040fe20000000000 */
[CC--:B------:R-:W-:Y:S01]  /*1b270*/  IADD3 R8, P2, PT, R11.reuse, R2.reuse, RZ ;  /* 0x000000020b087210 */ /* 0x0c0fe20007f5e0ff */
[----:B------:R-:W-:Y:S02]  /*1b280*/  VIADD R0, R0, 0x7f ;  /* 0x0000007f00007836 */ /* 0x000fe40000000000 */
[----:B------:R1:W-:Y:S01]  /*1b290*/  @P3 STG.E.U8 desc[UR14][R6.64], R13 ;  /* 0x0000000d06003986 */ /* 0x0003e2000c10110e */
[CC--:B------:R-:W-:Y:S01]  /*1b2a0*/  LEA.HI.X.SX32 R9, R11.reuse, R3.reuse, 0x1, P2 ;  /* 0x000000030b097211 */ /* 0x0c0fe200010f0eff */
[----:B------:R-:W-:Y:S01]  /*1b2b0*/  VIADD R11, R11, UR5 ;  /* 0x000000050b0b7c36 */ /* 0x000fe20008000000 */
[----:B0-----:R-:W-:Y:S01]  /*1b2c0*/  ISETP.LT.AND P3, PT, R12, UR6, !P0 ;  /* 0x000000060c007c0c */ /* 0x001fe2000c761270 */
[----:B------:R-:W0:Y:S02]  /*1b2d0*/  LDCU UR6, c[0x0][0x39c] ;  /* 0x00007380ff0677ac */ /* 0x000e240008000800 */
[----:B------:R4:W-:Y:S01]  /*1b2e0*/  @P1 STG.E.U8 desc[UR14][R8.64], R125 ;  /* 0x0000007d08001986 */ /* 0x0009e2000c10110e */
[----:B--2---:R-:W-:Y:S01]  /*1b2f0*/  ISETP.LT.AND P2, PT, R10, UR4, !P0 ;  /* 0x000000040a007c0c */ /* 0x004fe2000c741270 */
[C---:B------:R-:W-:Y:S01]  /*1b300*/  VIADD R10, R11.reuse, UR5 ;  /* 0x000000050b0a7c36 */ /* 0x040fe20008000000 */
[CC--:B---3--:R-:W-:Y:S01]  /*1b310*/  IADD3 R4, P1, PT, R11.reuse, R2.reuse, RZ ;  /* 0x000000020b047210 */ /* 0x0c8fe20007f3e0ff */
[----:B------:R-:W2:Y:S03]  /*1b320*/  LDCU UR4, c[0x0][0x39c] ;  /* 0x00007380ff0477ac */ /* 0x000ea60008000800 */
[----:B------:R-:W-:Y:S01]  /*1b330*/  LEA.HI.X.SX32 R5, R11, R3, 0x1, P1 ;  /* 0x000000030b057211 */ /* 0x000fe200008f0eff */
[C---:B------:R-:W-:Y:S01]  /*1b340*/  VIADD R11, R10.reuse, UR5 ;  /* 0x000000050a0b7c36 */ /* 0x040fe20008000000 */
[----:B-1----:R-:W-:-:S03]  /*1b350*/  IADD3 R6, P1, PT, R10, R2, RZ ;  /* 0x000000020a067210 */ /* 0x002fc60007f3e0ff */
[C---:B------:R-:W-:Y:S01]  /*1b360*/  VIADD R13, R11.reuse, UR5 ;  /* 0x000000050b0d7c36 */ /* 0x040fe20008000000 */
[----:B------:R1:W-:Y:S01]  /*1b370*/  @P6 STG.E.U8 desc[UR14][R4.64], R17 ;  /* 0x0000001104006986 */ /* 0x0003e2000c10110e */
[-C--:B----4-:R-:W-:Y:S02]  /*1b380*/  IADD3 R8, P6, PT, R11, R2.reuse, RZ ;  /* 0x000000020b087210 */ /* 0x090fe40007fde0ff */
[----:B------:R-:W-:Y:S01]  /*1b390*/  VIADD R14, R13, UR5 ;  /* 0x000000050d0e7c36 */ /* 0x000fe20008000000 */
[-C--:B------:R-:W-:Y:S02]  /*1b3a0*/  LEA.HI.X.SX32 R7, R10, R3.reuse, 0x1, P1 ;  /* 0x000000030a077211 */ /* 0x080fe400008f0eff */
[-C--:B------:R-:W-:Y:S01]  /*1b3b0*/  LEA.HI.X.SX32 R9, R11, R3.reuse, 0x1, P6 ;  /* 0x000000030b097211 */ /* 0x080fe200030f0eff */
[C---:B------:R-:W-:Y:S01]  /*1b3c0*/  VIADD R15, R14.reuse, UR5 ;  /* 0x000000050e0f7c36 */ /* 0x040fe20008000000 */
[-C--:B------:R-:W-:Y:S01]  /*1b3d0*/  IADD3 R10, P1, PT, R13, R2.reuse, RZ ;  /* 0x000000020d0a7210 */ /* 0x080fe20007f3e0ff */
[----:B------:R3:W-:Y:S01]  /*1b3e0*/  @P5 STG.E.U8 desc[UR14][R6.64], R127 ;  /* 0x0000007f06005986 */ /* 0x0007e2000c10110e */
[----:B------:R-:W-:Y:S01]  /*1b3f0*/  IADD3 R12, P6, PT, R14, R2, RZ ;  /* 0x000000020e0c7210 */ /* 0x000fe20007fde0ff */
[----:B------:R-:W-:Y:S01]  /*1b400*/  VIADD R16, R15, UR5 ;  /* 0x000000050f107c36 */ /* 0x000fe20008000000 */
[----:B------:R-:W-:-:S02]  /*1b410*/  LEA.HI.X.SX32 R11, R13, R3, 0x1, P1 ;  /* 0x000000030d0b7211 */ /* 0x000fc400008f0eff */
[-C--:B------:R-:W-:Y:S02]  /*1b420*/  LEA.HI.X.SX32 R13, R14, R3.reuse, 0x1, P6 ;  /* 0x000000030e0d7211 */ /* 0x080fe400030f0eff */
[-C--:B-1----:R-:W-:Y:S02]  /*1b430*/  IADD3 R4, P6, PT, R16, R2.reuse, RZ ;  /* 0x0000000210047210 */ /* 0x082fe40007fde0ff */
[----:B--2---:R-:W-:Y:S02]  /*1b440*/  ISETP.LT.AND P1, PT, R18, UR4, !P0 ;  /* 0x0000000412007c0c */ /* 0x004fe4000c721270 */
[----:B------:R-:W-:Y:S02]  /*1b450*/  LEA.HI.X.SX32 R5, R16, R3, 0x1, P6 ;  /* 0x0000000310057211 */ /* 0x000fe400030f0eff */
[----:B0-----:R-:W-:Y:S02]  /*1b460*/  ISETP.LT.AND P0, PT, R0, UR6, !P0 ;  /* 0x0000000600007c0c */ /* 0x001fe4000c701270 */
[----:B------:R-:W-:-:S02]  /*1b470*/  IADD3 R2, P6, PT, R15, R2, RZ ;  /* 0x000000020f027210 */ /* 0x000fc40007fde0ff */
[----:B------:R-:W-:Y:S02]  /*1b480*/  PRMT R0, R127, 0x9910, RZ ;  /* 0x000099107f007816 */ /* 0x000fe400000000ff */
[----:B------:R-:W-:Y:S02]  /*1b490*/  PRMT R17, R129, 0x9910, RZ ;  /* 0x0000991081117816 */ /* 0x000fe400000000ff */
[----:B------:R-:W-:Y:S02]  /*1b4a0*/  LEA.HI.X.SX32 R3, R15, R3, 0x1, P6 ;  /* 0x000000030f037211 */ /* 0x000fe400030f0eff */
[----:B------:R-:W-:Y:S02]  /*1b4b0*/  SHF.R.S32.HI R15, RZ, 0x8, R0 ;  /* 0x00000008ff0f7819 */ /* 0x000fe40000011400 */
[----:B------:R-:W-:-:S03]  /*1b4c0*/  SHF.R.S32.HI R17, RZ, 0x8, R17 ;  /* 0x00000008ff117819 */ /* 0x000fc60000011411 */
[----:B------:R3:W-:Y:S04]  /*1b4d0*/  @P4 STG.E.U8 desc[UR14][R8.64], R15 ;  /* 0x0000000f08004986 */ /* 0x0007e8000c10110e */
[----:B------:R3:W-:Y:S04]  /*1b4e0*/  @P3 STG.E.U8 desc[UR14][R10.64], R129 ;  /* 0x000000810a003986 */ /* 0x0007e8000c10110e */
[----:B------:R3:W-:Y:S04]  /*1b4f0*/  @P2 STG.E.U8 desc[UR14][R12.64], R17 ;  /* 0x000000110c002986 */ /* 0x0007e8000c10110e */
[----:B------:R3:W-:Y:S04]  /*1b500*/  @P1 STG.E.U8 desc[UR14][R2.64], R131 ;  /* 0x0000008302001986 */ /* 0x0007e8000c10110e */
[----:B------:R3:W-:Y:S01]  /*1b510*/  @P0 STG.E.U8 desc[UR14][R4.64], R19 ;  /* 0x0000001304000986 */ /* 0x0007e2000c10110e */
[----:B------:R-:W-:Y:S06]  /*1b520*/  BAR.SYNC.DEFER_BLOCKING 0x0 ;  /* 0x0000000000007b1d */ /* 0x000fec0000010000 */
[----:B------:R-:W-:Y:S05]  /*1b530*/  BRA.U UP0, `(.L_x_19) ;  /* 0x0000000100a07547 */ /* 0x000fea000b800000 */
[----:B------:R-:W0:Y:S01]  /*1b540*/  S2UR UR5, SR_CgaCtaId ;  /* 0x00000000000579c3 */ /* 0x000e220000008800 */
[----:B------:R-:W-:Y:S01]  /*1b550*/  NOP ;  /* 0x0000000000007918 */ /* 0x000fe20000000000 */
[----:B------:R-:W-:Y:S01]  /*1b560*/  UMOV UR4, 0x50 ;  /* 0x0000005000047882 */ /* 0x000fe20000000000 */
[----:B------:R-:W-:Y:S02]  /*1b570*/  IMAD.U32 R0, RZ, RZ, UR16 ;  /* 0x00000010ff007e24 */ /* 0x000fe4000f8e00ff */
[----:B---3--:R-:W-:Y:S02]  /*1b580*/  IMAD.MOV.U32 R3, RZ, RZ, 0xf ;  /* 0x0000000fff037424 */ /* 0x008fe400078e00ff */
[----:B------:R-:W-:Y:S01]  /*1b590*/  IMAD.MOV.U32 R7, RZ, RZ, 0x1 ;  /* 0x00000001ff077424 */ /* 0x000fe200078e00ff */
[----:B------:R-:W-:-:S04]  /*1b5a0*/  LOP3.LUT R0, R0, 0xffff, RZ, 0xc0, !PT ;  /* 0x0000ffff00007812 */ /* 0x000fc800078ec0ff */
[----:B------:R-:W-:-:S05]  /*1b5b0*/  SHF.R.U32.HI R0, RZ, 0x5, R0 ;  /* 0x00000005ff007819 */ /* 0x000fca0000011600 */
[----:B------:R-:W-:Y:S01]  /*1b5c0*/  VIADD R2, R0, 0x10 ;  /* 0x0000001000027836 */ /* 0x000fe20000000000 */
[----:B------:R-:W-:Y:S01]  /*1b5d0*/  SHF.L.U32 R0, R3, R0, RZ ;  /* 0x0000000003007219 */ /* 0x000fe200000006ff */
[----:B0-----:R-:W-:-:S03]  /*1b5e0*/  ULEA UR6, UR5, UR4, 0x18 ;  /* 0x0000000405067291 */ /* 0x001fc6000f8ec0ff */
[----:B------:R-:W-:-:S04]  /*1b5f0*/  SHF.L.U32 R3, R7, R2, RZ ;  /* 0x0000000207037219 */ /* 0x000fc800000006ff */
[----:B------:R-:W-:Y:S02]  /*1b600*/  LOP3.LUT R0, R3, R0, RZ, 0xfc, !PT ;  /* 0x0000000003007212 */ /* 0x000fe400078efcff */
[----:B------:R-:W0:Y:S02]  /*1b610*/  LDS R5, [UR6] ;  /* 0x00000006ff057984 */ /* 0x000e240008000800 */
[C---:B------:R-:W-:Y:S02]  /*1b620*/  LOP3.LUT R2, R0.reuse, 0xffff, RZ, 0xc0, !PT ;  /* 0x0000ffff00027812 */ /* 0x040fe400078ec0ff */
[----:B0-----:R-:W-:-:S04]  /*1b630*/  LOP3.LUT R3, R0, 0xffff, R5, 0x80, !PT ;  /* 0x0000ffff00037812 */ /* 0x001fc800078e8005 */
[----:B------:R-:W-:-:S13]  /*1b640*/  ISETP.NE.AND P0, PT, R3, R2, PT ;  /* 0x000000020300720c */ /* 0x000fda0003f05270 */
[----:B------:R-:W-:Y:S05]  /*1b650*/  @P0 BRA `(.L_x_20) ;  /* 0x0000000000500947 */ /* 0x000fea0003800000 */
[----:B------:R-:W-:Y:S02]  /*1b660*/  SHF.R.U32.HI R5, RZ, 0x10, R5 ;  /* 0x00000010ff057819 */ /* 0x000fe40000011605 */
[----:B------:R-:W-:-:S04]  /*1b670*/  SHF.R.U32.HI R2, RZ, 0x10, R0 ;  /* 0x00000010ff027819 */ /* 0x000fc80000011600 */
[----:B------:R-:W-:-:S04]  /*1b680*/  LOP3.LUT R5, R5, R2, RZ, 0xc0, !PT ;  /* 0x0000000205057212 */ /* 0x000fc800078ec0ff */
[----:B------:R-:W-:-:S13]  /*1b690*/  ISETP.NE.AND P0, PT, R5, R2, PT ;  /* 0x000000020500720c */ /* 0x000fda0003f05270 */
[----:B------:R-:W-:Y:S05]  /*1b6a0*/  @P0 BRA `(.L_x_21) ;  /* 0x0000000000300947 */ /* 0x000fea0003800000 */
[----:B------:R-:W-:Y:S01]  /*1b6b0*/  R2UR UR4, R0 ;  /* 0x00000000000472ca */ /* 0x000fe200000e0000 */
[----:B------:R-:W-:Y:S01]  /*1b6c0*/  VOTEU.ANY UR5, UPT, PT ;  /* 0x0000000000057886 */ /* 0x000fe200038e0100 */
[----:B------:R-:W0:Y:S01]  /*1b6d0*/  S2R R0, SR_LANEID ;  /* 0x0000000000007919 */ /* 0x000e220000000000 */
[----:B------:R-:W-:-:S10]  /*1b6e0*/  UFLO.U32 UR5, UR5 ;  /* 0x00000005000572bd */ /* 0x000fd400080e0000 */
[----:B------:R-:W-:-:S06]  /*1b6f0*/  ULOP3.LUT UR4, URZ, UR4, URZ, 0x33, !UPT ;  /* 0x00000004ff047292 */ /* 0x000fcc000f8e33ff */
[----:B------:R-:W-:-:S04]  /*1b700*/  IMAD.U32 R2, RZ, RZ, UR4 ;  /* 0x00000004ff027e24 */ /* 0x000fc8000f8e00ff */
[----:B------:R-:W1:Y:S02]  /*1b710*/  REDUX UR7, R2 ;  /* 0x00000000020773c4 */ /* 0x000e640000000000 */
[----:B------:R2:W-:Y:S01]  /*1b720*/  UTCATOMSWS.AND URZ, UR4 ;  /* 0x0000000400ff79e3 */ /* 0x0005e20008000000 */
[----:B0-----:R-:W-:Y:S01]  /*1b730*/  ISETP.EQ.U32.AND P0, PT, R0, UR5, PT ;  /* 0x0000000500007c0c */ /* 0x001fe2000bf02070 */
[----:B-1----:R-:W-:-:S12]  /*1b740*/  IMAD.U32 R0, RZ, RZ, UR7 ;  /* 0x00000007ff007e24 */ /* 0x002fd8000f8e00ff */
[----:B------:R2:W-:Y:S01]  /*1b750*/  @P0 ATOMS.AND RZ, [UR6], R0 ;  /* 0x00000000ffff098c */ /* 0x0005e2000a800006 */
[----:B------:R-:W-:Y:S05]  /*1b760*/  BRA `(.L_x_19) ;  /* 0x0000000000147947 */ /* 0x000fea0003800000 */
.L_x_21:
[----:B------:R-:W-:-:S07]  /*1b770*/  MOV R2, 0x1b790 ;  /* 0x0001b79000027802 */ /* 0x000fce0000000f00 */
[----:B------:R-:W-:Y:S05]  /*1b780*/  CALL.REL.NOINC `($__internal_0_$__cuda_sm10x_tcgen05_guardrail_trap_col_being_dealloced_not_returned_by_alloc) ;  /* 0x00000000005c7944 */ /* 0x000fea0003c00000 */
[----:B------:R-:W-:Y:S05]  /*1b790*/  BRA `(.L_x_19) ;  /* 0x0000000000087947 */ /* 0x000fea0003800000 */
.L_x_20:
[----:B------:R-:W-:-:S07]  /*1b7a0*/  MOV R2, 0x1b7c0 ;  /* 0x0001b7c000027802 */ /* 0x000fce0000000f00 */
[----:B------:R-:W-:Y:S05]  /*1b7b0*/  CALL.REL.NOINC `($__internal_2_$__cuda_sm10x_tcgen05_guardrail_trap_unallocated_columns_being_dealloced) ;  /* 0x0000000000687944 */ /* 0x000fea0003c00000 */
.L_x_19:
[----:B------:R-:W-:Y:S01]  /*1b7c0*/  NOP ;  /* 0x0000000000007918 */ /* 0x000fe20000000000 */
[----:B--2---:R-:W-:Y:S05]  /*1b7d0*/  EXIT ;  /* 0x000000000000794d */ /* 0x004fea0003800000 */
.L_x_7:
[----:B------:R-:W-:-:S07]  /*1b7e0*/  IMAD.MOV.U32 R5, RZ, RZ, R4 ;  /* 0x000000ffff057224 */ /* 0x000fce00078e0004 */
.L_x_22:
[----:B0-----:R0:W1:Y:S02]  /*1b7f0*/  SYNCS.PHASECHK.TRANS64.TRYWAIT P1, [R9+URZ], R5 ;  /* 0x00000005090075a7 */ /* 0x00106400080211ff */
[----:B-1----:R-:W-:Y:S05]  /*1b800*/  @!P1 NANOSLEEP.SYNCS 0x989680 ;  /* 0x009896800000995d */ /* 0x002fea0003900000 */
[----:B------:R-:W1:Y:S02]  /*1b810*/  @!P1 SYNCS.PHASECHK.TRANS64 P1, [R9+URZ], R5 ;  /* 0x00000005090095a7 */ /* 0x000e6400080210ff */
[----:B-1----:R-:W-:Y:S05]  /*1b820*/  @!P1 BRA `(.L_x_22) ;  /* 0xfffffffc00f09947 */ /* 0x002fea000383ffff */
[----:B------:R-:W-:Y:S05]  /*1b830*/  BRA `(.L_x_6) ;  /* 0xfffffe4800bc7947 */ /* 0x000fea000383ffff */
.L_x_10:
[----:B------:R-:W-:-:S07]  /*1b840*/  IMAD.MOV.U32 R5, RZ, RZ, R4 ;  /* 0x000000ffff057224 */ /* 0x000fce00078e0004 */
.L_x_23:
[----:B0-----:R0:W1:Y:S02]  /*1b850*/  SYNCS.PHASECHK.TRANS64.TRYWAIT P0, [R9+URZ], R5 ;  /* 0x00000005090075a7 */ /* 0x00106400080011ff */
[----:B-1----:R-:W-:Y:S05]  /*1b860*/  @!P0 NANOSLEEP.SYNCS 0x989680 ;  /* 0x009896800000895d */ /* 0x002fea0003900000 */
[----:B------:R-:W1:Y:S02]  /*1b870*/  @!P0 SYNCS.PHASECHK.TRANS64 P0, [R9+URZ], R5 ;  /* 0x00000005090085a7 */ /* 0x000e6400080010ff */
[----:B-1----:R-:W-:Y:S05]  /*1b880*/  @!P0 BRA `(.L_x_23) ;  /* 0xfffffffc00f08947 */ /* 0x002fea000383ffff */
[----:B------:R-:W-:Y:S05]  /*1b890*/  BRA `(.L_x_9) ;  /* 0xfffffe4c00207947 */ /* 0x000fea000383ffff */
.L_x_14:
[----:B------:R-:W2:Y:S02]  /*1b8a0*/  SYNCS.PHASECHK.TRANS64.TRYWAIT P0, [UR8], R41 ;  /* 0x00000029ff0075a7 */ /* 0x000ea40008001108 */
[----:B--2---:R-:W-:Y:S05]  /*1b8b0*/  @!P0 BRA `(.L_x_14) ;  /* 0xfffffffc00f88947 */ /* 0x004fea000383ffff */
[----:B------:R-:W-:Y:S05]  /*1b8c0*/  BRA `(.L_x_24) ;  /* 0xffffff2400e47947 */ /* 0x000fea000383ffff */
.L_x_18:
[----:B------:R-:W0:Y:S02]  /*1b8d0*/  SYNCS.PHASECHK.TRANS64.TRYWAIT P0, [UR8], R2 ;  /* 0x00000002ff0075a7 */ /* 0x000e240008001108 */
[----:B0-----:R-:W-:Y:S05]  /*1b8e0*/  @!P0 BRA `(.L_x_18) ;  /* 0xfffffffc00f88947 */ /* 0x001fea000383ffff */
[----:B------:R-:W-:Y:S05]  /*1b8f0*/  BRA `(.L_x_17) ;  /* 0xffffffb400487947 */ /* 0x000fea000383ffff */
        .weak           $__internal_0_$__cuda_sm10x_tcgen05_guardrail_trap_col_being_dealloced_not_returned_by_alloc
        .type           $__internal_0_$__cuda_sm10x_tcgen05_guardrail_trap_col_being_dealloced_not_returned_by_alloc,@function
        .size           $__internal_0_$__cuda_sm10x_tcgen05_guardrail_trap_col_being_dealloced_not_returned_by_alloc,($__internal_1_$__cuda_sm10x_tcgen05_guardrail_trap_phase_invalid_during_alloc - $__internal_0_$__cuda_sm10x_tcgen05_guardrail_trap_col_being_dealloced_not_returned_by_alloc)
$__internal_0_$__cuda_sm10x_tcgen05_guardrail_trap_col_being_dealloced_not_returned_by_alloc:
[----:B------:R-:W-:Y:S05]  /*1b900*/  BPT.TRAP 0x1 ;  /* 0x000000040000795c */ /* 0x000fea0000300000 */
[----:B------:R-:W-:-:S04]  /*1b910*/  IMAD.MOV.U32 R3, RZ, RZ, 0x0 ;  /* 0x00000000ff037424 */ /* 0x000fc800078e00ff */
[----:B------:R-:W-:Y:S05]  /*1b920*/  RET.REL.NODEC R2 `(matmul_kernel) ;  /* 0xfffffe4402b47950 */ /* 0x000fea0003c3ffff */
        .weak           $__internal_1_$__cuda_sm10x_tcgen05_guardrail_trap_phase_invalid_during_alloc
        .type           $__internal_1_$__cuda_sm10x_tcgen05_guardrail_trap_phase_invalid_during_alloc,@function
        .size           $__internal_1_$__cuda_sm10x_tcgen05_guardrail_trap_phase_invalid_during_alloc,($__internal_2_$__cuda_sm10x_tcgen05_guardrail_trap_unallocated_columns_being_dealloced - $__internal_1_$__cuda_sm10x_tcgen05_guardrail_trap_phase_invalid_during_alloc)
$__internal_1_$__cuda_sm10x_tcgen05_guardrail_trap_phase_invalid_during_alloc:
[----:B------:R-:W-:Y:S05]  /*1b930*/  BPT.TRAP 0x1 ;  /* 0x000000040000795c */ /* 0x000fea0000300000 */
[----:B------:R-:W-:-:S04]  /*1b940*/  IMAD.MOV.U32 R5, RZ, RZ, 0x0 ;  /* 0x00000000ff057424 */ /* 0x000fc800078e00ff */
[----:B------:R-:W-:Y:S05]  /*1b950*/  RET.REL.NODEC R4 `(matmul_kernel) ;  /* 0xfffffe4404a87950 */ /* 0x000fea0003c3ffff */
        .weak           $__internal_2_$__cuda_sm10x_tcgen05_guardrail_trap_unallocated_columns_being_dealloced
        .type           $__internal_2_$__cuda_sm10x_tcgen05_guardrail_trap_unallocated_columns_being_dealloced,@function
        .size           $__internal_2_$__cuda_sm10x_tcgen05_guardrail_trap_unallocated_columns_being_dealloced,(.L_x_28 - $__internal_2_$__cuda_sm10x_tcgen05_guardrail_trap_unallocated_columns_being_dealloced)
$__internal_2_$__cuda_sm10x_tcgen05_guardrail_trap_unallocated_columns_being_dealloced:
[----:B------:R-:W-:Y:S05]  /*1b960*/  BPT.TRAP 0x1 ;  /* 0x000000040000795c */ /* 0x000fea0000300000 */
[----:B------:R-:W-:-:S04]  /*1b970*/  IMAD.MOV.U32 R3, RZ, RZ, 0x0 ;  /* 0x00000000ff037424 */ /* 0x000fc800078e00ff */
[----:B------:R-:W-:Y:S05]  /*1b980*/  RET.REL.NODEC R2 `(matmul_kernel) ;  /* 0xfffffe44029c7950 */ /* 0x000fea0003c3ffff */
.L_x_25:
[----:B------:R-:W-:-:S00]  /*1b990*/  BRA `(.L_x_25) ;  /* 0xfffffffc00fc7947 */ /* 0x000fc0000383ffff */
[----:B------:R-:W-:-:S00]  /*1b9a0*/  NOP ;  /* 0x0000000000007918 */ /* 0x000fc00000000000 */
        /* <DEDUP_REMOVED lines=13> */
.L_x_28:


//--------------------- .nv.shared.matmul_kernel  --------------------------
	.section	.nv.shared.matmul_kernel,"aw",@nobits
	.sectionflags	@""
	.align	16
	.zero		1024


//--------------------- .nv.shared.reserved.0     --------------------------
	.section	.nv.shared.reserved.0,"aw",@nobits
	.align	8
	.weak		__nv_reservedSMEM_offset_0_alias
	.size		__nv_reservedSMEM_offset_0_alias, 0, 64
	.other		__nv_reservedSMEM_offset_0_alias,@"STO_CUDA_RESERVED_SHARED STV_DEFAULT"
__nv_reservedSMEM_offset_0_alias:
	.zero		0
.nv.shared.reserved.0:
	.zero		64
	.weak		__nv_reservedSMEM_allocation_phase
	.type		__nv_reservedSMEM_allocation_phase,@object
	.size		__nv_reservedSMEM_allocation_phase,(.L_0 - __nv_reservedSMEM_allocation_phase)
__nv_reservedSMEM_allocation_phase:
	.zero		1
.L_0:
	.zero		7
	.weak		__nv_reservedSMEM_devtool_atexit_pc
	.type		__nv_reservedSMEM_devtool_atexit_pc,@object
	.size		__nv_reservedSMEM_devtool_atexit_pc,(__nv_reservedSMEM_allocation_mask - __nv_reservedSMEM_devtool_atexit_pc)
__nv_reservedSMEM_devtool_atexit_pc:
	.zero		8
	.weak		__nv_reservedSMEM_allocation_mask
	.type		__nv_reservedSMEM_allocation_mask,@object
	.size		__nv_reservedSMEM_allocation_mask,(.L_2 - __nv_reservedSMEM_allocation_mask)
__nv_reservedSMEM_allocation_mask:
	.zero		4
.L_2:
	.zero		4
	.weak		__nv_reservedSMEM_tmem_allocation_pipeline_mbarrier
	.type		__nv_reservedSMEM_tmem_allocation_pipeline_mbarrier,@object
	.size		__nv_reservedSMEM_tmem_allocation_pipeline_mbarrier,(__nv_reservedSMEM_tmem_allocation_pipeline_mbarrier_parity - __nv_reservedSMEM_tmem_allocation_pipeline_mbarrier)
__nv_reservedSMEM_tmem_allocation_pipeline_mbarrier:
	.zero		8
	.weak		__nv_reservedSMEM_tmem_allocation_pipeline_mbarrier_parity
	.type		__nv_reservedSMEM_tmem_allocation_pipeline_mbarrier_parity,@object
	.size		__nv_reservedSMEM_tmem_allocation_pipeline_mbarrier_parity,(.L_4 - __nv_reservedSMEM_tmem_allocation_pipeline_mbarrier_parity)
__nv_reservedSMEM_tmem_allocation_pipeline_mbarrier_parity:
	.zero		4
.L_4:


//--------------------- .nv.constant0.matmul_kernel --------------------------
	.section	.nv.constant0.matmul_kernel,"a",@progbits
	.sectionflags	@""
	.align	4
.nv.constant0.matmul_kernel:
	.zero		976


//--------------------- SYMBOLS --------------------------

	.type		.nv.reservedSmem.offset0,@object
	.size		.nv.reservedSmem.offset0,0x4
	.type		.nv.reservedSmem.cap,@object
	.size		.nv.reservedSmem.cap,0x4
